def attn_fwd(
    Q,
    K,
    V,
    Out,
    Lse,
    sm_scale,
    stride_qz,
    stride_qh,
    stride_qm,
    stride_qk,
    stride_kz,
    stride_kh,
    stride_kn,
    stride_kk,
    stride_vz,
    stride_vh,
    stride_vn,
    stride_vk,
    stride_oz,
    stride_oh,
    stride_om,
    stride_ok,
    seqlen_q,
    seqlen_k,
    BLOCK_M: tl.constexpr,
    BLOCK_N: tl.constexpr,
    HEAD_DIM: tl.constexpr,
    CAUSAL: tl.constexpr,
):
    start_m = tl.program_id(0)
    off_hz = tl.program_id(1)
    q_off = off_hz * stride_qh
    k_off = off_hz * stride_kh
    v_off = off_hz * stride_vh
    offs_m = start_m * BLOCK_M + tl.arange(0, BLOCK_M)
    offs_d = tl.arange(0, HEAD_DIM)
    offs_n = tl.arange(0, BLOCK_N)
    q_ptrs = Q + q_off + offs_m[:, None] * stride_qm + offs_d[None, :] * stride_qk
    k_ptrs = K + k_off + offs_d[:, None] * stride_kk + offs_n[None, :] * stride_kn
    v_ptrs = V + v_off + offs_n[:, None] * stride_vn + offs_d[None, :] * stride_vk
    m_i = tl.full([BLOCK_M], float("-inf"), dtype=tl.float32)
    l_i = tl.zeros([BLOCK_M], dtype=tl.float32) + 1.0
    acc = tl.zeros([BLOCK_M, HEAD_DIM], dtype=tl.float32)
    q = tl.load(q_ptrs)
    acc, l_i, m_i = _attn_fwd_inner(
        acc,
        l_i,
        m_i,
        q,
        k_ptrs,
        v_ptrs,
        sm_scale,
        stride_kn,
        stride_vn,
        start_m,
        seqlen_k,
        BLOCK_M,
        BLOCK_N,
        HEAD_DIM,
        CAUSAL,
    )
    acc = acc / l_i[:, None]
    lse = m_i + tl.math.log2(l_i) / 1.4426950408889634
    o_ptrs = (
        Out
        + off_hz * stride_oh
        + offs_m[:, None] * stride_om
        + offs_d[None, :] * stride_ok
    )
    tl.store(o_ptrs, acc.to(Out.dtype.element_ty))
    tl.store(Lse + off_hz * seqlen_q + offs_m, lse)

# config = {"BLOCK_M": 32, "BLOCK_N": 128, "HEAD_DIM": 128, "arch": "sm_100", "causal": false, "dtype": "fp16", "num_stages": 2, "num_warps": 4}
# arch = sm_100


// ===== COMPILED SASS (sm_100a) =====

	.target	sm_100a

	.elftype	@"ET_EXEC"


//--------------------- .note.nv.tkinfo           --------------------------
	.section	.note.nv.tkinfo,"",@"SHT_NOTE"
	.sectionflags	@"SHF_NOTE_NV_TKINFO"
	.tkinfo
        /*0018*/ 	.word	0x00000081
        /*0030*/ 	.string	""
        /*0030*/ 	.string	"ptxas-blackwell"
        /*0030*/ 	.string	"Cuda compilation tools, release 12.9, V12.9.86"
        /*0030*/ 	.string	"Build cuda_12.9.r12.9/compiler.36037853_0"
        /*0030*/ 	.string	"-v  -suppress-debug-info  -lineinfo  -arch sm_100a "



//--------------------- .note.nv.cuver            --------------------------
	.section	.note.nv.cuver,"",@"SHT_NOTE"
	.sectionflags	@"SHF_NOTE_NV_CUVER"
        /*0018*/ 	.short	0x0001
        /*001a*/ 	.short	0x0064
        /*001c*/ 	.short	0x0001
        /*001e*/ 	.short	0x0000
        /*0020*/ 	.short	0x0001
        /*0022*/ 	.short	0x0000


//--------------------- .nv.info                  --------------------------
	.section	.nv.info,"",@"SHT_CUDA_INFO"
	.align	4


	//----- nvinfo : EIATTR_REGCOUNT
	.align		4
        /*0000*/ 	.byte	0x04, 0x2f
        /*0002*/ 	.short	(.L_2 - .L_1)
	.align		4
.L_1:
        /*0004*/ 	.word	index@(attn_fwd)
        /*0008*/ 	.word	0x000000ff


	//----- nvinfo : EIATTR_FRAME_SIZE
	.align		4
.L_2:
        /*000c*/ 	.byte	0x04, 0x11
        /*000e*/ 	.short	(.L_4 - .L_3)
	.align		4
.L_3:
        /*0010*/ 	.word	index@(attn_fwd)
        /*0014*/ 	.word	0x000007a8


	//----- nvinfo : EIATTR_MIN_STACK_SIZE
	.align		4
.L_4:
        /*0018*/ 	.byte	0x04, 0x12
        /*001a*/ 	.short	(.L_6 - .L_5)
	.align		4
.L_5:
        /*001c*/ 	.word	index@(attn_fwd)
        /*0020*/ 	.word	0x000007a8
.L_6:


//--------------------- .nv.info.attn_fwd         --------------------------
	.section	.nv.info.attn_fwd,"",@"SHT_CUDA_INFO"
	.sectionflags	@""
	.align	4


	//----- nvinfo : EIATTR_CUDA_API_VERSION
	.align		4
        /*0000*/ 	.byte	0x04, 0x37
        /*0002*/ 	.short	(.L_8 - .L_7)
.L_7:
        /*0004*/ 	.word	0x00000081


	//----- nvinfo : EIATTR_KPARAM_INFO
	.align		4
.L_8:
        /*0008*/ 	.byte	0x04, 0x17
        /*000a*/ 	.short	(.L_10 - .L_9)
.L_9:
        /*000c*/ 	.word	0x00000000
        /*0010*/ 	.short	0x0019
        /*0012*/ 	.short	0x0080
        /*0014*/ 	.byte	0x00, 0xf4, 0x21, 0x00


	//----- nvinfo : EIATTR_KPARAM_INFO
	.align		4
.L_10:
        /*0018*/ 	.byte	0x04, 0x17
        /*001a*/ 	.short	(.L_12 - .L_11)
.L_11:
        /*001c*/ 	.word	0x00000000
        /*0020*/ 	.short	0x0018
        /*0022*/ 	.short	0x0078
        /*0024*/ 	.byte	0x00, 0xf4, 0x21, 0x00


	//----- nvinfo : EIATTR_KPARAM_INFO
	.align		4
.L_12:
        /*0028*/ 	.byte	0x04, 0x17
        /*002a*/ 	.short	(.L_14 - .L_13)
.L_13:
        /*002c*/ 	.word	0x00000000
        /*0030*/ 	.short	0x0017
        /*0032*/ 	.short	0x0070
        /*0034*/ 	.byte	0x00, 0xf0, 0x11, 0x00


	//----- nvinfo : EIATTR_KPARAM_INFO
	.align		4
.L_14:
        /*0038*/ 	.byte	0x04, 0x17
        /*003a*/ 	.short	(.L_16 - .L_15)
.L_15:
        /*003c*/ 	.word	0x00000000
        /*0040*/ 	.short	0x0016
        /*0042*/ 	.short	0x006c
        /*0044*/ 	.byte	0x00, 0xf0, 0x11, 0x00


	//----- nvinfo : EIATTR_KPARAM_INFO
	.align		4
.L_16:
        /*0048*/ 	.byte	0x04, 0x17
        /*004a*/ 	.short	(.L_18 - .L_17)
.L_17:
        /*004c*/ 	.word	0x00000000
        /*0050*/ 	.short	0x0015
        /*0052*/ 	.short	0x0068
        /*0054*/ 	.byte	0x00, 0xf0, 0x11, 0x00


	//----- nvinfo : EIATTR_KPARAM_INFO
	.align		4
.L_18:
        /*0058*/ 	.byte	0x04, 0x17
        /*005a*/ 	.short	(.L_20 - .L_19)
.L_19:
        /*005c*/ 	.word	0x00000000
        /*0060*/ 	.short	0x0014
        /*0062*/ 	.short	0x0064
        /*0064*/ 	.byte	0x00, 0xf0, 0x11, 0x00


	//----- nvinfo : EIATTR_KPARAM_INFO
	.align		4
.L_20:
        /*0068*/ 	.byte	0x04, 0x17
        /*006a*/ 	.short	(.L_22 - .L_21)
.L_21:
        /*006c*/ 	.word	0x00000000
        /*0070*/ 	.short	0x0013
        /*0072*/ 	.short	0x0060
        /*0074*/ 	.byte	0x00, 0xf0, 0x11, 0x00


	//----- nvinfo : EIATTR_KPARAM_INFO
	.align		4
.L_22:
        /*0078*/ 	.byte	0x04, 0x17
        /*007a*/ 	.short	(.L_24 - .L_23)
.L_23:
        /*007c*/ 	.word	0x00000000
        /*0080*/ 	.short	0x0012
        /*0082*/ 	.short	0x005c
        /*0084*/ 	.byte	0x00, 0xf0, 0x11, 0x00


	//----- nvinfo : EIATTR_KPARAM_INFO
	.align		4
.L_24:
        /*0088*/ 	.byte	0x04, 0x17
        /*008a*/ 	.short	(.L_26 - .L_25)
.L_25:
        /*008c*/ 	.word	0x00000000
        /*0090*/ 	.short	0x0011
        /*0092*/ 	.short	0x0058
        /*0094*/ 	.byte	0x00, 0xf0, 0x11, 0x00


	//----- nvinfo : EIATTR_KPARAM_INFO
	.align		4
.L_26:
        /*0098*/ 	.byte	0x04, 0x17
        /*009a*/ 	.short	(.L_28 - .L_27)
.L_27:
        /*009c*/ 	.word	0x00000000
        /*00a0*/ 	.short	0x0010
        /*00a2*/ 	.short	0x0054
        /*00a4*/ 	.byte	0x00, 0xf0, 0x11, 0x00


	//----- nvinfo : EIATTR_KPARAM_INFO
	.align		4
.L_28:
        /*00a8*/ 	.byte	0x04, 0x17
        /*00aa*/ 	.short	(.L_30 - .L_29)
.L_29:
        /*00ac*/ 	.word	0x00000000
        /*00b0*/ 	.short	0x000f
        /*00b2*/ 	.short	0x0050
        /*00b4*/ 	.byte	0x00, 0xf0, 0x11, 0x00


	//----- nvinfo : EIATTR_KPARAM_INFO
	.align		4
.L_30:
        /*00b8*/ 	.byte	0x04, 0x17
        /*00ba*/ 	.short	(.L_32 - .L_31)
.L_31:
        /*00bc*/ 	.word	0x00000000
        /*00c0*/ 	.short	0x000e
        /*00c2*/ 	.short	0x004c
        /*00c4*/ 	.byte	0x00, 0xf0, 0x11, 0x00


	//----- nvinfo : EIATTR_KPARAM_INFO
	.align		4
.L_32:
        /*00c8*/ 	.byte	0x04, 0x17
        /*00ca*/ 	.short	(.L_34 - .L_33)
.L_33:
        /*00cc*/ 	.word	0x00000000
        /*00d0*/ 	.short	0x000d
        /*00d2*/ 	.short	0x0048
        /*00d4*/ 	.byte	0x00, 0xf0, 0x11, 0x00


	//----- nvinfo : EIATTR_KPARAM_INFO
	.align		4
.L_34:
        /*00d8*/ 	.byte	0x04, 0x17
        /*00da*/ 	.short	(.L_36 - .L_35)
.L_35:
        /*00dc*/ 	.word	0x00000000
        /*00e0*/ 	.short	0x000c
        /*00e2*/ 	.short	0x0044
        /*00e4*/ 	.byte	0x00, 0xf0, 0x11, 0x00


	//----- nvinfo : EIATTR_KPARAM_INFO
	.align		4
.L_36:
        /*00e8*/ 	.byte	0x04, 0x17
        /*00ea*/ 	.short	(.L_38 - .L_37)
.L_37:
        /*00ec*/ 	.word	0x00000000
        /*00f0*/ 	.short	0x000b
        /*00f2*/ 	.short	0x0040
        /*00f4*/ 	.byte	0x00, 0xf0, 0x11, 0x00


	//----- nvinfo : EIATTR_KPARAM_INFO
	.align		4
.L_38:
        /*00f8*/ 	.byte	0x04, 0x17
        /*00fa*/ 	.short	(.L_40 - .L_39)
.L_39:
        /*00fc*/ 	.word	0x00000000
        /*0100*/ 	.short	0x000a
        /*0102*/ 	.short	0x003c
        /*0104*/ 	.byte	0x00, 0xf0, 0x11, 0x00


	//----- nvinfo : EIATTR_KPARAM_INFO
	.align		4
.L_40:
        /*0108*/ 	.byte	0x04, 0x17
        /*010a*/ 	.short	(.L_42 - .L_41)
.L_41:
        /*010c*/ 	.word	0x00000000
        /*0110*/ 	.short	0x0009
        /*0112*/ 	.short	0x0038
        /*0114*/ 	.byte	0x00, 0xf0, 0x11, 0x00


	//----- nvinfo : EIATTR_KPARAM_INFO
	.align		4
.L_42:
        /*0118*/ 	.byte	0x04, 0x17
        /*011a*/ 	.short	(.L_44 - .L_43)
.L_43:
        /*011c*/ 	.word	0x00000000
        /*0120*/ 	.short	0x0008
        /*0122*/ 	.short	0x0034
        /*0124*/ 	.byte	0x00, 0xf0, 0x11, 0x00


	//----- nvinfo : EIATTR_KPARAM_INFO
	.align		4
.L_44:
        /*0128*/ 	.byte	0x04, 0x17
        /*012a*/ 	.short	(.L_46 - .L_45)
.L_45:
        /*012c*/ 	.word	0x00000000
        /*0130*/ 	.short	0x0007
        /*0132*/ 	.short	0x0030
        /*0134*/ 	.byte	0x00, 0xf0, 0x11, 0x00


	//----- nvinfo : EIATTR_KPARAM_INFO
	.align		4
.L_46:
        /*0138*/ 	.byte	0x04, 0x17
        /*013a*/ 	.short	(.L_48 - .L_47)
.L_47:
        /*013c*/ 	.word	0x00000000
        /*0140*/ 	.short	0x0006
        /*0142*/ 	.short	0x002c
        /*0144*/ 	.byte	0x00, 0xf0, 0x11, 0x00


	//----- nvinfo : EIATTR_KPARAM_INFO
	.align		4
.L_48:
        /*0148*/ 	.byte	0x04, 0x17
        /*014a*/ 	.short	(.L_50 - .L_49)
.L_49:
        /*014c*/ 	.word	0x00000000
        /*0150*/ 	.short	0x0005
        /*0152*/ 	.short	0x0028
        /*0154*/ 	.byte	0x00, 0xf0, 0x11, 0x00


	//----- nvinfo : EIATTR_KPARAM_INFO
	.align		4
.L_50:
        /*0158*/ 	.byte	0x04, 0x17
        /*015a*/ 	.short	(.L_52 - .L_51)
.L_51:
        /*015c*/ 	.word	0x00000000
        /*0160*/ 	.short	0x0004
        /*0162*/ 	.short	0x0020
        /*0164*/ 	.byte	0x00, 0xf4, 0x21, 0x00


	//----- nvinfo : EIATTR_KPARAM_INFO
	.align		4
.L_52:
        /*0168*/ 	.byte	0x04, 0x17
        /*016a*/ 	.short	(.L_54 - .L_53)
.L_53:
        /*016c*/ 	.word	0x00000000
        /*0170*/ 	.short	0x0003
        /*0172*/ 	.short	0x0018
        /*0174*/ 	.byte	0x00, 0xf4, 0x21, 0x00


	//----- nvinfo : EIATTR_KPARAM_INFO
	.align		4
.L_54:
        /*0178*/ 	.byte	0x04, 0x17
        /*017a*/ 	.short	(.L_56 - .L_55)
.L_55:
        /*017c*/ 	.word	0x00000000
        /*0180*/ 	.short	0x0002
        /*0182*/ 	.short	0x0010
        /*0184*/ 	.byte	0x00, 0xf4, 0x21, 0x00


	//----- nvinfo : EIATTR_KPARAM_INFO
	.align		4
.L_56:
        /*0188*/ 	.byte	0x04, 0x17
        /*018a*/ 	.short	(.L_58 - .L_57)
.L_57:
        /*018c*/ 	.word	0x00000000
        /*0190*/ 	.short	0x0001
        /*0192*/ 	.short	0x0008
        /*0194*/ 	.byte	0x00, 0xf4, 0x21, 0x00


	//----- nvinfo : EIATTR_KPARAM_INFO
	.align		4
.L_58:
        /*0198*/ 	.byte	0x04, 0x17
        /*019a*/ 	.short	(.L_60 - .L_59)
.L_59:
        /*019c*/ 	.word	0x00000000
        /*01a0*/ 	.short	0x0000
        /*01a2*/ 	.short	0x0000
        /*01a4*/ 	.byte	0x00, 0xf4, 0x21, 0x00


	//----- nvinfo : EIATTR_SPARSE_MMA_MASK
	.align		4
.L_60:
        /*01a8*/ 	.byte	0x03, 0x50
        /*01aa*/ 	.short	0x0000


	//----- nvinfo : EIATTR_MAXREG_COUNT
	.align		4
        /*01ac*/ 	.byte	0x03, 0x1b
        /*01ae*/ 	.short	0x00ff


	//----- nvinfo : EIATTR_NUM_BARRIERS
	.align		4
        /*01b0*/ 	.byte	0x02, 0x4c
        /*01b2*/ 	.byte	0x01
	.zero		1


	//----- nvinfo : EIATTR_ANNOTATIONS
	.align		4
        /*01b4*/ 	.byte	0x04, 0x55
        /*01b6*/ 	.short	(.L_62 - .L_61)


	//   ....[0]....
.L_61:
        /*01b8*/ 	.word	0x00000001
        /*01bc*/ 	.byte	0x20, 0x10, 0x00, 0x00, 0x01, 0x00, 0x00, 0x00, 0x60, 0x10, 0x00, 0x00, 0x01, 0x00, 0x00, 0x00
        /* <DEDUP_REMOVED lines=245> */
        /*111c*/ 	.byte	0x20, 0xb3, 0x00, 0x00, 0x01, 0x00, 0x00, 0x00, 0x70, 0xb3, 0x00, 0x00


	//----- nvinfo : EIATTR_COOP_GROUP_MASK_REGIDS
	.align		4
.L_62:
        /*1128*/ 	.byte	0x04, 0x29
        /*112a*/ 	.short	(.L_64 - .L_63)


	//   ....[0]....
.L_63:
        /*112c*/ 	.word	0xffffffff


	//   ....[1]....
        /*1130*/ 	.word	0xffffffff


	//   ....[2]....
        /*1134*/ 	.word	0xffffffff


	//   ....[3]....
        /*1138*/ 	.word	0xffffffff


	//   ....[4]....
        /*113c*/ 	.word	0xffffffff


	//   ....[5]....
        /*1140*/ 	.word	0xffffffff


	//   ....[6]....
        /*1144*/ 	.word	0xffffffff


	//   ....[7]....
        /*1148*/ 	.word	0xffffffff


	//   ....[8]....
        /*114c*/ 	.word	0xffffffff


	//   ....[9]....
        /*1150*/ 	.word	0xffffffff


	//   ....[10]....
        /*1154*/ 	.word	0xffffffff


	//   ....[11]....
        /*1158*/ 	.word	0xffffffff


	//   ....[12]....
        /*115c*/ 	.word	0xffffffff


	//   ....[13]....
        /*1160*/ 	.word	0xffffffff


	//   ....[14]....
        /*1164*/ 	.word	0xffffffff


	//   ....[15]....
        /*1168*/ 	.word	0xffffffff


	//   ....[16]....
        /*116c*/ 	.word	0xffffffff


	//   ....[17]....
        /*1170*/ 	.word	0xffffffff


	//   ....[18]....
        /*1174*/ 	.word	0xffffffff


	//   ....[19]....
        /*1178*/ 	.word	0xffffffff


	//----- nvinfo : EIATTR_COOP_GROUP_INSTR_OFFSETS
	.align		4
.L_64:
        /*117c*/ 	.byte	0x04, 0x28
        /*117e*/ 	.short	(.L_66 - .L_65)


	//   ....[0]....
.L_65:
        /*1180*/ 	.word	0x00009130


	//   ....[1]....
        /*1184*/ 	.word	0x00009140


	//   ....[2]....
        /*1188*/ 	.word	0x00009150


	//   ....[3]....
        /*118c*/ 	.word	0x00009160


	//   ....[4]....
        /*1190*/ 	.word	0x000091d0


	//   ....[5]....
        /*1194*/ 	.word	0x000091e0


	//   ....[6]....
        /*1198*/ 	.word	0x000091f0


	//   ....[7]....
        /*119c*/ 	.word	0x00009200


	//   ....[8]....
        /*11a0*/ 	.word	0x00009320


	//   ....[9]....
        /*11a4*/ 	.word	0x00009340


	//   ....[10]....
        /*11a8*/ 	.word	0x00009c70


	//   ....[11]....
        /*11ac*/ 	.word	0x00009c80


	//   ....[12]....
        /*11b0*/ 	.word	0x00009c90


	//   ....[13]....
        /*11b4*/ 	.word	0x00009ca0


	//   ....[14]....
        /*11b8*/ 	.word	0x00009cf0


	//   ....[15]....
        /*11bc*/ 	.word	0x00009d00


	//   ....[16]....
        /*11c0*/ 	.word	0x00009d10


	//   ....[17]....
        /*11c4*/ 	.word	0x00009d20


	//   ....[18]....
        /*11c8*/ 	.word	0x00009de0


	//   ....[19]....
        /*11cc*/ 	.word	0x00009e00


	//----- nvinfo : EIATTR_VRC_CTA_INIT_COUNT
	.align		4
.L_66:
        /*11d0*/ 	.byte	0x02, 0x4a
	.zero		1
	.zero		1


	//----- nvinfo : EIATTR_EXIT_INSTR_OFFSETS
	.align		4
        /*11d4*/ 	.byte	0x04, 0x1c
        /*11d6*/ 	.short	(.L_68 - .L_67)


	//   ....[0]....
.L_67:
        /*11d8*/ 	.word	0x0000e560


	//   ....[1]....
        /*11dc*/ 	.word	0x0000e590


	//----- nvinfo : EIATTR_REQNTID
	.align		4
.L_68:
        /*11e0*/ 	.byte	0x04, 0x10
        /*11e2*/ 	.short	(.L_70 - .L_69)
.L_69:
        /*11e4*/ 	.word	0x00000080
        /*11e8*/ 	.word	0x00000001
        /*11ec*/ 	.word	0x00000001


	//----- nvinfo : EIATTR_CBANK_PARAM_SIZE
	.align		4
.L_70:
        /*11f0*/ 	.byte	0x03, 0x19
        /*11f2*/ 	.short	0x0088


	//----- nvinfo : EIATTR_PARAM_CBANK
	.align		4
        /*11f4*/ 	.byte	0x04, 0x0a
        /*11f6*/ 	.short	(.L_72 - .L_71)
	.align		4
.L_71:
        /*11f8*/ 	.word	index@(.nv.constant0.attn_fwd)
        /*11fc*/ 	.short	0x0380
        /*11fe*/ 	.short	0x0088


	//----- nvinfo : EIATTR_SW_WAR
	.align		4
.L_72:
        /*1200*/ 	.byte	0x04, 0x36
        /*1202*/ 	.short	(.L_74 - .L_73)
.L_73:
        /*1204*/ 	.word	0x00000008
.L_74:


//--------------------- .nv.compat                --------------------------
	.section	.nv.compat,"",@"SHT_CUDA_COMPAT_INFO"
	.align	4
        /*0000*/ 	.byte	0x02, 0x02, 0x01, 0x00, 0x02, 0x05, 0x05, 0x00, 0x02, 0x03, 0x00, 0x00, 0x02, 0x06, 0x01, 0x00


//--------------------- .nv.callgraph             --------------------------
	.section	.nv.callgraph,"",@"SHT_CUDA_CALLGRAPH"
	.align	4
	.sectionentsize	8
	.align		4
        /*0000*/ 	.word	0x00000000
	.align		4
        /*0004*/ 	.word	0xffffffff
	.align		4
        /*0008*/ 	.word	0x00000000
	.align		4
        /*000c*/ 	.word	0xfffffffe
	.align		4
        /*0010*/ 	.word	0x00000000
	.align		4
        /*0014*/ 	.word	0xfffffffd
	.align		4
        /*0018*/ 	.word	0x00000000
	.align		4
        /*001c*/ 	.word	0xfffffffc


//--------------------- .nv.constant4             --------------------------
	.section	.nv.constant4,"a",@progbits
	.align	8
	.align		8
.nv.constant4:
        /*0000*/ 	.dword	_$_str


//--------------------- .text.attn_fwd            --------------------------
	.section	.text.attn_fwd,"ax",@progbits
	.align	128
        .global         attn_fwd
        .type           attn_fwd,@function
        .size           attn_fwd,(.L_x_3 - attn_fwd)
        .other          attn_fwd,@"STO_CUDA_ENTRY STV_DEFAULT"
attn_fwd:
.text.attn_fwd:
[----:B------:R-:W0:Y:S01]  /*0000*/  LDC R1, c[0x0][0x37c] ;  /* 0x0000df00ff017b82 */ /* 0x000e220000000800 */
[----:B------:R-:W1:Y:S07]  /*0010*/  S2R R48, SR_TID.X ;  /* 0x0000000000307919 */ /* 0x000e6e0000002100 */
[----:B------:R-:W2:Y:S01]  /*0020*/  S2UR UR7, SR_CTAID.Y ;  /* 0x00000000000779c3 */ /* 0x000ea20000002600 */
[----:B------:R-:W2:Y:S01]  /*0030*/  LDCU.64 UR4, c[0x0][0x3b0] ;  /* 0x00007600ff0477ac */ /* 0x000ea20008000a00 */
[----:B0-----:R-:W-:Y:S01]  /*0040*/  IADD3 R1, PT, PT, R1, -0x7a8, RZ ;  /* 0xfffff85801017810 */ /* 0x001fe20007ffe0ff */
[----:B------:R-:W0:Y:S01]  /*0050*/  S2R R3, SR_CTAID.X ;  /* 0x0000000000037919 */ /* 0x000e220000002500 */
[----:B------:R-:W3:Y:S04]  /*0060*/  LDCU.64 UR10, c[0x0][0x358] ;  /* 0x00006b00ff0a77ac */ /* 0x000ee80008000a00 */
[----:B------:R-:W4:Y:S08]  /*0070*/  LDC R19, c[0x0][0x3b8] ;  /* 0x0000ee00ff137b82 */ /* 0x000f300000000800 */
[----:B------:R-:W5:Y:S01]  /*0080*/  LDC.64 R46, c[0x0][0x380] ;  /* 0x0000e000ff2e7b82 */ /* 0x000f620000000a00 */
[----:B--2---:R-:W-:-:S04]  /*0090*/  UIMAD UR4, UR7, UR4, URZ ;  /* 0x00000004070472a4 */ /* 0x004fc8000f8e02ff */
[----:B------:R-:W-:Y:S01]  /*00a0*/  USHF.L.U32 UR6, UR4, 0x1, URZ ;  /* 0x0000000104067899 */ /* 0x000fe200080006ff */
[----:B-1----:R-:W-:Y:S02]  /*00b0*/  LOP3.LUT R252, R48, 0x1f, RZ, 0xc0, !PT ;  /* 0x0000001f30fc7812 */ /* 0x002fe400078ec0ff */
[----:B------:R-:W-:Y:S02]  /*00c0*/  SHF.R.U32.HI R2, RZ, 0x5, R48 ;  /* 0x00000005ff027819 */ /* 0x000fe40000011630 */
[----:B0-----:R-:W-:Y:S02]  /*00d0*/  LEA R252, R3, R252, 0x5 ;  /* 0x000000fc03fc7211 */ /* 0x001fe400078e28ff */
[----:B------:R-:W-:-:S03]  /*00e0*/  SGXT.U32 R2, R2, 0x2 ;  /* 0x000000020202781a */ /* 0x000fc60000000000 */
[----:B------:R-:W-:Y:S01]  /*00f0*/  IMAD R0, R252, UR5, RZ ;  /* 0x00000005fc007c24 */ /* 0x000fe2000f8e02ff */
[----:B------:R-:W-:Y:S01]  /*0100*/  UIMAD.WIDE UR4, UR4, 0x2, URZ ;  /* 0x00000002040478a5 */ /* 0x000fe2000f8e02ff */
[----:B----4-:R-:W-:-:S03]  /*0110*/  IMAD R4, R2, R19, RZ ;  /* 0x0000001302047224 */ /* 0x010fc600078e02ff */
[C---:B------:R-:W-:Y:S01]  /*0120*/  SHF.L.U32 R3, R0.reuse, 0x1, RZ ;  /* 0x0000000100037819 */ /* 0x040fe200000006ff */
[----:B------:R-:W-:Y:S01]  /*0130*/  IMAD.HI R0, R0, 0x2, RZ ;  /* 0x0000000200007827 */ /* 0x000fe200078e02ff */
[----:B------:R-:W-:Y:S02]  /*0140*/  LEA R5, R19, R4, 0x2 ;  /* 0x0000000413057211 */ /* 0x000fe400078e10ff */
[----:B-----5:R-:W-:Y:S02]  /*0150*/  IADD3 R45, P0, P1, R3, UR6, R46 ;  /* 0x00000006032d7c10 */ /* 0x020fe4000f91e02e */
[----:B------:R-:W-:Y:S02]  /*0160*/  LEA R7, R19, R5, 0x2 ;  /* 0x0000000513077211 */ /* 0x000fe400078e10ff */
[----:B------:R-:W-:Y:S02]  /*0170*/  IADD3.X R47, PT, PT, R0, UR5, R47, P0, P1 ;  /* 0x00000005002f7c10 */ /* 0x000fe400087e242f */
[----:B------:R-:W-:-:S02]  /*0180*/  LEA R2, P0, R4, R45, 0x1 ;  /* 0x0000002d04027211 */ /* 0x000fc400078008ff */
[----:B------:R-:W-:Y:S02]  /*0190*/  LEA R0, R19, R7, 0x2 ;  /* 0x0000000713007211 */ /* 0x000fe400078e10ff */
[----:B------:R-:W-:Y:S02]  /*01a0*/  LEA.HI.X.SX32 R3, R4, R47, 0x1, P0 ;  /* 0x0000002f04037211 */ /* 0x000fe400000f0eff */
[----:B------:R-:W-:Y:S02]  /*01b0*/  LEA R4, P0, R5, R45, 0x1 ;  /* 0x0000002d05047211 */ /* 0x000fe400078008ff */
[----:B------:R-:W-:Y:S01]  /*01c0*/  LEA R11, R19, R0, 0x2 ;  /* 0x00000000130b7211 */ /* 0x000fe200078e10ff */
[----:B---3--:R0:W2:Y:S01]  /*01d0*/  LDG.E.U16 R20, desc[UR10][R2.64] ;  /* 0x0000000a02147981 */ /* 0x0080a2000c1e1500 */
[----:B------:R-:W-:Y:S02]  /*01e0*/  LEA.HI.X.SX32 R5, R5, R47, 0x1, P0 ;  /* 0x0000002f05057211 */ /* 0x000fe400000f0eff */
[----:B------:R-:W-:-:S02]  /*01f0*/  LEA R8, P0, R0, R45, 0x1 ;  /* 0x0000002d00087211 */ /* 0x000fc400078008ff */
[----:B------:R-:W-:Y:S01]  /*0200*/  LEA R6, P1, R7, R45, 0x1 ;  /* 0x0000002d07067211 */ /* 0x000fe200078208ff */
[----:B------:R-:W3:Y:S01]  /*0210*/  LDG.E.U16 R21, desc[UR10][R4.64] ;  /* 0x0000000a04157981 */ /* 0x000ee2000c1e1500 */
[----:B------:R-:W-:Y:S02]  /*0220*/  LEA.HI.X.SX32 R9, R0, R47, 0x1, P0 ;  /* 0x0000002f00097211 */ /* 0x000fe400000f0eff */
[----:B------:R-:W-:Y:S02]  /*0230*/  LEA R0, R19, R11, 0x2 ;  /* 0x0000000b13007211 */ /* 0x000fe400078e10ff */
[----:B------:R-:W-:Y:S01]  /*0240*/  LEA R10, P0, R11, R45, 0x1 ;  /* 0x0000002d0b0a7211 */ /* 0x000fe200078008ff */
[----:B------:R-:W4:Y:S01]  /*0250*/  LDG.E.U16 R23, desc[UR10][R8.64] ;  /* 0x0000000a08177981 */ /* 0x000f22000c1e1500 */
[----:B------:R-:W-:Y:S02]  /*0260*/  LEA R13, R19, R0, 0x2 ;  /* 0x00000000130d7211 */ /* 0x000fe400078e10ff */
[----:B------:R-:W-:-:S02]  /*0270*/  LEA.HI.X.SX32 R7, R7, R47, 0x1, P1 ;  /* 0x0000002f07077211 */ /* 0x000fc400008f0eff */
[----:B------:R-:W-:Y:S02]  /*0280*/  LEA.HI.X.SX32 R11, R11, R47, 0x1, P0 ;  /* 0x0000002f0b0b7211 */ /* 0x000fe400000f0eff */
[C---:B0-----:R-:W-:Y:S01]  /*0290*/  LEA R2, P0, R0.reuse, R45, 0x1 ;  /* 0x0000002d00027211 */ /* 0x041fe200078008ff */
[----:B------:R0:W5:Y:S01]  /*02a0*/  LDG.E.U16 R22, desc[UR10][R6.64] ;  /* 0x0000000a06167981 */ /* 0x000162000c1e1500 */
[C---:B------:R-:W-:Y:S02]  /*02b0*/  LEA R14, R19.reuse, R13, 0x2 ;  /* 0x0000000d130e7211 */ /* 0x040fe400078e10ff */
[----:B------:R-:W-:Y:S01]  /*02c0*/  LEA.HI.X.SX32 R3, R0, R47, 0x1, P0 ;  /* 0x0000002f00037211 */ /* 0x000fe200000f0eff */
[----:B------:R1:W3:Y:S01]  /*02d0*/  LDG.E.U16 R24, desc[UR10][R10.64] ;  /* 0x0000000a0a187981 */ /* 0x0002e2000c1e1500 */
[----:B------:R-:W-:Y:S02]  /*02e0*/  LEA R0, R19, R14, 0x2 ;  /* 0x0000000e13007211 */ /* 0x000fe400078e10ff */
[-C--:B------:R-:W-:Y:S01]  /*02f0*/  LEA R12, P1, R13, R45.reuse, 0x1 ;  /* 0x0000002d0d0c7211 */ /* 0x080fe200078208ff */
[----:B------:R1:W4:Y:S01]  /*0300*/  LDG.E.U16 R25, desc[UR10][R2.64] ;  /* 0x0000000a02197981 */ /* 0x000322000c1e1500 */
[----:B0-----:R-:W-:Y:S01]  /*0310*/  LEA R6, P0, R14, R45, 0x1 ;  /* 0x0000002d0e067211 */ /* 0x001fe200078008ff */
[----:B------:R-:W-:-:S03]  /*0320*/  IMAD R9, R19, 0x4, R0 ;  /* 0x0000000413097824 */ /* 0x000fc600078e0200 */
[----:B------:R-:W-:Y:S02]  /*0330*/  LEA.HI.X.SX32 R7, R14, R47, 0x1, P0 ;  /* 0x0000002f0e077211 */ /* 0x000fe400000f0eff */
[C---:B------:R-:W-:Y:S02]  /*0340*/  LEA R4, P0, R0.reuse, R45, 0x1 ;  /* 0x0000002d00047211 */ /* 0x040fe400078008ff */
[-C--:B------:R-:W-:Y:S01]  /*0350*/  LEA.HI.X.SX32 R13, R13, R47.reuse, 0x1, P1 ;  /* 0x0000002f0d0d7211 */ /* 0x080fe200008f0eff */
[----:B------:R0:W4:Y:S01]  /*0360*/  LDG.E.U16 R27, desc[UR10][R6.64] ;  /* 0x0000000a061b7981 */ /* 0x000122000c1e1500 */
[----:B------:R-:W-:Y:S02]  /*0370*/  LEA.HI.X.SX32 R5, R0, R47, 0x1, P0 ;  /* 0x0000002f00057211 */ /* 0x000fe400000f0eff */
[----:B------:R-:W-:Y:S01]  /*0380*/  LEA R0, R19, R9, 0x2 ;  /* 0x0000000913007211 */ /* 0x000fe200078e10ff */
[----:B------:R0:W4:Y:S01]  /*0390*/  LDG.E.U16 R26, desc[UR10][R12.64] ;  /* 0x0000000a0c1a7981 */ /* 0x000122000c1e1500 */
[----:B------:R-:W-:-:S02]  /*03a0*/  LEA R8, P0, R9, R45, 0x1 ;  /* 0x0000002d09087211 */ /* 0x000fc400078008ff */
[C---:B-1----:R-:W-:Y:S01]  /*03b0*/  LEA R10, P1, R0.reuse, R45, 0x1 ;  /* 0x0000002d000a7211 */ /* 0x042fe200078208ff */
[----:B------:R1:W4:Y:S01]  /*03c0*/  LDG.E.U16 R28, desc[UR10][R4.64] ;  /* 0x0000000a041c7981 */ /* 0x000322000c1e1500 */
[----:B------:R-:W-:Y:S02]  /*03d0*/  LEA R14, R19, R0, 0x2 ;  /* 0x00000000130e7211 */ /* 0x000fe400078e10ff */
[-C--:B------:R-:W-:Y:S02]  /*03e0*/  LEA.HI.X.SX32 R9, R9, R47.reuse, 0x1, P0 ;  /* 0x0000002f09097211 */ /* 0x080fe400000f0eff */
[----:B------:R-:W-:Y:S02]  /*03f0*/  LEA.HI.X.SX32 R11, R0, R47, 0x1, P1 ;  /* 0x0000002f000b7211 */ /* 0x000fe400008f0eff */
[----:B------:R-:W-:Y:S01]  /*0400*/  LEA R2, P0, R14, R45, 0x1 ;  /* 0x0000002d0e027211 */ /* 0x000fe200078008ff */
[----:B------:R1:W4:Y:S01]  /*0410*/  LDG.E.U16 R29, desc[UR10][R8.64] ;  /* 0x0000000a081d7981 */ /* 0x000322000c1e1500 */
[----:B------:R-:W-:-:S02]  /*0420*/  LEA R0, R19, R14, 0x2 ;  /* 0x0000000e13007211 */ /* 0x000fc400078e10ff */
[----:B------:R-:W-:Y:S01]  /*0430*/  LEA.HI.X.SX32 R3, R14, R47, 0x1, P0 ;  /* 0x0000002f0e037211 */ /* 0x000fe200000f0eff */
[----:B------:R1:W4:Y:S01]  /*0440*/  LDG.E.U16 R30, desc[UR10][R10.64] ;  /* 0x0000000a0a1e7981 */ /* 0x000322000c1e1500 */
[C---:B0-----:R-:W-:Y:S02]  /*0450*/  LEA R6, P0, R0.reuse, R45, 0x1 ;  /* 0x0000002d00067211 */ /* 0x041fe400078008ff */
[C---:B------:R-:W-:Y:S01]  /*0460*/  LEA R13, R19.reuse, R0, 0x2 ;  /* 0x00000000130d7211 */ /* 0x040fe200078e10ff */
[----:B------:R0:W4:Y:S01]  /*0470*/  LDG.E.U16 R31, desc[UR10][R2.64] ;  /* 0x0000000a021f7981 */ /* 0x000122000c1e1500 */
[----:B------:R-:W-:Y:S02]  /*0480*/  LEA.HI.X.SX32 R7, R0, R47, 0x1, P0 ;  /* 0x0000002f00077211 */ /* 0x000fe400000f0eff */
[----:B------:R-:W-:Y:S02]  /*0490*/  LEA R0, R19, R13, 0x2 ;  /* 0x0000000d13007211 */ /* 0x000fe400078e10ff */
[-C--:B-1----:R-:W-:Y:S01]  /*04a0*/  LEA R4, P0, R13, R45.reuse, 0x1 ;  /* 0x0000002d0d047211 */ /* 0x082fe200078008ff */
[----:B------:R1:W4:Y:S01]  /*04b0*/  LDG.E.U16 R32, desc[UR10][R6.64] ;  /* 0x0000000a06207981 */ /* 0x000322000c1e1500 */
[----:B------:R-:W-:-:S02]  /*04c0*/  LEA R12, P1, R0, R45, 0x1 ;  /* 0x0000002d000c7211 */ /* 0x000fc400078208ff */
[----:B------:R-:W-:Y:S02]  /*04d0*/  LEA R14, R19, R0, 0x2 ;  /* 0x00000000130e7211 */ /* 0x000fe400078e10ff */
[-C--:B------:R-:W-:Y:S02]  /*04e0*/  LEA.HI.X.SX32 R5, R13, R47.reuse, 0x1, P0 ;  /* 0x0000002f0d057211 */ /* 0x080fe400000f0eff */
[----:B------:R-:W-:Y:S02]  /*04f0*/  LEA.HI.X.SX32 R13, R0, R47, 0x1, P1 ;  /* 0x0000002f000d7211 */ /* 0x000fe400008f0eff */
[C---:B------:R-:W-:Y:S01]  /*0500*/  LEA R0, R19.reuse, R14, 0x2 ;  /* 0x0000000e13007211 */ /* 0x040fe200078e10ff */
[----:B------:R1:W4:Y:S01]  /*0510*/  LDG.E.U16 R33, desc[UR10][R4.64] ;  /* 0x0000000a04217981 */ /* 0x000322000c1e1500 */
[C---:B------:R-:W-:Y:S02]  /*0520*/  LEA R8, P0, R14.reuse, R45, 0x1 ;  /* 0x0000002d0e087211 */ /* 0x040fe400078008ff */
[----:B------:R-:W-:Y:S01]  /*0530*/  LEA R10, R19, R0, 0x2 ;  /* 0x00000000130a7211 */ /* 0x000fe200078e10ff */
[----:B------:R1:W4:Y:S01]  /*0540*/  LDG.E.U16 R34, desc[UR10][R12.64] ;  /* 0x0000000a0c227981 */ /* 0x000322000c1e1500 */
[----:B------:R-:W-:-:S02]  /*0550*/  LEA.HI.X.SX32 R9, R14, R47, 0x1, P0 ;  /* 0x0000002f0e097211 */ /* 0x000fc400000f0eff */
[C---:B0-----:R-:W-:Y:S02]  /*0560*/  LEA R2, P0, R0.reuse, R45, 0x1 ;  /* 0x0000002d00027211 */ /* 0x041fe400078008ff */
[C---:B------:R-:W-:Y:S01]  /*0570*/  LEA R11, R19.reuse, R10, 0x2 ;  /* 0x0000000a130b7211 */ /* 0x040fe200078e10ff */
[----:B------:R0:W4:Y:S01]  /*0580*/  LDG.E.U16 R35, desc[UR10][R8.64] ;  /* 0x0000000a08237981 */ /* 0x000122000c1e1500 */
[----:B------:R-:W-:Y:S02]  /*0590*/  LEA.HI.X.SX32 R3, R0, R47, 0x1, P0 ;  /* 0x0000002f00037211 */ /* 0x000fe400000f0eff */
[C---:B------:R-:W-:Y:S02]  /*05a0*/  LEA R0, R19.reuse, R11, 0x2 ;  /* 0x0000000b13007211 */ /* 0x040fe400078e10ff */
[-C--:B-1----:R-:W-:Y:S01]  /*05b0*/  LEA R6, P0, R10, R45.reuse, 0x1 ;  /* 0x0000002d0a067211 */ /* 0x082fe200078008ff */
[----:B------:R1:W4:Y:S02]  /*05c0*/  LDG.E.U16 R36, desc[UR10][R2.64] ;  /* 0x0000000a02247981 */ /* 0x000324000c1e1500 */
[----:B------:R-:W-:Y:S01]  /*05d0*/  IMAD R14, R19, 0x4, R0 ;  /* 0x00000004130e7824 */ /* 0x000fe200078e0200 */
[----:B------:R-:W-:-:S02]  /*05e0*/  LEA R4, P1, R11, R45, 0x1 ;  /* 0x0000002d0b047211 */ /* 0x000fc400078208ff */
[----:B------:R-:W-:Y:S02]  /*05f0*/  LEA.HI.X.SX32 R7, R10, R47, 0x1, P0 ;  /* 0x0000002f0a077211 */ /* 0x000fe400000f0eff */
[C---:B------:R-:W-:Y:S02]  /*0600*/  LEA R15, R19.reuse, R14, 0x2 ;  /* 0x0000000e130f7211 */ /* 0x040fe400078e10ff */
[C---:B------:R-:W-:Y:S01]  /*0610*/  LEA R10, P0, R0.reuse, R45, 0x1 ;  /* 0x0000002d000a7211 */ /* 0x040fe200078008ff */
[----:B------:R1:W4:Y:S01]  /*0620*/  LDG.E.U16 R37, desc[UR10][R6.64] ;  /* 0x0000000a06257981 */ /* 0x000322000c1e1500 */
[----:B------:R-:W-:Y:S02]  /*0630*/  LEA R13, R19, R15, 0x2 ;  /* 0x0000000f130d7211 */ /* 0x000fe400078e10ff */
[-C--:B------:R-:W-:Y:S02]  /*0640*/  LEA.HI.X.SX32 R5, R11, R47.reuse, 0x1, P1 ;  /* 0x0000002f0b057211 */ /* 0x080fe400008f0eff */
[----:B------:R-:W-:-:S02]  /*0650*/  LEA.HI.X.SX32 R11, R0, R47, 0x1, P0 ;  /* 0x0000002f000b7211 */ /* 0x000fc400000f0eff */
[C---:B0-----:R-:W-:Y:S01]  /*0660*/  LEA R8, P0, R14.reuse, R45, 0x1 ;  /* 0x0000002d0e087211 */ /* 0x041fe200078008ff */
[----:B------:R0:W4:Y:S01]  /*0670*/  LDG.E.U16 R38, desc[UR10][R4.64] ;  /* 0x0000000a04267981 */ /* 0x000122000c1e1500 */
[C---:B------:R-:W-:Y:S02]  /*0680*/  LEA R0, R19.reuse, R13, 0x2 ;  /* 0x0000000d13007211 */ /* 0x040fe400078e10ff */
[----:B------:R-:W-:Y:S01]  /*0690*/  LEA.HI.X.SX32 R9, R14, R47, 0x1, P0 ;  /* 0x0000002f0e097211 */ /* 0x000fe200000f0eff */
[----:B------:R0:W4:Y:S01]  /*06a0*/  LDG.E.U16 R39, desc[UR10][R10.64] ;  /* 0x0000000a0a277981 */ /* 0x000122000c1e1500 */
[----:B------:R-:W-:Y:S02]  /*06b0*/  LEA R14, R19, R0, 0x2 ;  /* 0x00000000130e7211 */ /* 0x000fe400078e10ff */
[----:B-1----:R-:W-:Y:S01]  /*06c0*/  LEA R2, P0, R15, R45, 0x1 ;  /* 0x0000002d0f027211 */ /* 0x002fe200078008ff */
[----:B------:R1:W4:Y:S01]  /*06d0*/  LDG.E.U16 R40, desc[UR10][R8.64] ;  /* 0x0000000a08287981 */ /* 0x000322000c1e1500 */
[----:B------:R-:W-:-:S02]  /*06e0*/  LEA R16, R19, R14, 0x2 ;  /* 0x0000000e13107211 */ /* 0x000fc400078e10ff */
[----:B------:R-:W-:Y:S02]  /*06f0*/  LEA.HI.X.SX32 R3, R15, R47, 0x1, P0 ;  /* 0x0000002f0f037211 */ /* 0x000fe400000f0eff */
[C---:B------:R-:W-:Y:S02]  /*0700*/  LEA R15, R19.reuse, R16, 0x2 ;  /* 0x00000010130f7211 */ /* 0x040fe400078e10ff */
[----:B------:R-:W-:Y:S01]  /*0710*/  LEA R6, P0, R14, R45, 0x1 ;  /* 0x0000002d0e067211 */ /* 0x000fe200078008ff */
[----:B------:R1:W4:Y:S01]  /*0720*/  LDG.E.U16 R41, desc[UR10][R2.64] ;  /* 0x0000000a02297981 */ /* 0x000322000c1e1500 */
[----:B------:R-:W-:Y:S02]  /*0730*/  LEA R17, R19, R15, 0x2 ;  /* 0x0000000f13117211 */ /* 0x000fe400078e10ff */
[----:B------:R-:W-:Y:S02]  /*0740*/  LEA R12, P1, R13, R45, 0x1 ;  /* 0x0000002d0d0c7211 */ /* 0x000fe400078208ff */
[----:B0-----:R-:W-:-:S02]  /*0750*/  LEA R5, R19, R17, 0x2 ;  /* 0x0000001113057211 */ /* 0x001fc400078e10ff */
[----:B------:R-:W-:Y:S02]  /*0760*/  LEA.HI.X.SX32 R7, R14, R47, 0x1, P0 ;  /* 0x0000002f0e077211 */ /* 0x000fe400000f0eff */
[----:B------:R-:W-:Y:S02]  /*0770*/  LEA R10, P0, R15, R45, 0x1 ;  /* 0x0000002d0f0a7211 */ /* 0x000fe400078008ff */
[----:B------:R-:W-:Y:S01]  /*0780*/  LEA R18, R19, R5, 0x2 ;  /* 0x0000000513127211 */ /* 0x000fe200078e10ff */
[----:B------:R0:W4:Y:S01]  /*0790*/  LDG.E.U16 R43, desc[UR10][R6.64] ;  /* 0x0000000a062b7981 */ /* 0x000122000c1e1500 */
[-C--:B------:R-:W-:Y:S02]  /*07a0*/  LEA.HI.X.SX32 R13, R13, R47.reuse, 0x1, P1 ;  /* 0x0000002f0d0d7211 */ /* 0x080fe400008f0eff */
[----:B------:R-:W-:Y:S02]  /*07b0*/  LEA.HI.X.SX32 R11, R15, R47, 0x1, P0 ;  /* 0x0000002f0f0b7211 */ /* 0x000fe400000f0eff */
[----:B-1----:R-:W-:Y:S01]  /*07c0*/  LEA R8, P1, R5, R45, 0x1 ;  /* 0x0000002d05087211 */ /* 0x002fe200078208ff */
[----:B------:R1:W4:Y:S01]  /*07d0*/  LDG.E.U16 R42, desc[UR10][R12.64] ;  /* 0x0000000a0c2a7981 */ /* 0x000322000c1e1500 */
[----:B------:R-:W-:-:S02]  /*07e0*/  LEA R15, R19, R18, 0x2 ;  /* 0x00000012130f7211 */ /* 0x000fc400078e10ff */
[C---:B------:R-:W-:Y:S01]  /*07f0*/  LEA R4, P0, R0.reuse, R45, 0x1 ;  /* 0x0000002d00047211 */ /* 0x040fe200078008ff */
[----:B------:R1:W4:Y:S01]  /*0800*/  LDG.E.U16 R44, desc[UR10][R10.64] ;  /* 0x0000000a0a2c7981 */ /* 0x000322000c1e1500 */
[-C--:B------:R-:W-:Y:S01]  /*0810*/  LEA.HI.X.SX32 R9, R5, R47.reuse, 0x1, P1 ;  /* 0x0000002f05097211 */ /* 0x080fe200008f0eff */
[----:B------:R-:W-:Y:S01]  /*0820*/  IMAD R19, R19, 0x4, R15 ;  /* 0x0000000413137824 */ /* 0x000fe200078e020f */
[----:B------:R-:W-:Y:S02]  /*0830*/  LEA.HI.X.SX32 R5, R0, R47, 0x1, P0 ;  /* 0x0000002f00057211 */ /* 0x000fe400000f0eff */
[CC--:B------:R-:W-:Y:S01]  /*0840*/  LEA R2, P0, R16.reuse, R45.reuse, 0x1 ;  /* 0x0000002d10027211 */ /* 0x0c0fe200078008ff */
[----:B------:R-:W4:Y:S01]  /*0850*/  LDG.E.U16 R8, desc[UR10][R8.64] ;  /* 0x0000000a08087981 */ /* 0x000f22000c1e1500 */
[-C--:B0-----:R-:W-:Y:S02]  /*0860*/  LEA R6, P1, R17, R45.reuse, 0x1 ;  /* 0x0000002d11067211 */ /* 0x081fe400078208ff */
[----:B------:R-:W-:Y:S01]  /*0870*/  LEA R14, P2, R15, R45, 0x1 ;  /* 0x0000002d0f0e7211 */ /* 0x000fe200078408ff */
[----:B------:R0:W4:Y:S01]  /*0880*/  LDG.E.U16 R0, desc[UR10][R4.64] ;  /* 0x0000000a04007981 */ /* 0x000122000c1e1500 */
[----:B------:R-:W-:-:S02]  /*0890*/  LEA.HI.X.SX32 R3, R16, R47, 0x1, P0 ;  /* 0x0000002f10037211 */ /* 0x000fc400000f0eff */
[----:B------:R-:W-:Y:S02]  /*08a0*/  LEA.HI.X.SX32 R7, R17, R47, 0x1, P1 ;  /* 0x0000002f11077211 */ /* 0x000fe400008f0eff */
[CC--:B-1----:R-:W-:Y:S01]  /*08b0*/  LEA R12, P0, R18.reuse, R45.reuse, 0x1 ;  /* 0x0000002d120c7211 */ /* 0x0c2fe200078008ff */
[----:B------:R-:W4:Y:S01]  /*08c0*/  LDG.E.U16 R2, desc[UR10][R2.64] ;  /* 0x0000000a02027981 */ /* 0x000f22000c1e1500 */
[----:B------:R-:W-:Y:S02]  /*08d0*/  LEA R10, P1, R19, R45, 0x1 ;  /* 0x0000002d130a7211 */ /* 0x000fe400078208ff */
[-C--:B------:R-:W-:Y:S01]  /*08e0*/  LEA.HI.X.SX32 R15, R15, R47.reuse, 0x1, P2 ;  /* 0x0000002f0f0f7211 */ /* 0x080fe200010f0eff */
[----:B------:R1:W4:Y:S01]  /*08f0*/  LDG.E.U16 R7, desc[UR10][R6.64] ;  /* 0x0000000a06077981 */ /* 0x000322000c1e1500 */
[-C--:B------:R-:W-:Y:S02]  /*0900*/  LEA.HI.X.SX32 R13, R18, R47.reuse, 0x1, P0 ;  /* 0x0000002f120d7211 */ /* 0x080fe400000f0eff */
[----:B------:R-:W-:Y:S01]  /*0910*/  LEA.HI.X.SX32 R11, R19, R47, 0x1, P1 ;  /* 0x0000002f130b7211 */ /* 0x000fe200008f0eff */
[----:B------:R-:W4:Y:S04]  /*0920*/  LDG.E.U16 R14, desc[UR10][R14.64] ;  /* 0x0000000a0e0e7981 */ /* 0x000f28000c1e1500 */
[----:B------:R-:W4:Y:S04]  /*0930*/  LDG.E.U16 R12, desc[UR10][R12.64] ;  /* 0x0000000a0c0c7981 */ /* 0x000f28000c1e1500 */
[----:B------:R-:W4:Y:S01]  /*0940*/  LDG.E.U16 R10, desc[UR10][R10.64] ;  /* 0x0000000a0a0a7981 */ /* 0x000f22000c1e1500 */
[----:B------:R-:W1:Y:S01]  /*0950*/  S2UR UR6, SR_CgaCtaId ;  /* 0x00000000000679c3 */ /* 0x000e620000008800 */
[----:B0-----:R-:W-:-:S04]  /*0960*/  SHF.R.S32.HI R5, RZ, 0x6, R48 ;  /* 0x00000006ff057819 */ /* 0x001fc80000011430 */
[----:B------:R-:W-:Y:S01]  /*0970*/  SGXT R5, R5, 0x1 ;  /* 0x000000010505781a */ /* 0x000fe20000000200 */
[----:B------:R-:W-:Y:S01]  /*0980*/  UMOV UR4, 0x400 ;  /* 0x0000040000047882 */ /* 0x000fe20000000000 */
[----:B------:R-:W-:Y:S02]  /*0990*/  SHF.L.U32 R4, R48, 0x1, RZ ;  /* 0x0000000130047819 */ /* 0x000fe400000006ff */
[----:B------:R-:W-:-:S04]  /*09a0*/  LOP3.LUT R5, R5, 0x90, RZ, 0xc0, !PT ;  /* 0x0000009005057812 */ /* 0x000fc800078ec0ff */
[----:B------:R-:W-:-:S04]  /*09b0*/  LOP3.LUT R5, R5, 0x7e, R4, 0x78, !PT ;  /* 0x0000007e05057812 */ /* 0x000fc800078e7804 */
[----:B------:R-:W-:Y:S01]  /*09c0*/  LOP3.LUT R16, R5, 0x20, RZ, 0x3c, !PT ;  /* 0x0000002005107812 */ /* 0x000fe200078e3cff */
[----:B-1----:R-:W-:Y:S01]  /*09d0*/  ULEA UR6, UR6, UR4, 0x18 ;  /* 0x0000000406067291 */ /* 0x002fe2000f8ec0ff */
[----:B------:R-:W0:Y:S01]  /*09e0*/  LDCU UR4, c[0x0][0x3f0] ;  /* 0x00007e00ff0477ac */ /* 0x000e220008000800 */
[----:B------:R-:W-:Y:S02]  /*09f0*/  MOV R6, 0xff800000 ;  /* 0xff80000000067802 */ /* 0x000fe40000000f00 */
[----:B------:R-:W-:Y:S02]  /*0a00*/  CS2R R76, SRZ ;  /* 0x00000000004c7805 */ /* 0x000fe4000001ff00 */
[----:B------:R-:W-:Y:S02]  /*0a10*/  MOV R4, 0xff800000 ;  /* 0xff80000000047802 */ /* 0x000fe40000000f00 */
[----:B------:R-:W-:Y:S02]  /*0a20*/  CS2R R78, SRZ ;  /* 0x00000000004e7805 */ /* 0x000fe4000001ff00 */
[----:B------:R-:W-:-:S02]  /*0a30*/  MOV R3, 0xff800000 ;  /* 0xff80000000037802 */ /* 0x000fc40000000f00 */
[----:B------:R-:W-:Y:S02]  /*0a40*/  CS2R R56, SRZ ;  /* 0x0000000000387805 */ /* 0x000fe4000001ff00 */
[----:B------:R-:W-:Y:S01]  /*0a50*/  MOV R158, 0x3f800000 ;  /* 0x3f800000009e7802 */ /* 0x000fe20000000f00 */
[----:B0-----:R-:W-:Y:S01]  /*0a60*/  UISETP.GE.AND UP0, UPT, UR4, 0x1, UPT ;  /* 0x000000010400788c */ /* 0x001fe2000bf06270 */
[----:B------:R-:W-:Y:S02]  /*0a70*/  MOV R159, 0x3f800000 ;  /* 0x3f800000009f7802 */ /* 0x000fe40000000f00 */
[----:B------:R-:W-:Y:S02]  /*0a80*/  CS2R R58, SRZ ;  /* 0x00000000003a7805 */ /* 0x000fe4000001ff00 */
[----:B------:R-:W-:Y:S02]  /*0a90*/  MOV R156, 0x3f800000 ;  /* 0x3f800000009c7802 */ /* 0x000fe40000000f00 */
[----:B------:R-:W-:-:S02]  /*0aa0*/  CS2R R68, SRZ ;  /* 0x0000000000447805 */ /* 0x000fc4000001ff00 */
[----:B------:R-:W-:Y:S02]  /*0ab0*/  MOV R157, 0x3f800000 ;  /* 0x3f800000009d7802 */ /* 0x000fe40000000f00 */
[----:B------:R-:W-:Y:S02]  /*0ac0*/  CS2R R70, SRZ ;  /* 0x0000000000467805 */ /* 0x000fe4000001ff00 */
[----:B------:R-:W-:Y:S02]  /*0ad0*/  CS2R R64, SRZ ;  /* 0x0000000000407805 */ /* 0x000fe4000001ff00 */
[----:B------:R-:W-:Y:S02]  /*0ae0*/  CS2R R66, SRZ ;  /* 0x0000000000427805 */ /* 0x000fe4000001ff00 */
[----:B------:R-:W-:Y:S02]  /*0af0*/  CS2R R72, SRZ ;  /* 0x0000000000487805 */ /* 0x000fe4000001ff00 */
[----:B------:R-:W-:-:S02]  /*0b00*/  CS2R R74, SRZ ;  /* 0x00000000004a7805 */ /* 0x000fc4000001ff00 */
[----:B------:R-:W-:Y:S02]  /*0b10*/  CS2R R84, SRZ ;  /* 0x0000000000547805 */ /* 0x000fe4000001ff00 */
[----:B------:R-:W-:Y:S02]  /*0b20*/  CS2R R86, SRZ ;  /* 0x0000000000567805 */ /* 0x000fe4000001ff00 */
[----:B------:R-:W-:Y:S02]  /*0b30*/  CS2R R60, SRZ ;  /* 0x00000000003c7805 */ /* 0x000fe4000001ff00 */
[----:B------:R-:W-:Y:S02]  /*0b40*/  CS2R R62, SRZ ;  /* 0x00000000003e7805 */ /* 0x000fe4000001ff00 */
[----:B------:R-:W-:Y:S02]  /*0b50*/  CS2R R80, SRZ ;  /* 0x0000000000507805 */ /* 0x000fe4000001ff00 */
[----:B------:R-:W-:Y:S01]  /*0b60*/  CS2R R82, SRZ ;  /* 0x0000000000527805 */ /* 0x000fe2000001ff00 */
[----:B--2---:R-:W-:Y:S04]  /*0b70*/  STS.U16 [R5+UR6+0x8000], R20 ;  /* 0x0080001405007988 */ /* 0x004fe80008000406 */
[----:B-----5:R-:W-:Y:S04]  /*0b80*/  STS.U16 [R5+UR6+0x8200], R22 ;  /* 0x0082001605007988 */ /* 0x020fe80008000406 */
[----:B---3--:R-:W-:Y:S04]  /*0b90*/  STS.U16 [R5+UR6+0x8400], R24 ;  /* 0x0084001805007988 */ /* 0x008fe80008000406 */
[----:B----4-:R-:W-:Y:S04]  /*0ba0*/  STS.U16 [R5+UR6+0x8600], R26 ;  /* 0x0086001a05007988 */ /* 0x010fe80008000406 */
[----:B------:R-:W-:Y:S04]  /*0bb0*/  STS.U16 [R5+UR6+0x8800], R28 ;  /* 0x0088001c05007988 */ /* 0x000fe80008000406 */
        /* <DEDUP_REMOVED lines=10> */
[----:B------:R0:W-:Y:S04]  /*0c60*/  STS.U16 [R5+UR6+0x9e00], R14 ;  /* 0x009e000e05007988 */ /* 0x0001e80008000406 */
        /* <DEDUP_REMOVED lines=14> */
[----:B------:R-:W-:Y:S01]  /*0d50*/  STS.U16 [R16+UR6+0x9f00], R10 ;  /* 0x009f000a10007988 */ /* 0x000fe20008000406 */
[----:B0-----:R-:W-:-:S03]  /*0d60*/  MOV R5, 0xff800000 ;  /* 0xff80000000057802 */ /* 0x001fc60000000f00 */
[----:B------:R0:W-:Y:S02]  /*0d70*/  STS.U16 [R16+UR6+0x9700], R0 ;  /* 0x0097000010007988 */ /* 0x0001e40008000406 */
[----:B0-----:R-:W-:Y:S01]  /*0d80*/  LOP3.LUT R0, R48, 0x7f, RZ, 0xc0, !PT ;  /* 0x0000007f30007812 */ /* 0x001fe200078ec0ff */
[----:B------:R-:W-:Y:S06]  /*0d90*/  BRA.U !UP0, `(.L_x_0) ;  /* 0x000000b908b47547 */ /* 0x000fec000b800000 */
[----:B------:R-:W0:Y:S01]  /*0da0*/  LDC.64 R70, c[0x0][0x3c0] ;  /* 0x0000f000ff467b82 */ /* 0x000e220000000a00 */
[----:B------:R-:W1:Y:S01]  /*0db0*/  LDCU UR8, c[0x0][0x3c8] ;  /* 0x00007900ff0877ac */ /* 0x000e620008000800 */
[----:B------:R-:W-:Y:S01]  /*0dc0*/  LOP3.LUT P0, RZ, R48, 0x3, RZ, 0xc0, !PT ;  /* 0x0000000330ff7812 */ /* 0x000fe2000780c0ff */
[----:B------:R-:W-:Y:S01]  /*0dd0*/  IMAD.MOV.U32 R167, RZ, RZ, -0x800000 ;  /* 0xff800000ffa77424 */ /* 0x000fe200078e00ff */
[----:B------:R-:W-:Y:S01]  /*0de0*/  MOV R119, 0xff800000 ;  /* 0xff80000000777802 */ /* 0x000fe20000000f00 */
[----:B------:R-:W2:Y:S01]  /*0df0*/  LDCU.64 UR4, c[0x0][0x3d0] ;  /* 0x00007a00ff0477ac */ /* 0x000ea20008000a00 */
[----:B------:R-:W-:Y:S02]  /*0e00*/  MOV R251, 0xff800000 ;  /* 0xff80000000fb7802 */ /* 0x000fe40000000f00 */
[----:B------:R-:W-:Y:S01]  /*0e10*/  CS2R R76, SRZ ;  /* 0x00000000004c7805 */ /* 0x000fe2000001ff00 */
[----:B------:R-:W3:Y:S01]  /*0e20*/  LDC.64 R4, c[0x0][0x390] ;  /* 0x0000e400ff047b82 */ /* 0x000ee20000000a00 */
[----:B------:R-:W4:Y:S01]  /*0e30*/  LDCU.64 UR12, c[0x0][0x388] ;  /* 0x00007100ff0c77ac */ /* 0x000f220008000a00 */
[----:B------:R-:W0:Y:S06]  /*0e40*/  LDCU UR9, c[0x0][0x3a8] ;  /* 0x00007500ff0977ac */ /* 0x000e2c0008000800 */
[----:B------:R-:W3:Y:S01]  /*0e50*/  LDC R176, c[0x0][0x3d8] ;  /* 0x0000f600ffb07b82 */ /* 0x000ee20000000800 */
[----:B-1----:R-:W-:Y:S01]  /*0e60*/  IMAD R2, R0, UR8, RZ ;  /* 0x0000000800027c24 */ /* 0x002fe2000f8e02ff */
[----:B--2---:R-:W-:-:S02]  /*0e70*/  UIMAD UR4, UR7, UR4, URZ ;  /* 0x00000004070472a4 */ /* 0x004fc4000f8e02ff */
[----:B0-----:R-:W-:Y:S02]  /*0e80*/  IMAD R70, R70, UR7, RZ ;  /* 0x0000000746467c24 */ /* 0x001fe4000f8e02ff */
[----:B------:R-:W-:Y:S01]  /*0e90*/  SHF.L.U32 R121, R2, 0x1, RZ ;  /* 0x0000000102797819 */ /* 0x000fe200000006ff */
[----:B------:R-:W-:Y:S01]  /*0ea0*/  IMAD R0, R0, UR5, RZ ;  /* 0x0000000500007c24 */ /* 0x000fe2000f8e02ff */
[----:B------:R-:W-:Y:S01]  /*0eb0*/  USHF.L.U32 UR8, UR4, 0x1, URZ ;  /* 0x0000000104087899 */ /* 0x000fe200080006ff */
[----:B------:R-:W-:Y:S01]  /*0ec0*/  IMAD.SHL.U32 R120, R70, 0x2, RZ ;  /* 0x0000000246787824 */ /* 0x000fe200078e00ff */
[----:B------:R-:W-:Y:S01]  /*0ed0*/  UIMAD.WIDE UR4, UR4, 0x2, URZ ;  /* 0x00000002040478a5 */ /* 0x000fe2000f8e02ff */
[----:B------:R-:W-:Y:S01]  /*0ee0*/  IMAD.HI R3, R2, 0x2, RZ ;  /* 0x0000000202037827 */ /* 0x000fe200078e02ff */
[----:B------:R-:W-:Y:S01]  /*0ef0*/  SHF.L.U32 R123, R0, 0x1, RZ ;  /* 0x00000001007b7819 */ /* 0x000fe200000006ff */
[----:B------:R-:W0:Y:S01]  /*0f00*/  LDC R249, c[0x0][0x3d8] ;  /* 0x0000f600fff97b82 */ /* 0x000e220000000800 */
[----:B----4-:R-:W-:Y:S01]  /*0f10*/  IADD3 R120, P1, P2, R121, UR12, R120 ;  /* 0x0000000c79787c10 */ /* 0x010fe2000fa3e078 */
[----:B------:R-:W-:Y:S01]  /*0f20*/  IMAD.HI R70, R70, 0x2, RZ ;  /* 0x0000000246467827 */ /* 0x000fe200078e02ff */
[C---:B------:R-:W-:Y:S01]  /*0f30*/  SHF.L.U32 R125, R71.reuse, 0x1, RZ ;  /* 0x00000001477d7819 */ /* 0x040fe200000006ff */
[----:B------:R-:W-:Y:S01]  /*0f40*/  UMOV UR4, URZ ;  /* 0x000000ff00047c82 */ /* 0x000fe20008000000 */
[----:B------:R-:W-:Y:S01]  /*0f50*/  SHF.L.U32 R127, R71, 0x2, RZ ;  /* 0x00000002477f7819 */ /* 0x000fe200000006ff */
[----:B------:R-:W-:Y:S01]  /*0f60*/  IMAD.HI R0, R0, 0x2, RZ ;  /* 0x0000000200007827 */ /* 0x000fe200078e02ff */
[----:B------:R-:W-:Y:S01]  /*0f70*/  IADD3.X R121, PT, PT, R3, UR13, R70, P1, P2 ;  /* 0x0000000d03797c10 */ /* 0x000fe20008fe4446 */
[----:B------:R-:W1:Y:S01]  /*0f80*/  LDC R248, c[0x0][0x3d8] ;  /* 0x0000f600fff87b82 */ /* 0x000e620000000800 */
[----:B---3--:R-:W-:Y:S01]  /*0f90*/  IADD3 R122, P1, P6, R123, UR8, R4 ;  /* 0x000000087b7a7c10 */ /* 0x008fe2000fe3e004 */
[C---:B------:R-:W-:Y:S01]  /*0fa0*/  IMAD R3, R71.reuse, 0x84, RZ ;  /* 0x0000008447037824 */ /* 0x040fe200078e02ff */
[C---:B------:R-:W-:Y:S01]  /*0fb0*/  SHF.L.U32 R129, R71.reuse, 0x3, RZ ;  /* 0x0000000347817819 */ /* 0x040fe200000006ff */
[C---:B------:R-:W-:Y:S01]  /*0fc0*/  IMAD R7, R71.reuse, 0x82, RZ ;  /* 0x0000008247077824 */ /* 0x040fe200078e02ff */
[----:B------:R-:W-:Y:S01]  /*0fd0*/  IADD3.X R123, PT, PT, R0, UR5, R5, P1, P6 ;  /* 0x00000005007b7c10 */ /* 0x000fe20008fec405 */
[----:B------:R-:W-:Y:S01]  /*0fe0*/  IMAD R139, R71, 0x42, RZ ;  /* 0x00000042478b7824 */ /* 0x000fe200078e02ff */
[-C--:B------:R-:W-:Y:S01]  /*0ff0*/  IADD3 R10, P1, PT, R125, R120.reuse, RZ ;  /* 0x000000787d0a7210 */ /* 0x080fe20007f3e0ff */
[C---:B------:R-:W-:Y:S01]  /*1000*/  IMAD R5, R71.reuse, 0x8a, RZ ;  /* 0x0000008a47057824 */ /* 0x040fe200078e02ff */
[CC--:B------:R-:W-:Y:S01]  /*1010*/  LEA RZ, P6, R71.reuse, R120.reuse, 0x2 ;  /* 0x0000007847ff7211 */ /* 0x0c0fe200078c10ff */
[----:B------:R2:W-:Y:S01]  /*1020*/  STL.64 [R1+0x770], R122 ;  /* 0x0007707a01007387 */ /* 0x0005e20000100a00 */
[CC--:B------:R-:W-:Y:S01]  /*1030*/  LEA.HI.X.SX32 R11, R71.reuse, R121.reuse, 0x1, P1 ;  /* 0x00000079470b7211 */ /* 0x0c0fe200008f0eff */
[----:B------:R-:W3:Y:S01]  /*1040*/  LDC R247, c[0x0][0x3d8] ;  /* 0x0000f600fff77b82 */ /* 0x000ee20000000800 */
[-C--:B------:R-:W-:Y:S01]  /*1050*/  LEA RZ, P1, R71, R120.reuse, 0x3 ;  /* 0x0000007847ff7211 */ /* 0x080fe200078218ff */
[----:B------:R4:W-:Y:S01]  /*1060*/  STL [R1+0x7a0], R123 ;  /* 0x0007a07b01007387 */ /* 0x0009e20000100800 */
[-C--:B------:R-:W-:Y:S01]  /*1070*/  LEA.HI.X.SX32 R125, R125, R121.reuse, 0x1, P6 ;  /* 0x000000797d7d7211 */ /* 0x080fe200030f0eff */
[C---:B------:R-:W-:Y:S01]  /*1080*/  IMAD R141, R71.reuse, 0x43, RZ ;  /* 0x00000043478d7824 */ /* 0x040fe200078e02ff */
[-C--:B------:R-:W-:Y:S01]  /*1090*/  LEA RZ, P6, R71, R120.reuse, 0x4 ;  /* 0x0000007847ff7211 */ /* 0x080fe200078c20ff */
[----:B------:R-:W-:Y:S01]  /*10a0*/  STL.64 [R1+0x768], R10 ;  /* 0x0007680a01007387 */ /* 0x000fe20000100a00 */
[-C--:B------:R-:W-:Y:S01]  /*10b0*/  LEA.HI.X.SX32 R127, R127, R121.reuse, 0x1, P1 ;  /* 0x000000797f7f7211 */ /* 0x080fe200008f0eff */
[C---:B------:R-:W-:Y:S01]  /*10c0*/  IMAD R143, R71.reuse, 0x44, RZ ;  /* 0x00000044478f7824 */ /* 0x040fe200078e02ff */
[C---:B------:R-:W-:Y:S01]  /*10d0*/  SHF.L.U32 R131, R71.reuse, 0x4, RZ ;  /* 0x0000000447837819 */ /* 0x040fe200000006ff */
[----:B--2---:R-:W2:Y:S01]  /*10e0*/  LDC R122, c[0x0][0x3d8] ;  /* 0x0000f600ff7a7b82 */ /* 0x004ea20000000800 */
[-C--:B------:R-:W-:Y:S01]  /*10f0*/  LEA RZ, P1, R71, R120.reuse, 0x5 ;  /* 0x0000007847ff7211 */ /* 0x080fe200078228ff */
[----:B------:R0:W-:Y:S01]  /*1100*/  STL.64 [R1+0x778], R124 ;  /* 0x0007787c01007387 */ /* 0x0001e20000100a00 */
[-C--:B------:R-:W-:Y:S01]  /*1110*/  LEA.HI.X.SX32 R129, R129, R121.reuse, 0x1, P6 ;  /* 0x0000007981817211 */ /* 0x080fe200030f0eff */
[C---:B------:R-:W-:Y:S01]  /*1120*/  IMAD R145, R71.reuse, 0x45, RZ ;  /* 0x0000004547917824 */ /* 0x040fe200078e02ff */
[C---:B------:R-:W-:Y:S01]  /*1130*/  SHF.L.U32 R133, R71.reuse, 0x5, RZ ;  /* 0x0000000547857819 */ /* 0x040fe200000006ff */
[----:B------:R0:W-:Y:S01]  /*1140*/  STL [R1+0x790], R125 ;  /* 0x0007907d01007387 */ /* 0x0001e20000100800 */
[-C--:B------:R-:W-:Y:S01]  /*1150*/  LEA RZ, P6, R71, R120.reuse, 0x6 ;  /* 0x0000007847ff7211 */ /* 0x080fe200078c30ff */
[----:B----4-:R-:W4:Y:S01]  /*1160*/  LDC R123, c[0x0][0x3d8] ;  /* 0x0000f600ff7b7b82 */ /* 0x010f220000000800 */
[-C--:B------:R-:W-:Y:S01]  /*1170*/  LEA.HI.X.SX32 R131, R131, R121.reuse, 0x1, P1 ;  /* 0x0000007983837211 */ /* 0x080fe200008f0eff */
[----:B------:R-:W-:Y:S01]  /*1180*/  STL.64 [R1+0x780], R126 ;  /* 0x0007807e01007387 */ /* 0x000fe20000100a00 */
[-C--:B------:R-:W-:Y:S01]  /*1190*/  IADD3 RZ, P3, PT, R3, R120.reuse, RZ ;  /* 0x0000007803ff7210 */ /* 0x080fe20007f7e0ff */
[C---:B------:R-:W-:Y:S01]  /*11a0*/  IMAD R3, R71.reuse, 0x21, RZ ;  /* 0x0000002147037824 */ /* 0x040fe200078e02ff */
[C---:B------:R-:W-:Y:S01]  /*11b0*/  SHF.L.U32 R135, R71.reuse, 0x6, RZ ;  /* 0x0000000647877819 */ /* 0x040fe200000006ff */
[C---:B------:R-:W-:Y:S01]  /*11c0*/  IMAD R147, R71.reuse, 0x46, RZ ;  /* 0x0000004647937824 */ /* 0x040fe200078e02ff */
[-C--:B------:R-:W-:Y:S01]  /*11d0*/  LEA RZ, P1, R71, R120.reuse, 0x7 ;  /* 0x0000007847ff7211 */ /* 0x080fe200078238ff */
[----:B0-----:R-:W0:Y:S01]  /*11e0*/  LDC R124, c[0x0][0x3d8] ;  /* 0x0000f600ff7c7b82 */ /* 0x001e220000000800 */
[-C--:B------:R-:W-:Y:S01]  /*11f0*/  IADD3 RZ, P2, PT, R7, R120.reuse, RZ ;  /* 0x0000007807ff7210 */ /* 0x080fe20007f5e0ff */
[----:B------:R-:W-:Y:S01]  /*1200*/  IMAD R7, R71, 0x86, RZ ;  /* 0x0000008647077824 */ /* 0x000fe200078e02ff */
[-C--:B------:R-:W-:Y:S01]  /*1210*/  LEA.HI.X.SX32 R133, R133, R121.reuse, 0x1, P6 ;  /* 0x0000007985857211 */ /* 0x080fe200030f0eff */
[----:B------:R-:W-:Y:S01]  /*1220*/  STL.64 [R1+0x788], R128 ;  /* 0x0007888001007387 */ /* 0x000fe20000100a00 */
[-C--:B------:R-:W-:Y:S01]  /*1230*/  IADD3 R10, P6, PT, R139, R120.reuse, RZ ;  /* 0x000000788b0a7210 */ /* 0x080fe20007fde0ff */
[----:B------:R-:W-:Y:S01]  /*1240*/  IMAD R137, R71, 0x41, RZ ;  /* 0x0000004147897824 */ /* 0x000fe200078e02ff */
[-C--:B------:R-:W-:Y:S01]  /*1250*/  LEA.HI.X.SX32 R135, R135, R121.reuse, 0x1, P1 ;  /* 0x0000007987877211 */ /* 0x080fe200008f0eff */
[----:B------:R-:W3:Y:S01]  /*1260*/  LDC R125, c[0x0][0x3d8] ;  /* 0x0000f600ff7d7b82 */ /* 0x000ee20000000800 */
[-C--:B------:R-:W-:Y:S01]  /*1270*/  IADD3 RZ, P1, PT, R5, R120.reuse, RZ ;  /* 0x0000007805ff7210 */ /* 0x080fe20007f3e0ff */
[----:B------:R-:W-:Y:S01]  /*1280*/  IMAD R5, R71, 0x22, RZ ;  /* 0x0000002247057824 */ /* 0x000fe200078e02ff */
[-C--:B------:R-:W-:Y:S01]  /*1290*/  LEA.HI.X.SX32 R11, R3, R121.reuse, 0x1, P6 ;  /* 0x00000079030b7211 */ /* 0x080fe200030f0eff */
[----:B------:R-:W-:Y:S01]  /*12a0*/  STL.64 [R1+0x798], R130 ;  /* 0x0007988201007387 */ /* 0x000fe20000100a00 */
[-C--:B------:R-:W-:Y:S01]  /*12b0*/  IADD3 RZ, P4, PT, R7, R120.reuse, RZ ;  /* 0x0000007807ff7210 */ /* 0x080fe20007f9e0ff */
[----:B------:R-:W-:Y:S01]  /*12c0*/  IMAD R3, R71, 0x11, RZ ;  /* 0x0000001147037824 */ /* 0x000fe200078e02ff */
[-C--:B------:R-:W-:Y:S01]  /*12d0*/  LEA.HI.X.SX32 R139, R139, R121.reuse, 0x1, P3 ;  /* 0x000000798b8b7211 */ /* 0x080fe200018f0eff */
[----:B------:R1:W-:Y:S01]  /*12e0*/  STL.64 [R1+0x690], R10 ;  /* 0x0006900a01007387 */ /* 0x0003e20000100a00 */
[-C--:B------:R-:W-:Y:S01]  /*12f0*/  IADD3 R12, P3, PT, R5, R120.reuse, RZ ;  /* 0x00000078050c7210 */ /* 0x080fe20007f7e0ff */
[----:B------:R-:W-:Y:S01]  /*1300*/  IMAD R238, R71, 0x23, RZ ;  /* 0x0000002347ee7824 */ /* 0x000fe200078e02ff */
[-C--:B------:R-:W-:Y:S01]  /*1310*/  LEA.HI.X.SX32 R141, R141, R121.reuse, 0x1, P4 ;  /* 0x000000798d8d7211 */ /* 0x080fe200020f0eff */
[----:B--2---:R-:W-:Y:S01]  /*1320*/  IMAD R250, R122, 0x1e, RZ ;  /* 0x0000001e7afa7824 */ /* 0x004fe200078e02ff */
[-C--:B------:R-:W-:Y:S01]  /*1330*/  LEA.HI.X.SX32 R145, R145, R121.reuse, 0x1, P1 ;  /* 0x0000007991917211 */ /* 0x080fe200008f0eff */
[----:B------:R-:W-:Y:S01]  /*1340*/  IMAD R7, R71, 0x8c, RZ ;  /* 0x0000008c47077824 */ /* 0x000fe200078e02ff */
[-C--:B------:R-:W-:Y:S01]  /*1350*/  IADD3 R122, P1, PT, R147, R120.reuse, RZ ;  /* 0x00000078937a7210 */ /* 0x080fe20007f3e0ff */
[----:B------:R-:W-:Y:S01]  /*1360*/  IMAD R159, R176, 0x4e, RZ ;  /* 0x0000004eb09f7824 */ /* 0x000fe200078e02ff */
[-C--:B------:R-:W-:Y:S01]  /*1370*/  LEA.HI.X.SX32 R13, R3, R121.reuse, 0x1, P3 ;  /* 0x00000079030d7211 */ /* 0x080fe200018f0eff */
[----:B------:R-:W-:Y:S01]  /*1380*/  IMAD R176, R249, 0x50, RZ ;  /* 0x00000050f9b07824 */ /* 0x000fe200078e02ff */
[-C--:B------:R-:W-:Y:S01]  /*1390*/  LEA.HI.X.SX32 R137, R137, R121.reuse, 0x1, P2 ;  /* 0x0000007989897211 */ /* 0x080fe200010f0eff */
[----:B----4-:R-:W-:Y:S01]  /*13a0*/  IMAD R249, R123, 0x76, RZ ;  /* 0x000000767bf97824 */ /* 0x010fe200078e02ff */
[-C--:B-1----:R-:W-:Y:S01]  /*13b0*/  IADD3 R10, P4, PT, R143, R120.reuse, RZ ;  /* 0x000000788f0a7210 */ /* 0x082fe20007f9e0ff */
[C---:B------:R-:W-:Y:S01]  /*13c0*/  IMAD R227, R71.reuse, 0x12, RZ ;  /* 0x0000001247e37824 */ /* 0x040fe200078e02ff */
[-C--:B------:R-:W-:Y:S01]  /*13d0*/  LEA.HI.X.SX32 R123, R238, R121.reuse, 0x1, P1 ;  /* 0x00000079ee7b7211 */ /* 0x080fe200008f0eff */
[----:B------:R-:W-:Y:S01]  /*13e0*/  IMAD R226, R71, 0x24, RZ ;  /* 0x0000002447e27824 */ /* 0x000fe200078e02ff */
[-C--:B------:R-:W-:Y:S01]  /*13f0*/  LEA.HI.X.SX32 R11, R5, R121.reuse, 0x1, P4 ;  /* 0x00000079050b7211 */ /* 0x080fe200020f0eff */
[----:B------:R-:W-:Y:S01]  /*1400*/  STL.64 [R1+0x708], R12 ;  /* 0x0007080c01007387 */ /* 0x000fe20000100a00 */
[-C--:B------:R-:W-:Y:S01]  /*1410*/  IADD3 RZ, P2, PT, R7, R120.reuse, RZ ;  /* 0x0000007807ff7210 */ /* 0x080fe20007f5e0ff */
[----:B------:R-:W-:Y:S01]  /*1420*/  IMAD R170, R248, 0x28, RZ ;  /* 0x00000028f8aa7824 */ /* 0x000fe200078e02ff */
[----:B------:R-:W1:Y:S01]  /*1430*/  LDC R130, c[0x0][0x3d8] ;  /* 0x0000f600ff827b82 */ /* 0x000e620000000800 */
[----:B------:R-:W-:Y:S01]  /*1440*/  STL.64 [R1+0x688], R10 ;  /* 0x0006880a01007387 */ /* 0x000fe20000100a00 */
[----:B------:R-:W-:Y:S01]  /*1450*/  IMAD R230, R71, 0x9, RZ ;  /* 0x0000000947e67824 */ /* 0x000fe200078e02ff */
[-C--:B------:R-:W-:Y:S01]  /*1460*/  LEA.HI.X.SX32 R147, R147, R121.reuse, 0x1, P2 ;  /* 0x0000007993937211 */ /* 0x080fe200010f0eff */
[----:B0-----:R-:W-:Y:S01]  /*1470*/  IMAD R248, R124, 0x74, RZ ;  /* 0x000000747cf87824 */ /* 0x001fe200078e02ff */
[-C--:B------:R-:W-:Y:S01]  /*1480*/  IADD3 R124, P1, PT, R227, R120.reuse, RZ ;  /* 0x00000078e37c7210 */ /* 0x080fe20007f3e0ff */
[----:B------:R0:W-:Y:S01]  /*1490*/  STL.64 [R1+0x680], R122 ;  /* 0x0006807a01007387 */ /* 0x0001e20000100a00 */
[----:B---3--:R-:W-:Y:S01]  /*14a0*/  IMAD R168, R247, 0x14, RZ ;  /* 0x00000014f7a87824 */ /* 0x008fe200078e02ff */
[----:B------:R-:W2:Y:S01]  /*14b0*/  LDC R131, c[0x0][0x3d8] ;  /* 0x0000f600ff837b82 */ /* 0x000ea20000000800 */
[----:B------:R-:W-:Y:S01]  /*14c0*/  IMAD R247, R125, 0x3a, RZ ;  /* 0x0000003a7df77824 */ /* 0x000fe200078e02ff */
[-C--:B------:R-:W-:Y:S01]  /*14d0*/  LEA.HI.X.SX32 R125, R230, R121.reuse, 0x1, P1 ;  /* 0x00000079e67d7211 */ /* 0x080fe200008f0eff */
[C---:B------:R-:W-:Y:S01]  /*14e0*/  IMAD R9, R71.reuse, 0x88, RZ ;  /* 0x0000008847097824 */ /* 0x040fe200078e02ff */
[----:B------:R-:W-:Y:S01]  /*14f0*/  MOV R2, RZ ;  /* 0x000000ff00027202 */ /* 0x000fe20000000f00 */
[----:B------:R-:W-:Y:S01]  /*1500*/  IMAD R149, R71, 0x47, RZ ;  /* 0x0000004747957824 */ /* 0x000fe200078e02ff */
[----:B------:R-:W-:Y:S01]  /*1510*/  MOV R0, RZ ;  /* 0x000000ff00007202 */ /* 0x000fe20000000f00 */
[----:B------:R-:W-:Y:S01]  /*1520*/  STL.64 [R1+0x740], R124 ;  /* 0x0007407c01007387 */ /* 0x000fe20000100a00 */
[-C--:B------:R-:W-:Y:S01]  /*1530*/  IADD3 RZ, P5, PT, R9, R120.reuse, RZ ;  /* 0x0000007809ff7210 */ /* 0x080fe20007fbe0ff */
[C---:B------:R-:W-:Y:S01]  /*1540*/  IMAD R9, R71.reuse, 0x8e, RZ ;  /* 0x0000008e47097824 */ /* 0x040fe200078e02ff */
[-C--:B0-----:R-:W-:Y:S01]  /*1550*/  IADD3 R122, P2, PT, R226, R120.reuse, RZ ;  /* 0x00000078e27a7210 */ /* 0x081fe20007f5e0ff */
[----:B------:R-:W0:Y:S01]  /*1560*/  LDC R128, c[0x0][0x3d8] ;  /* 0x0000f600ff807b82 */ /* 0x000e220000000800 */
[----:B------:R-:W-:Y:S01]  /*1570*/  IMAD R151, R71, 0x48, RZ ;  /* 0x0000004847977824 */ /* 0x000fe200078e02ff */
[-C--:B------:R-:W-:Y:S01]  /*1580*/  LEA.HI.X.SX32 R143, R143, R121.reuse, 0x1, P5 ;  /* 0x000000798f8f7211 */ /* 0x080fe200028f0eff */
[----:B------:R-:W-:Y:S01]  /*1590*/  IMAD R228, R71, 0x98, RZ ;  /* 0x0000009847e47824 */ /* 0x000fe200078e02ff */
[-C--:B------:R-:W-:Y:S01]  /*15a0*/  LEA.HI.X.SX32 R123, R227, R121.reuse, 0x1, P2 ;  /* 0x00000079e37b7211 */ /* 0x080fe200010f0eff */
[----:B-1----:R-:W-:Y:S01]  /*15b0*/  IMAD R244, R130, 0x38, RZ ;  /* 0x0000003882f47824 */ /* 0x002fe200078e02ff */
[-C--:B------:R-:W-:Y:S01]  /*15c0*/  IADD3 RZ, P6, PT, R9, R120.reuse, RZ ;  /* 0x0000007809ff7210 */ /* 0x080fe20007fde0ff */
[----:B------:R-:W-:Y:S01]  /*15d0*/  IMAD R7, R71, 0x90, RZ ;  /* 0x0000009047077824 */ /* 0x000fe200078e02ff */
[----:B------:R-:W1:Y:S01]  /*15e0*/  LDC R126, c[0x0][0x3d8] ;  /* 0x0000f600ff7e7b82 */ /* 0x000e620000000800 */
[----:B------:R3:W-:Y:S01]  /*15f0*/  STL.64 [R1+0x700], R122 ;  /* 0x0007007a01007387 */ /* 0x0007e20000100a00 */
[-C--:B------:R-:W-:Y:S01]  /*1600*/  LEA.HI.X.SX32 R149, R149, R121.reuse, 0x1, P6 ;  /* 0x0000007995957211 */ /* 0x080fe200030f0eff */
[----:B------:R-:W-:Y:S01]  /*1610*/  IMAD R9, R71, 0x92, RZ ;  /* 0x0000009247097824 */ /* 0x000fe200078e02ff */
[-C--:B------:R-:W-:Y:S01]  /*1620*/  IADD3 R130, P6, PT, R151, R120.reuse, RZ ;  /* 0x0000007897827210 */ /* 0x080fe20007fde0ff */
[----:B--2---:R-:W-:Y:S01]  /*1630*/  IMAD R243, R131, 0x1c, RZ ;  /* 0x0000001c83f37824 */ /* 0x004fe200078e02ff */
[-C--:B------:R-:W-:Y:S01]  /*1640*/  IADD3 RZ, P3, PT, R7, R120.reuse, RZ ;  /* 0x0000007807ff7210 */ /* 0x080fe20007f7e0ff */
[C---:B------:R-:W-:Y:S01]  /*1650*/  IMAD R155, R71.reuse, 0x4a, RZ ;  /* 0x0000004a479b7824 */ /* 0x040fe200078e02ff */
[----:B------:R-:W2:Y:S01]  /*1660*/  LDC R87, c[0x0][0x3d8] ;  /* 0x0000f600ff577b82 */ /* 0x000ea20000000800 */
[C---:B------:R-:W-:Y:S01]  /*1670*/  IMAD R229, R71.reuse, 0x96, RZ ;  /* 0x0000009647e57824 */ /* 0x040fe200078e02ff */
[----:B------:R-:W4:Y:S01]  /*1680*/  LDCU UR12, c[0x0][0x3f0] ;  /* 0x00007e00ff0c77ac */ /* 0x000f220008000800 */
[C---:B------:R-:W-:Y:S01]  /*1690*/  IMAD R223, R71.reuse, 0x9a, RZ ;  /* 0x0000009a47df7824 */ /* 0x040fe200078e02ff */
[----:B---3--:R-:W3:Y:S01]  /*16a0*/  LDL.LU R123, [R1+0x7a0] ;  /* 0x0007a000017b7983 */ /* 0x008ee20000300800 */
[-C--:B------:R-:W-:Y:S01]  /*16b0*/  LEA.HI.X.SX32 R131, R226, R121.reuse, 0x1, P6 ;  /* 0x00000079e2837211 */ /* 0x080fe200030f0eff */
[C---:B------:R-:W-:Y:S01]  /*16c0*/  IMAD R153, R71.reuse, 0x49, RZ ;  /* 0x0000004947997824 */ /* 0x040fe200078e02ff */
[-C--:B------:R-:W-:Y:S01]  /*16d0*/  IADD3 R122, P2, PT, R228, R120.reuse, RZ ;  /* 0x00000078e47a7210 */ /* 0x080fe20007f5e0ff */
[----:B------:R-:W-:Y:S01]  /*16e0*/  IMAD R218, R71, 0x25, RZ ;  /* 0x0000002547da7824 */ /* 0x000fe200078e02ff */
[----:B------:R-:W-:Y:S01]  /*16f0*/  IADD3 RZ, P4, PT, R9, R120, RZ ;  /* 0x0000007809ff7210 */ /* 0x000fe20007f9e0ff */
[----:B------:R1:W-:Y:S01]  /*1700*/  STL.64 [R1+0x678], R130 ;  /* 0x0006788201007387 */ /* 0x0003e20000100a00 */
[----:B------:R-:W-:Y:S01]  /*1710*/  MOV R226, R122 ;  /* 0x0000007a00e27202 */ /* 0x000fe20000000f00 */
[----:B------:R-:W-:Y:S01]  /*1720*/  IMAD R220, R71, 0x9c, RZ ;  /* 0x0000009c47dc7824 */ /* 0x000fe200078e02ff */
[-C--:B------:R-:W-:Y:S01]  /*1730*/  IADD3 R124, P1, PT, R229, R120.reuse, RZ ;  /* 0x00000078e57c7210 */ /* 0x080fe20007f3e0ff */
[----:B------:R-:W-:Y:S01]  /*1740*/  IMAD R213, R71, 0x4b, RZ ;  /* 0x0000004b47d57824 */ /* 0x000fe200078e02ff */
[-C--:B------:R-:W-:Y:S01]  /*1750*/  LEA.HI.X.SX32 R151, R151, R121.reuse, 0x1, P3 ;  /* 0x0000007997977211 */ /* 0x080fe200018f0eff */
[----:B0-----:R-:W-:Y:S01]  /*1760*/  IMAD R245, R128, 0x70, RZ ;  /* 0x0000007080f57824 */ /* 0x001fe200078e02ff */
[-C--:B------:R-:W-:Y:S01]  /*1770*/  IADD3 R128, P3, PT, R223, R120.reuse, RZ ;  /* 0x00000078df807210 */ /* 0x080fe20007f7e0ff */
[----:B-1----:R-:W-:Y:S01]  /*1780*/  IMAD R246, R126, 0x72, RZ ;  /* 0x000000727ef67824 */ /* 0x002fe200078e02ff */
[----:B------:R-:W0:Y:S01]  /*1790*/  LDC R238, c[0x0][0x3d8] ;  /* 0x0000f600ffee7b82 */ /* 0x000e220000000800 */
[----:B------:R-:W-:Y:S01]  /*17a0*/  IMAD R3, R71, 0x94, RZ ;  /* 0x0000009447037824 */ /* 0x000fe200078e02ff */
[----:B------:R-:W-:Y:S01]  /*17b0*/  MOV R7, 0xff800000 ;  /* 0xff80000000077802 */ /* 0x000fe20000000f00 */
[----:B------:R1:W5:Y:S01]  /*17c0*/  LDL.LU.64 R130, [R1+0x798] ;  /* 0x0007980001827983 */ /* 0x0003620000300a00 */
[-C--:B------:R-:W-:Y:S01]  /*17d0*/  LEA.HI.X.SX32 R153, R153, R121.reuse, 0x1, P4 ;  /* 0x0000007999997211 */ /* 0x080fe200020f0eff */
[----:B------:R-:W-:Y:S01]  /*17e0*/  IMAD R209, R71, 0x26, RZ ;  /* 0x0000002647d17824 */ /* 0x000fe200078e02ff */
[----:B------:R-:W-:Y:S01]  /*17f0*/  LEA.HI.X.SX32 R125, R213, R121, 0x1, P1 ;  /* 0x00000079d57d7211 */ /* 0x000fe200008f0eff */
[----:B------:R1:W-:Y:S01]  /*1800*/  STL [R1+0x590], R122 ;  /* 0x0005907a01007387 */ /* 0x0003e20000100800 */
[-C--:B------:R-:W-:Y:S01]  /*1810*/  IADD3 R126, P4, PT, R220, R120.reuse, RZ ;  /* 0x00000078dc7e7210 */ /* 0x080fe20007f9e0ff */
[----:B------:R-:W-:Y:S01]  /*1820*/  IMAD R210, R71, 0x13, RZ ;  /* 0x0000001347d27824 */ /* 0x000fe200078e02ff */
[-C--:B------:R-:W-:Y:S01]  /*1830*/  IADD3 RZ, P5, PT, R3, R120.reuse, RZ ;  /* 0x0000007803ff7210 */ /* 0x080fe20007fbe0ff */
[C---:B------:R-:W-:Y:S01]  /*1840*/  IMAD R206, R71.reuse, 0x4c, RZ ;  /* 0x0000004c47ce7824 */ /* 0x040fe200078e02ff */
[----:B------:R-:W0:Y:S01]  /*1850*/  LDC R230, c[0x0][0x3d8] ;  /* 0x0000f600ffe67b82 */ /* 0x000e220000000800 */
[----:B------:R-:W-:Y:S01]  /*1860*/  IMAD R212, R71, 0x9e, RZ ;  /* 0x0000009e47d47824 */ /* 0x000fe200078e02ff */
[----:B--2---:R-:W-:Y:S01]  /*1870*/  SHF.L.U32 R81, R87, 0x1, RZ ;  /* 0x0000000157517819 */ /* 0x004fe200000006ff */
[----:B------:R-:W-:Y:S01]  /*1880*/  IMAD R211, R71, 0xa0, RZ ;  /* 0x000000a047d37824 */ /* 0x000fe200078e02ff */
[----:B-1----:R-:W-:Y:S01]  /*1890*/  IADD3 R122, P6, PT, R155, R120, RZ ;  /* 0x000000789b7a7210 */ /* 0x002fe20007fde0ff */
[----:B------:R-:W-:Y:S01]  /*18a0*/  STL [R1+0x588], R128 ;  /* 0x0005888001007387 */ /* 0x000fe20000100800 */
[----:B------:R-:W-:-:S02]  /*18b0*/  IMAD R201, R71, 0x4e, RZ ;  /* 0x0000004e47c97824 */ /* 0x000fc400078e02ff */
[----:B------:R-:W1:Y:S01]  /*18c0*/  LDC R241, c[0x0][0x3d8] ;  /* 0x0000f600fff17b82 */ /* 0x000e620000000800 */
[C---:B------:R-:W-:Y:S02]  /*18d0*/  IMAD R204, R71.reuse, 0x4d, RZ ;  /* 0x0000004d47cc7824 */ /* 0x040fe400078e02ff */
[C---:B------:R-:W-:Y:S02]  /*18e0*/  IMAD R203, R71.reuse, 0x27, RZ ;  /* 0x0000002747cb7824 */ /* 0x040fe400078e02ff */
[C---:B------:R-:W-:Y:S02]  /*18f0*/  IMAD R207, R71.reuse, 0xa2, RZ ;  /* 0x000000a247cf7824 */ /* 0x040fe400078e02ff */
[C---:B------:R-:W-:Y:S01]  /*1900*/  IMAD R194, R71.reuse, 0xa, RZ ;  /* 0x0000000a47c27824 */ /* 0x040fe200078e02ff */
[----:B------:R-:W2:Y:S01]  /*1910*/  LDC R234, c[0x0][0x3d8] ;  /* 0x0000f600ffea7b82 */ /* 0x000ea20000000800 */
[C---:B------:R-:W-:Y:S02]  /*1920*/  IMAD R199, R71.reuse, 0x4f, RZ ;  /* 0x0000004f47c77824 */ /* 0x040fe400078e02ff */
[----:B------:R-:W-:-:S02]  /*1930*/  IMAD R205, R71, 0xa4, RZ ;  /* 0x000000a447cd7824 */ /* 0x000fc400078e02ff */
[C---:B------:R-:W-:Y:S02]  /*1940*/  IMAD R197, R71.reuse, 0x5, RZ ;  /* 0x0000000547c57824 */ /* 0x040fe400078e02ff */
[C---:B------:R-:W-:Y:S01]  /*1950*/  IMAD R192, R71.reuse, 0x14, RZ ;  /* 0x0000001447c07824 */ /* 0x040fe200078e02ff */
[----:B------:R-:W0:Y:S01]  /*1960*/  LDC R95, c[0x0][0x3d8] ;  /* 0x0000f600ff5f7b82 */ /* 0x000e220000000800 */
[C---:B------:R-:W-:Y:S02]  /*1970*/  IMAD R191, R71.reuse, 0x28, RZ ;  /* 0x0000002847bf7824 */ /* 0x040fe400078e02ff */
[C---:B------:R-:W-:Y:S02]  /*1980*/  IMAD R188, R71.reuse, 0x50, RZ ;  /* 0x0000005047bc7824 */ /* 0x040fe400078e02ff */
[C---:B------:R-:W-:Y:S02]  /*1990*/  IMAD R183, R71.reuse, 0x52, RZ ;  /* 0x0000005247b77824 */ /* 0x040fe400078e02ff */
[C---:B------:R-:W-:Y:S01]  /*19a0*/  IMAD R186, R71.reuse, 0x51, RZ ;  /* 0x0000005147ba7824 */ /* 0x040fe200078e02ff */
[----:B------:R-:W0:Y:S01]  /*19b0*/  LDC R225, c[0x0][0x3d8] ;  /* 0x0000f600ffe17b82 */ /* 0x000e220000000800 */
[----:B------:R-:W-:-:S02]  /*19c0*/  IMAD R193, R71, 0xa8, RZ ;  /* 0x000000a847c17824 */ /* 0x000fc400078e02ff */
[C---:B------:R-:W-:Y:S02]  /*19d0*/  IMAD R185, R71.reuse, 0x29, RZ ;  /* 0x0000002947b97824 */ /* 0x040fe400078e02ff */
[C---:B------:R-:W-:Y:S02]  /*19e0*/  IMAD R195, R71.reuse, 0xa6, RZ ;  /* 0x000000a647c37824 */ /* 0x040fe400078e02ff */
[C---:B------:R-:W-:Y:S01]  /*19f0*/  IMAD R174, R71.reuse, 0x54, RZ ;  /* 0x0000005447ae7824 */ /* 0x040fe200078e02ff */
[----:B------:R-:W0:Y:S01]  /*1a00*/  LDC R216, c[0x0][0x3d8] ;  /* 0x0000f600ffd87b82 */ /* 0x000e220000000800 */
[C---:B------:R-:W-:Y:S02]  /*1a10*/  IMAD R177, R71.reuse, 0x2a, RZ ;  /* 0x0000002a47b17824 */ /* 0x040fe400078e02ff */
[C---:B------:R-:W-:Y:S02]  /*1a20*/  IMAD R187, R71.reuse, 0xac, RZ ;  /* 0x000000ac47bb7824 */ /* 0x040fe400078e02ff */
[----:B------:R-:W-:-:S02]  /*1a30*/  IMAD R180, R71, 0x53, RZ ;  /* 0x0000005347b47824 */ /* 0x000fc400078e02ff */
        /* <DEDUP_REMOVED lines=45> */
[C---:B------:R-:W-:Y:S02]  /*1d10*/  IMAD R93, R71.reuse, 0x60, RZ ;  /* 0x00000060475d7824 */ /* 0x040fe400078e02ff */
[C---:B------:R-:W-:Y:S02]  /*1d20*/  IMAD R114, R71.reuse, 0xc2, RZ ;  /* 0x000000c247727824 */ /* 0x040fe400078e02ff */
[C---:B------:R-:W-:Y:S02]  /*1d30*/  IMAD R98, R71.reuse, 0xc8, RZ ;  /* 0x000000c847627824 */ /* 0x040fe400078e02ff */
        /* <DEDUP_REMOVED lines=73> */
[C---:B------:R-:W-:Y:S01]  /*21d0*/  IMAD R41, R71.reuse, 0x79, RZ ;  /* 0x0000007947297824 */ /* 0x040fe200078e02ff */
[----:B---3--:R-:W-:Y:S01]  /*21e0*/  MOV R227, R123 ;  /* 0x0000007b00e37202 */ /* 0x008fe20000000f00 */
[C---:B------:R-:W-:Y:S01]  /*21f0*/  IMAD R3, R71.reuse, 0x1e, RZ ;  /* 0x0000001e47037824 */ /* 0x040fe200078e02ff */
[-C--:B------:R-:W-:Y:S01]  /*2200*/  LEA.HI.X.SX32 R123, R218, R121.reuse, 0x1, P6 ;  /* 0x00000079da7b7211 */ /* 0x080fe200030f0eff */
[----:B------:R-:W-:Y:S01]  /*2210*/  IMAD R55, R71, 0x7b, RZ ;  /* 0x0000007b47377824 */ /* 0x000fe200078e02ff */
[----:B------:R-:W-:Y:S01]  /*2220*/  LEA.HI.X.SX32 R155, R155, R121, 0x1, P5 ;  /* 0x000000799b9b7211 */ /* 0x000fe200028f0eff */
[----:B------:R-:W-:-:S02]  /*2230*/  IMAD R57, R71, 0x1f, RZ ;  /* 0x0000001f47397824 */ /* 0x000fc400078e02ff */
[----:B------:R-:W-:Y:S01]  /*2240*/  STL.64 [R1+0x670], R122 ;  /* 0x0006707a01007387 */ /* 0x000fe20000100a00 */
[----:B------:R-:W-:Y:S01]  /*2250*/  MOV R213, R129 ;  /* 0x0000008100d57202 */ /* 0x000fe20000000f00 */
[C---:B------:R-:W-:Y:S02]  /*2260*/  IMAD R9, R71.reuse, 0x7c, RZ ;  /* 0x0000007c47097824 */ /* 0x040fe400078e02ff */
[----:B------:R-:W-:Y:S01]  /*2270*/  STL [R1+0x580], R126 ;  /* 0x0005807e01007387 */ /* 0x000fe20000100800 */
[C---:B------:R-:W-:Y:S02]  /*2280*/  IMAD R31, R71.reuse, 0xf8, RZ ;  /* 0x000000f8471f7824 */ /* 0x040fe400078e02ff */
[C---:B------:R-:W-:Y:S01]  /*2290*/  IMAD R37, R71.reuse, 0xfa, RZ ;  /* 0x000000fa47257824 */ /* 0x040fe200078e02ff */
[----:B------:R3:W-:Y:S01]  /*22a0*/  STL.64 [R1+0x598], R124 ;  /* 0x0005987c01007387 */ /* 0x0007e20000100a00 */
[C---:B------:R-:W-:Y:S02]  /*22b0*/  IMAD R11, R71.reuse, 0x7e, RZ ;  /* 0x0000007e470b7824 */ /* 0x040fe400078e02ff */
[----:B------:R-:W-:-:S02]  /*22c0*/  IMAD R39, R71, 0xfc, RZ ;  /* 0x000000fc47277824 */ /* 0x000fc400078e02ff */
[C---:B------:R-:W-:Y:S02]  /*22d0*/  IMAD R63, R71.reuse, 0x7d, RZ ;  /* 0x0000007d473f7824 */ /* 0x040fe400078e02ff */
[C---:B------:R-:W-:Y:S02]  /*22e0*/  IMAD R69, R71.reuse, 0x3f, RZ ;  /* 0x0000003f47457824 */ /* 0x040fe400078e02ff */
[----:B------:R-:W-:Y:S01]  /*22f0*/  IMAD R49, R71, 0xfe, RZ ;  /* 0x000000fe47317824 */ /* 0x000fe200078e02ff */
[-C--:B------:R-:W-:Y:S01]  /*2300*/  IADD3 R228, P6, PT, R209, R120.reuse, RZ ;  /* 0x00000078d1e47210 */ /* 0x080fe20007fde0ff */
[----:B------:R-:W-:Y:S01]  /*2310*/  IMAD R71, R71, 0x7f, RZ ;  /* 0x0000007f47477824 */ /* 0x000fe200078e02ff */
[----:B---3--:R-:W3:Y:S01]  /*2320*/  LDL.LU R125, [R1+0x790] ;  /* 0x00079000017d7983 */ /* 0x008ee20000300800 */
[-C--:B------:R-:W-:Y:S01]  /*2330*/  IADD3 R122, P5, PT, R206, R120.reuse, RZ ;  /* 0x00000078ce7a7210 */ /* 0x080fe20007fbe0ff */
[C---:B------:R-:W-:Y:S01]  /*2340*/  IMAD R165, R87.reuse, 0xa, RZ ;  /* 0x0000000a57a57824 */ /* 0x040fe200078e02ff */
[-C--:B------:R-:W-:Y:S01]  /*2350*/  LEA.HI.X.SX32 R229, R210, R121.reuse, 0x1, P6 ;  /* 0x00000079d2e57211 */ /* 0x080fe200030f0eff */
[C---:B------:R-:W-:Y:S01]  /*2360*/  IMAD R217, R87.reuse, 0x6, RZ ;  /* 0x0000000657d97824 */ /* 0x040fe200078e02ff */
[----:B------:R-:W-:Y:S01]  /*2370*/  IADD3 R124, P1, PT, R212, R120, RZ ;  /* 0x00000078d47c7210 */ /* 0x000fe20007f3e0ff */
[C---:B------:R-:W-:Y:S01]  /*2380*/  IMAD R219, R87.reuse, 0xc, RZ ;  /* 0x0000000c57db7824 */ /* 0x040fe200078e02ff */
[----:B------:R-:W-:Y:S01]  /*2390*/  MOV R212, R128 ;  /* 0x0000008000d47202 */ /* 0x000fe20000000f00 */
[----:B------:R-:W-:Y:S01]  /*23a0*/  IMAD R242, R87, 0xe, RZ ;  /* 0x0000000e57f27824 */ /* 0x000fe200078e02ff */
[----:B------:R0:W5:Y:S01]  /*23b0*/  LDL.LU.64 R128, [R1+0x788] ;  /* 0x0007880001807983 */ /* 0x0001620000300a00 */
[----:B------:R-:W-:Y:S01]  /*23c0*/  LEA.HI.X.SX32 R123, R209, R121, 0x1, P5 ;  /* 0x00000079d17b7211 */ /* 0x000fe200028f0eff */
[----:B-1----:R-:W-:-:S02]  /*23d0*/  IMAD R87, R241, 0x42, RZ ;  /* 0x00000042f1577824 */ /* 0x002fc400078e02ff */
[----:B------:R1:W-:Y:S01]  /*23e0*/  STL.64 [R1+0x6f8], R228 ;  /* 0x0006f8e401007387 */ /* 0x0003e20000100a00 */
[----:B------:R-:W-:Y:S01]  /*23f0*/  MOV R210, R126 ;  /* 0x0000007e00d27202 */ /* 0x000fe20000000f00 */
[----:B--2---:R-:W-:Y:S01]  /*2400*/  IMAD R89, R234, 0x22, RZ ;  /* 0x00000022ea597824 */ /* 0x004fe200078e02ff */
[-C--:B------:R-:W-:Y:S01]  /*2410*/  LEA.HI.X.SX32 R227, R206, R121.reuse, 0x1, P2 ;  /* 0x00000079cee37211 */ /* 0x080fe200010f0eff */
[----:B------:R-:W-:Y:S01]  /*2420*/  STL [R1+0x578], R124 ;  /* 0x0005787c01007387 */ /* 0x000fe20000100800 */
[----:B------:R-:W-:Y:S01]  /*2430*/  LEA.HI.X.SX32 R213, R204, R121, 0x1, P3 ;  /* 0x00000079ccd57211 */ /* 0x000fe200018f0eff */
[----:B0-----:R-:W-:Y:S01]  /*2440*/  IMAD R95, R95, 0x44, RZ ;  /* 0x000000445f5f7824 */ /* 0x001fe200078e02ff */
[----:B------:R-:W0:Y:S01]  /*2450*/  LDC R241, c[0x0][0x3d8] ;  /* 0x0000f600fff17b82 */ /* 0x000e220000000800 */
[----:B------:R-:W-:Y:S02]  /*2460*/  IMAD R101, R225, 0x46, RZ ;  /* 0x00000046e1657824 */ /* 0x000fe400078e02ff */
[----:B------:R-:W-:Y:S01]  /*2470*/  IMAD R103, R216, 0x12, RZ ;  /* 0x00000012d8677824 */ /* 0x000fe200078e02ff */
[----:B-1----:R-:W-:Y:S01]  /*2480*/  IADD3 R228, P6, PT, R211, R120, RZ ;  /* 0x00000078d3e47210 */ /* 0x002fe20007fde0ff */
[----:B------:R-:W-:Y:S01]  /*2490*/  IMAD R105, R105, 0x24, RZ ;  /* 0x0000002469697824 */ /* 0x000fe200078e02ff */
[----:B------:R-:W-:Y:S01]  /*24a0*/  MOV R211, R127 ;  /* 0x0000007f00d37202 */ /* 0x000fe20000000f00 */
[----:B------:R-:W-:Y:S01]  /*24b0*/  IMAD R107, R107, 0x48, RZ ;  /* 0x000000486b6b7824 */ /* 0x000fe200078e02ff */
[----:B------:R1:W5:Y:S01]  /*24c0*/  LDL.LU.64 R126, [R1+0x780] ;  /* 0x00078000017e7983 */ /* 0x0003620000300a00 */
[----:B------:R-:W-:-:S02]  /*24d0*/  IMAD R109, R208, 0x4a, RZ ;  /* 0x0000004ad06d7824 */ /* 0x000fc400078e02ff */
[----:B------:R-:W-:Y:S01]  /*24e0*/  IMAD R115, R196, 0x26, RZ ;  /* 0x00000026c4737824 */ /* 0x000fe200078e02ff */
[----:B------:R2:W-:Y:S01]  /*24f0*/  STL.64 [R1+0x668], R122 ;  /* 0x0006687a01007387 */ /* 0x0005e20000100a00 */
[----:B------:R-:W-:Y:S01]  /*2500*/  IADD3 R226, P2, PT, R207, R120, RZ ;  /* 0x00000078cfe27210 */ /* 0x000fe20007f5e0ff */
[----:B------:R-:W-:Y:S01]  /*2510*/  IMAD R148, R148, 0x4c, RZ ;  /* 0x0000004c94947824 */ /* 0x000fe200078e02ff */
[----:B------:R-:W-:Y:S01]  /*2520*/  MOV R206, R124 ;  /* 0x0000007c00ce7202 */ /* 0x000fe20000000f00 */
[----:B------:R0:W-:Y:S01]  /*2530*/  STL [R1+0x594], R227 ;  /* 0x000594e301007387 */ /* 0x0001e20000100800 */
[-C--:B------:R-:W-:Y:S01]  /*2540*/  IADD3 R212, P3, PT, R205, R120.reuse, RZ ;  /* 0x00000078cdd47210 */ /* 0x080fe20007f7e0ff */
[----:B------:R-:W-:Y:S01]  /*2550*/  IMAD R182, R236, 0x52, RZ ;  /* 0x00000052ecb67824 */ /* 0x000fe200078e02ff */
[----:B------:R-:W-:Y:S01]  /*2560*/  LEA.HI.X.SX32 R211, R201, R121, 0x1, P4 ;  /* 0x00000079c9d37211 */ /* 0x000fe200020f0eff */
[----:B------:R-:W-:Y:S02]  /*2570*/  IMAD R184, R237, 0x2a, RZ ;  /* 0x0000002aedb87824 */ /* 0x000fe400078e02ff */
[----:B------:R-:W-:Y:S01]  /*2580*/  IMAD R198, R239, 0x16, RZ ;  /* 0x00000016efc67824 */ /* 0x000fe200078e02ff */
[----:B--2---:R-:W-:Y:S01]  /*2590*/  IADD3 R122, P5, PT, R201, R120, RZ ;  /* 0x00000078c97a7210 */ /* 0x004fe20007fbe0ff */
[----:B------:R-:W2:Y:S01]  /*25a0*/  LDC R236, c[0x0][0x3d8] ;  /* 0x0000f600ffec7b82 */ /* 0x000ea20000000800 */
[----:B------:R-:W-:-:S02]  /*25b0*/  IMAD R240, R240, 0x6c, RZ ;  /* 0x0000006cf0f07824 */ /* 0x000fc400078e02ff */
[-C--:B------:R-:W-:Y:S01]  /*25c0*/  LEA.HI.X.SX32 R123, R203, R121.reuse, 0x1, P5 ;  /* 0x00000079cb7b7211 */ /* 0x080fe200028f0eff */
[----:B0-----:R-:W-:Y:S01]  /*25d0*/  IMAD R241, R241, 0x6e, RZ ;  /* 0x0000006ef1f17824 */ /* 0x001fe200078e02ff */
[-C--:B------:R-:W-:Y:S02]  /*25e0*/  IADD3 R204, P5, PT, R194, R120.reuse, RZ ;  /* 0x00000078c2cc7210 */ /* 0x080fe40007fbe0ff */
[----:B------:R-:W-:Y:S01]  /*25f0*/  IADD3 R210, P4, PT, R192, R120, RZ ;  /* 0x00000078c0d27210 */ /* 0x000fe20007f9e0ff */
[----:B------:R-:W0:Y:S01]  /*2600*/  LDC R237, c[0x0][0x3d8] ;  /* 0x0000f600ffed7b82 */ /* 0x000e220000000800 */
[-C--:B------:R-:W-:Y:S02]  /*2610*/  LEA.HI.X.SX32 R205, R197, R121.reuse, 0x1, P5 ;  /* 0x00000079c5cd7211 */ /* 0x080fe400028f0eff */
[-C--:B------:R-:W-:Y:S02]  /*2620*/  LEA.HI.X.SX32 R227, R186, R121.reuse, 0x1, P2 ;  /* 0x00000079bae37211 */ /* 0x080fe400010f0eff */
[----:B------:R-:W-:-:S03]  /*2630*/  LEA.HI.X.SX32 R229, R188, R121, 0x1, P6 ;  /* 0x00000079bce57211 */ /* 0x000fc600030f0eff */
[----:B------:R-:W1:Y:S01]  /*2640*/  LDC R239, c[0x0][0x3d8] ;  /* 0x0000f600ffef7b82 */ /* 0x000e620000000800 */
[----:B--2---:R-:W-:-:S07]  /*2650*/  IMAD R190, R236, 0x54, RZ ;  /* 0x00000054ecbe7824 */ /* 0x004fce00078e02ff */
[----:B------:R-:W2:Y:S01]  /*2660*/  LDC R236, c[0x0][0x3d8] ;  /* 0x0000f600ffec7b82 */ /* 0x000ea20000000800 */
[----:B0-----:R-:W-:-:S07]  /*2670*/  IMAD R200, R237, 0x2c, RZ ;  /* 0x0000002cedc87824 */ /* 0x001fce00078e02ff */
[----:B------:R-:W0:Y:S01]  /*2680*/  LDC R237, c[0x0][0x3d8] ;  /* 0x0000f600ffed7b82 */ /* 0x000e220000000800 */
[----:B-1----:R-:W-:-:S07]  /*2690*/  IMAD R221, R239, 0x18, RZ ;  /* 0x00000018efdd7824 */ /* 0x002fce00078e02ff */
        /* <DEDUP_REMOVED lines=11> */
[----:B-1----:R-:W-:Y:S02]  /*2750*/  IMAD R239, R239, 0x36, RZ ;  /* 0x00000036efef7824 */ /* 0x002fe400078e02ff */
[----:B--2---:R-:W-:-:S05]  /*2760*/  IMAD R208, R236, 0x5a, RZ ;  /* 0x0000005aecd07824 */ /* 0x004fca00078e02ff */
[----:B------:R-:W1:Y:S01]  /*2770*/  LDC R236, c[0x0][0x3d8] ;  /* 0x0000f600ffec7b82 */ /* 0x000e620000000800 */
[----:B0-----:R-:W-:-:S07]  /*2780*/  IMAD R231, R237, 0x32, RZ ;  /* 0x00000032ede77824 */ /* 0x001fce00078e02ff */
[----:B------:R-:W0:Y:S01]  /*2790*/  LDC R237, c[0x0][0x3d8] ;  /* 0x0000f600ffed7b82 */ /* 0x000e220000000800 */
[----:B-1----:R-:W-:-:S07]  /*27a0*/  IMAD R215, R236, 0x5c, RZ ;  /* 0x0000005cecd77824 */ /* 0x002fce00078e02ff */
[----:B------:R-:W1:Y:S01]  /*27b0*/  LDC R236, c[0x0][0x3d8] ;  /* 0x0000f600ffec7b82 */ /* 0x000e620000000800 */
[----:B0-----:R-:W-:-:S07]  /*27c0*/  IMAD R235, R237, 0x34, RZ ;  /* 0x00000034edeb7824 */ /* 0x001fce00078e02ff */
[----:B------:R-:W0:Y:S01]  /*27d0*/  LDC R237, c[0x0][0x3d8] ;  /* 0x0000f600ffed7b82 */ /* 0x000e220000000800 */
[----:B-1----:R-:W-:-:S07]  /*27e0*/  IMAD R216, R236, 0x5e, RZ ;  /* 0x0000005eecd87824 */ /* 0x002fce00078e02ff */
[----:B------:R-:W1:Y:S01]  /*27f0*/  LDC R236, c[0x0][0x3d8] ;  /* 0x0000f600ffec7b82 */ /* 0x000e620000000800 */
[----:B0-----:R-:W-:Y:S02]  /*2800*/  IMAD R237, R237, 0x6a, RZ ;  /* 0x0000006aeded7824 */ /* 0x001fe400078e02ff */
[----:B-1----:R-:W-:-:S05]  /*2810*/  IMAD R224, R236, 0x60, RZ ;  /* 0x00000060ece07824 */ /* 0x002fca00078e02ff */
[----:B------:R-:W0:Y:S02]  /*2820*/  LDC R236, c[0x0][0x3d8] ;  /* 0x0000f600ffec7b82 */ /* 0x000e240000000800 */
[----:B0-----:R-:W-:-:S06]  /*2830*/  IMAD R225, R236, 0x62, RZ ;  /* 0x00000062ece17824 */ /* 0x001fcc00078e02ff */
[----:B------:R-:W0:Y:S02]  /*2840*/  LDC R236, c[0x0][0x3d8] ;  /* 0x0000f600ffec7b82 */ /* 0x000e240000000800 */
[----:B0-----:R-:W-:-:S06]  /*2850*/  IMAD R232, R236, 0x64, RZ ;  /* 0x00000064ece87824 */ /* 0x001fcc00078e02ff */
[----:B------:R-:W0:Y:S01]  /*2860*/  LDC R236, c[0x0][0x3d8] ;  /* 0x0000f600ffec7b82 */ /* 0x000e220000000800 */
[----:B---3--:R-:W-:Y:S02]  /*2870*/  IMAD.MOV.U32 R207, RZ, RZ, R125 ;  /* 0x000000ffffcf7224 */ /* 0x008fe400078e007d */
[----:B------:R1:W5:Y:S01]  /*2880*/  LDL.LU.64 R124, [R1+0x778] ;  /* 0x00077800017c7983 */ /* 0x0003620000300a00 */
[----:B0-----:R-:W-:-:S03]  /*2890*/  IMAD R233, R236, 0x66, RZ ;  /* 0x00000066ece97824 */ /* 0x001fc600078e02ff */
[----:B------:R-:W-:Y:S01]  /*28a0*/  STL [R1+0x58c], R213 ;  /* 0x00058cd501007387 */ /* 0x000fe20000100800 */
[----:B------:R-:W-:Y:S01]  /*28b0*/  LEA.HI.X.SX32 R207, R199, R121, 0x1, P1 ;  /* 0x00000079c7cf7211 */ /* 0x000fe200008f0eff */
[----:B------:R-:W0:Y:S02]  /*28c0*/  LDC R236, c[0x0][0x3d8] ;  /* 0x0000f600ffec7b82 */ /* 0x000e240000000800 */
[----:B------:R2:W-:Y:S04]  /*28d0*/  STL.64 [R1+0x660], R122 ;  /* 0x0006607a01007387 */ /* 0x0005e80000100a00 */
[----:B--2---:R-:W2:Y:S01]  /*28e0*/  LDL.LU.64 R122, [R1+0x770] ;  /* 0x00077000017a7983 */ /* 0x004ea20000300a00 */
[----:B------:R-:W-:-:S03]  /*28f0*/  IADD3 R206, P1, PT, R191, R120, RZ ;  /* 0x00000078bfce7210 */ /* 0x000fc60007f3e0ff */
[----:B------:R3:W-:Y:S04]  /*2900*/  STL [R1+0x584], R211 ;  /* 0x000584d301007387 */ /* 0x0007e80000100800 */
[----:B------:R0:W-:Y:S01]  /*2910*/  STL [R1+0x57c], R207 ;  /* 0x00057ccf01007387 */ /* 0x0001e20000100800 */
[-C--:B------:R-:W-:Y:S01]  /*2920*/  LEA.HI.X.SX32 R213, R183, R121.reuse, 0x1, P3 ;  /* 0x00000079b7d57211 */ /* 0x080fe200018f0eff */
[----:B0-----:R-:W-:Y:S02]  /*2930*/  IMAD R236, R236, 0x68, RZ ;  /* 0x00000068ecec7824 */ /* 0x001fe400078e02ff */
[----:B------:R0:W-:Y:S01]  /*2940*/  STL.64 [R1+0x758], R204 ;  /* 0x000758cc01007387 */ /* 0x0001e20000100a00 */
[-C--:B---3--:R-:W-:Y:S02]  /*2950*/  LEA.HI.X.SX32 R211, R194, R121.reuse, 0x1, P4 ;  /* 0x00000079c2d37211 */ /* 0x088fe400020f0eff */
[----:B------:R-:W-:-:S02]  /*2960*/  LEA.HI.X.SX32 R207, R192, R121, 0x1, P1 ;  /* 0x00000079c0cf7211 */ /* 0x000fc400008f0eff */
[-C--:B0-----:R-:W-:Y:S01]  /*2970*/  IADD3 R204, P5, PT, R188, R120.reuse, RZ ;  /* 0x00000078bccc7210 */ /* 0x081fe20007fbe0ff */
[----:B------:R0:W-:Y:S03]  /*2980*/  STL.64 [R1+0x738], R210 ;  /* 0x000738d201007387 */ /* 0x0001e60000100a00 */
[----:B------:R-:W-:Y:S02]  /*2990*/  LEA.HI.X.SX32 R205, R191, R121, 0x1, P5 ;  /* 0x00000079bfcd7211 */ /* 0x000fe400028f0eff */
[-C--:B------:R-:W-:Y:S01]  /*29a0*/  IADD3 R192, P5, PT, R183, R120.reuse, RZ ;  /* 0x00000078b7c07210 */ /* 0x080fe20007fbe0ff */
[----:B------:R3:W-:Y:S01]  /*29b0*/  STL.64 [R1+0x6f0], R206 ;  /* 0x0006f0ce01007387 */ /* 0x0007e20000100a00 */
[-C--:B------:R-:W-:Y:S02]  /*29c0*/  IADD3 R186, P3, PT, R174, R120.reuse, RZ ;  /* 0x00000078aeba7210 */ /* 0x080fe40007f7e0ff */
[----:B------:R-:W-:-:S02]  /*29d0*/  IADD3 R194, P2, PT, R187, R120, RZ ;  /* 0x00000078bbc27210 */ /* 0x000fc40007f5e0ff */
[-C--:B0-----:R-:W-:Y:S01]  /*29e0*/  IADD3 R210, P4, PT, R195, R120.reuse, RZ ;  /* 0x00000078c3d27210 */ /* 0x081fe20007f9e0ff */
[----:B------:R0:W-:Y:S01]  /*29f0*/  STL.64 [R1+0x658], R204 ;  /* 0x000658cc01007387 */ /* 0x0001e20000100a00 */
[-C--:B---3--:R-:W-:Y:S02]  /*2a00*/  IADD3 R206, P1, PT, R193, R120.reuse, RZ ;  /* 0x00000078c1ce7210 */ /* 0x088fe40007f3e0ff */
[-C--:B------:R-:W-:Y:S02]  /*2a10*/  LEA.HI.X.SX32 R193, R185, R121.reuse, 0x1, P5 ;  /* 0x00000079b9c17211 */ /* 0x080fe400028f0eff */
[-C--:B------:R-:W-:Y:S01]  /*2a20*/  IADD3 R188, P5, PT, R177, R120.reuse, RZ ;  /* 0x00000078b1bc7210 */ /* 0x080fe20007fbe0ff */
[----:B------:R3:W-:Y:S01]  /*2a30*/  STL.64 [R1+0x570], R228 ;  /* 0x000570e401007387 */ /* 0x0007e20000100a00 */
[----:B------:R-:W-:Y:S02]  /*2a40*/  LEA.HI.X.SX32 R211, R180, R121, 0x1, P4 ;  /* 0x00000079b4d37211 */ /* 0x000fe400020f0eff */
[----:B0-----:R-:W-:-:S02]  /*2a50*/  IADD3 R204, P6, PT, R189, R120, RZ ;  /* 0x00000078bdcc7210 */ /* 0x001fc40007fde0ff */
[-C--:B------:R-:W-:Y:S01]  /*2a60*/  LEA.HI.X.SX32 R187, R177, R121.reuse, 0x1, P3 ;  /* 0x00000079b1bb7211 */ /* 0x080fe200018f0eff */
[----:B------:R0:W-:Y:S01]  /*2a70*/  STL.64 [R1+0x568], R226 ;  /* 0x000568e201007387 */ /* 0x0001e20000100a00 */
[-C--:B------:R-:W-:Y:S02]  /*2a80*/  LEA.HI.X.SX32 R189, R178, R121.reuse, 0x1, P5 ;  /* 0x00000079b2bd7211 */ /* 0x080fe400028f0eff */
[-C--:B------:R-:W-:Y:S01]  /*2a90*/  IADD3 R180, P3, PT, R169, R120.reuse, RZ ;  /* 0x00000078a9b47210 */ /* 0x080fe20007f7e0ff */
[----:B------:R1:W-:Y:S01]  /*2aa0*/  STL.64 [R1+0x650], R192 ;  /* 0x000650c001007387 */ /* 0x0003e20000100a00 */
[-C--:B------:R-:W-:Y:S01]  /*2ab0*/  LEA.HI.X.SX32 R207, R174, R121.reuse, 0x1, P1 ;  /* 0x00000079aecf7211 */ /* 0x080fe200008f0eff */
[----:B---3--:R-:W3:Y:S02]  /*2ac0*/  LDC R229, c[0x0][0x3d8] ;  /* 0x0000f600ffe57b82 */ /* 0x008ee40000000800 */
[----:B------:R-:W-:Y:S04]  /*2ad0*/  STL.64 [R1+0x560], R212 ;  /* 0x000560d401007387 */ /* 0x000fe80000100a00 */
[----:B------:R-:W-:Y:S01]  /*2ae0*/  STL.64 [R1+0x6e8], R188 ;  /* 0x0006e8bc01007387 */ /* 0x000fe20000100a00 */
[----:B------:R-:W-:Y:S01]  /*2af0*/  LEA.HI.X.SX32 R205, R172, R121, 0x1, P6 ;  /* 0x00000079accd7211 */ /* 0x000fe200030f0eff */
[----:B0-----:R-:W0:Y:S01]  /*2b00*/  LDC R227, c[0x0][0x3d8] ;  /* 0x0000f600ffe37b82 */ /* 0x001e220000000800 */
[----:B-1----:R-:W-:-:S02]  /*2b10*/  IADD3 R192, P4, PT, R181, R120, RZ ;  /* 0x00000078b5c07210 */ /* 0x002fc40007f9e0ff */
[-C--:B------:R-:W-:Y:S01]  /*2b20*/  LEA.HI.X.SX32 R181, R171, R121.reuse, 0x1, P3 ;  /* 0x00000079abb57211 */ /* 0x080fe200018f0eff */
[----:B------:R-:W-:Y:S04]  /*2b30*/  STL.64 [R1+0x558], R210 ;  /* 0x000558d201007387 */ /* 0x000fe80000100a00 */
[----:B------:R-:W-:Y:S01]  /*2b40*/  STL.64 [R1+0x648], R186 ;  /* 0x000648ba01007387 */ /* 0x000fe20000100a00 */
[----:B------:R-:W-:-:S03]  /*2b50*/  LEA.HI.X.SX32 R193, R166, R121, 0x1, P4 ;  /* 0x00000079a6c17211 */ /* 0x000fc600020f0eff */
[----:B------:R-:W-:Y:S01]  /*2b60*/  STL.64 [R1+0x550], R206 ;  /* 0x000550ce01007387 */ /* 0x000fe20000100a00 */
[----:B------:R-:W-:-:S03]  /*2b70*/  IADD3 R172, P4, PT, R157, R120, RZ ;  /* 0x000000789dac7210 */ /* 0x000fc60007f9e0ff */
[----:B------:R1:W-:Y:S01]  /*2b80*/  STL.64 [R1+0x640], R180 ;  /* 0x000640b401007387 */ /* 0x0003e20000100a00 */
[-C--:B------:R-:W-:Y:S02]  /*2b90*/  LEA.HI.X.SX32 R195, R169, R121.reuse, 0x1, P2 ;  /* 0x00000079a9c37211 */ /* 0x080fe400010f0eff */
[-C--:B------:R-:W-:Y:S01]  /*2ba0*/  IADD3 R178, P6, PT, R173, R120.reuse, RZ ;  /* 0x00000078adb27210 */ /* 0x080fe20007fde0ff */
[----:B------:R-:W-:Y:S01]  /*2bb0*/  STL.64 [R1+0x548], R204 ;  /* 0x000548cc01007387 */ /* 0x000fe20000100a00 */
[----:B------:R-:W-:Y:S02]  /*2bc0*/  LEA.HI.X.SX32 R173, R160, R121, 0x1, P4 ;  /* 0x00000079a0ad7211 */ /* 0x000fe400020f0eff */
[----:B-1----:R-:W-:-:S04]  /*2bd0*/  IADD3 R180, P3, PT, R161, R120, RZ ;  /* 0x00000078a1b47210 */ /* 0x002fc80007f7e0ff */
[----:B------:R-:W-:Y:S01]  /*2be0*/  LEA.HI.X.SX32 R181, R163, R121, 0x1, P3 ;  /* 0x00000079a3b57211 */ /* 0x000fe200018f0eff */
[----:B------:R-:W-:Y:S01]  /*2bf0*/  STL.64 [R1+0x540], R194 ;  /* 0x000540c201007387 */ /* 0x000fe20000100a00 */
[----:B------:R-:W-:-:S03]  /*2c00*/  IADD3 R174, P2, PT, R160, R120, RZ ;  /* 0x00000078a0ae7210 */ /* 0x000fc60007f5e0ff */
[----:B------:R-:W-:Y:S01]  /*2c10*/  STL.64 [R1+0x730], R180 ;  /* 0x000730b401007387 */ /* 0x000fe20000100a00 */
[----:B------:R-:W-:-:S03]  /*2c20*/  IADD3 R188, P5, PT, R179, R120, RZ ;  /* 0x00000078b3bc7210 */ /* 0x000fc60007fbe0ff */
[----:B------:R-:W-:Y:S01]  /*2c30*/  STL.64 [R1+0x538], R192 ;  /* 0x000538c001007387 */ /* 0x000fe20000100a00 */
[----:B------:R-:W-:-:S03]  /*2c40*/  IADD3 R186, P1, PT, R175, R120, RZ ;  /* 0x00000078afba7210 */ /* 0x000fc60007f3e0ff */
[----:B------:R1:W-:Y:S01]  /*2c50*/  STL.64 [R1+0x638], R172 ;  /* 0x000638ac01007387 */ /* 0x0003e20000100a00 */
[-C--:B------:R-:W-:Y:S02]  /*2c60*/  LEA.HI.X.SX32 R175, R161, R121.reuse, 0x1, P2 ;  /* 0x00000079a1af7211 */ /* 0x080fe400010f0eff */
[-C--:B------:R-:W-:Y:S02]  /*2c70*/  LEA.HI.X.SX32 R189, R157, R121.reuse, 0x1, P5 ;  /* 0x000000799dbd7211 */ /* 0x080fe400028f0eff */
[-C--:B------:R-:W-:Y:S02]  /*2c80*/  LEA.HI.X.SX32 R187, R154, R121.reuse, 0x1, P1 ;  /* 0x000000799abb7211 */ /* 0x080fe400008f0eff */
[CC--:B-1----:R-:W-:Y:S01]  /*2c90*/  IADD3 R172, P4, PT, R150.reuse, R120.reuse, RZ ;  /* 0x0000007896ac7210 */ /* 0x0c2fe20007f9e0ff */
[----:B------:R-:W-:Y:S01]  /*2ca0*/  STL.64 [R1+0x6e0], R174 ;  /* 0x0006e0ae01007387 */ /* 0x000fe20000100a00 */
[-C--:B------:R-:W-:Y:S02]  /*2cb0*/  LEA.HI.X.SX32 R179, R150, R121.reuse, 0x1, P6 ;  /* 0x0000007996b37211 */ /* 0x080fe400030f0eff */
[----:B------:R-:W-:Y:S01]  /*2cc0*/  LEA.HI.X.SX32 R173, R152, R121, 0x1, P4 ;  /* 0x0000007998ad7211 */ /* 0x000fe200020f0eff */
[----:B------:R-:W-:Y:S01]  /*2cd0*/  STL.64 [R1+0x530], R188 ;  /* 0x000530bc01007387 */ /* 0x000fe20000100a00 */
[----:B------:R-:W-:-:S03]  /*2ce0*/  IADD3 R180, P3, PT, R164, R120, RZ ;  /* 0x00000078a4b47210 */ /* 0x000fc60007f7e0ff */
[----:B------:R1:W-:Y:S04]  /*2cf0*/  STL.64 [R1+0x630], R172 ;  /* 0x000630ac01007387 */ /* 0x0003e80000100a00 */
[----:B------:R-:W-:Y:S04]  /*2d00*/  STL.64 [R1+0x528], R186 ;  /* 0x000528ba01007387 */ /* 0x000fe80000100a00 */
[----:B------:R0:W-:Y:S01]  /*2d10*/  STL.64 [R1+0x520], R178 ;  /* 0x000520b201007387 */ /* 0x0001e20000100a00 */
[-C--:B-1----:R-:W-:Y:S02]  /*2d20*/  IADD3 R172, P4, PT, R116, R120.reuse, RZ ;  /* 0x0000007874ac7210 */ /* 0x082fe40007f9e0ff */
[----:B------:R-:W-:-:S02]  /*2d30*/  IADD3 R162, P2, PT, R162, R120, RZ ;  /* 0x00000078a2a27210 */ /* 0x000fc40007f5e0ff */
[-C--:B------:R-:W-:Y:S02]  /*2d40*/  LEA.HI.X.SX32 R173, R117, R121.reuse, 0x1, P4 ;  /* 0x0000007975ad7211 */ /* 0x080fe400020f0eff */
[CC--:B0-----:R-:W-:Y:S02]  /*2d50*/  IADD3 R178, P6, PT, R113.reuse, R120.reuse, RZ ;  /* 0x0000007871b27210 */ /* 0x0c1fe40007fde0ff */
[-C--:B------:R-:W-:Y:S02]  /*2d60*/  LEA.HI.X.SX32 R181, R144, R121.reuse, 0x1, P3 ;  /* 0x0000007990b57211 */ /* 0x080fe400018f0eff */
[----:B------:R-:W-:Y:S02]  /*2d70*/  IADD3 R160, P5, PT, R158, R120, RZ ;  /* 0x000000789ea07210 */ /* 0x000fe40007fbe0ff */
[-C--:B------:R-:W-:Y:S01]  /*2d80*/  LEA.HI.X.SX32 R179, R116, R121.reuse, 0x1, P6 ;  /* 0x0000007974b37211 */ /* 0x080fe200030f0eff */
[----:B------:R-:W-:Y:S01]  /*2d90*/  STL.64 [R1+0x6d8], R172 ;  /* 0x0006d8ac01007387 */ /* 0x000fe20000100a00 */
[----:B------:R-:W-:-:S02]  /*2da0*/  LEA.HI.X.SX32 R163, R113, R121, 0x1, P2 ;  /* 0x0000007971a37211 */ /* 0x000fc400010f0eff */
[----:B------:R-:W-:Y:S01]  /*2db0*/  LEA.HI.X.SX32 R161, R111, R121, 0x1, P5 ;  /* 0x000000796fa17211 */ /* 0x000fe200028f0eff */
[----:B------:R-:W-:Y:S01]  /*2dc0*/  STL.64 [R1+0x518], R180 ;  /* 0x000518b401007387 */ /* 0x000fe20000100a00 */
[----:B------:R-:W-:-:S03]  /*2dd0*/  IADD3 R174, P1, PT, R156, R120, RZ ;  /* 0x000000789cae7210 */ /* 0x000fc60007f3e0ff */
[----:B------:R0:W-:Y:S04]  /*2de0*/  STL.64 [R1+0x628], R178 ;  /* 0x000628b201007387 */ /* 0x0001e80000100a00 */
[----:B------:R-:W-:Y:S01]  /*2df0*/  STL.64 [R1+0x510], R162 ;  /* 0x000510a201007387 */ /* 0x000fe20000100a00 */
[----:B------:R-:W-:-:S03]  /*2e00*/  IADD3 R156, P3, PT, R146, R120, RZ ;  /* 0x00000078929c7210 */ /* 0x000fc60007f7e0ff */
[----:B------:R1:W-:Y:S01]  /*2e10*/  STL.64 [R1+0x508], R160 ;  /* 0x000508a001007387 */ /* 0x0003e20000100a00 */
[CC--:B0-----:R-:W-:Y:S02]  /*2e20*/  IADD3 R178, P6, PT, R108.reuse, R120.reuse, RZ ;  /* 0x000000786cb27210 */ /* 0x0c1fe40007fde0ff */
[-C--:B------:R-:W-:Y:S02]  /*2e30*/  LEA.HI.X.SX32 R175, R108, R121.reuse, 0x1, P1 ;  /* 0x000000796caf7211 */ /* 0x080fe400008f0eff */
[----:B------:R-:W-:Y:S02]  /*2e40*/  LEA.HI.X.SX32 R179, R110, R121, 0x1, P6 ;  /* 0x000000796eb37211 */ /* 0x000fe400030f0eff */
[-C--:B-1----:R-:W-:Y:S02]  /*2e50*/  IADD3 R160, P5, PT, R112, R120.reuse, RZ ;  /* 0x0000007870a07210 */ /* 0x082fe40007fbe0ff */
[-C--:B------:R-:W-:Y:S02]  /*2e60*/  IADD3 R112, P6, PT, R102, R120.reuse, RZ ;  /* 0x0000007866707210 */ /* 0x080fe40007fde0ff */
[----:B------:R-:W-:-:S02]  /*2e70*/  IADD3 R110, P1, PT, R99, R120, RZ ;  /* 0x00000078636e7210 */ /* 0x000fc40007f3e0ff */
[-C--:B------:R-:W-:Y:S02]  /*2e80*/  LEA.HI.X.SX32 R113, R104, R121.reuse, 0x1, P6 ;  /* 0x0000007968717211 */ /* 0x080fe400030f0eff */
[-C--:B------:R-:W-:Y:S01]  /*2e90*/  LEA.HI.X.SX32 R157, R106, R121.reuse, 0x1, P3 ;  /* 0x000000796a9d7211 */ /* 0x080fe200018f0eff */
[----:B------:R-:W-:Y:S01]  /*2ea0*/  STL.64 [R1+0x620], R178 ;  /* 0x000620b201007387 */ /* 0x000fe20000100a00 */
[-C--:B------:R-:W-:Y:S02]  /*2eb0*/  LEA.HI.X.SX32 R111, R102, R121.reuse, 0x1, P1 ;  /* 0x00000079666f7211 */ /* 0x080fe400008f0eff */
[----:B------:R-:W-:Y:S01]  /*2ec0*/  IADD3 R116, P3, PT, R97, R120, RZ ;  /* 0x0000007861747210 */ /* 0x000fe20007f7e0ff */
[----:B------:R-:W-:Y:S04]  /*2ed0*/  STL.64 [R1+0x500], R174 ;  /* 0x000500ae01007387 */ /* 0x000fe80000100a00 */
[----:B------:R0:W-:Y:S01]  /*2ee0*/  STL.64 [R1+0x760], R112 ;  /* 0x0007607001007387 */ /* 0x0001e20000100a00 */
[----:B------:R-:W-:-:S03]  /*2ef0*/  LEA.HI.X.SX32 R117, R99, R121, 0x1, P3 ;  /* 0x0000007963757211 */ /* 0x000fc600018f0eff */
[----:B------:R-:W-:Y:S04]  /*2f00*/  STL.64 [R1+0x4f8], R156 ;  /* 0x0004f89c01007387 */ /* 0x000fe80000100a00 */
[----:B------:R1:W-:Y:S01]  /*2f10*/  STL.64 [R1+0x750], R110 ;  /* 0x0007506e01007387 */ /* 0x0003e20000100a00 */
[----:B0-----:R-:W-:-:S03]  /*2f20*/  IADD3 R112, P6, PT, R96, R120, RZ ;  /* 0x0000007860707210 */ /* 0x001fc60007fde0ff */
[----:B------:R0:W-:Y:S01]  /*2f30*/  STL.64 [R1+0x728], R116 ;  /* 0x0007287401007387 */ /* 0x0001e20000100a00 */
[-C--:B------:R-:W-:Y:S02]  /*2f40*/  IADD3 R162, P2, PT, R114, R120.reuse, RZ ;  /* 0x0000007872a27210 */ /* 0x080fe40007f5e0ff */
[----:B------:R-:W-:Y:S02]  /*2f50*/  LEA.HI.X.SX32 R113, R97, R121, 0x1, P6 ;  /* 0x0000007961717211 */ /* 0x000fe400030f0eff */
[----:B-1----:R-:W-:-:S04]  /*2f60*/  IADD3 R110, P1, PT, R93, R120, RZ ;  /* 0x000000785d6e7210 */ /* 0x002fc80007f3e0ff */
[-C--:B------:R-:W-:Y:S02]  /*2f70*/  LEA.HI.X.SX32 R111, R96, R121.reuse, 0x1, P1 ;  /* 0x00000079606f7211 */ /* 0x080fe400008f0eff */
[-C--:B0-----:R-:W-:Y:S02]  /*2f80*/  IADD3 R116, P6, PT, R98, R120.reuse, RZ ;  /* 0x0000007862747210 */ /* 0x081fe40007fde0ff */
[-C--:B------:R-:W-:Y:S01]  /*2f90*/  IADD3 R98, P1, PT, R88, R120.reuse, RZ ;  /* 0x0000007858627210 */ /* 0x080fe20007f3e0ff */
[----:B------:R-:W-:Y:S01]  /*2fa0*/  STL.64 [R1+0x6d0], R112 ;  /* 0x0006d07001007387 */ /* 0x000fe20000100a00 */
[----:B------:R-:W-:Y:S02]  /*2fb0*/  IADD3 R172, P4, PT, R118, R120, RZ ;  /* 0x0000007876ac7210 */ /* 0x000fe40007f9e0ff */
[-C--:B------:R-:W-:Y:S01]  /*2fc0*/  LEA.HI.X.SX32 R163, R91, R121.reuse, 0x1, P2 ;  /* 0x000000795ba37211 */ /* 0x080fe200010f0eff */
[----:B------:R0:W-:Y:S01]  /*2fd0*/  STL.64 [R1+0x618], R110 ;  /* 0x0006186e01007387 */ /* 0x0001e20000100a00 */
[----:B------:R-:W-:-:S02]  /*2fe0*/  LEA.HI.X.SX32 R99, R90, R121, 0x1, P1 ;  /* 0x000000795a637211 */ /* 0x000fc400008f0eff */
[-C--:B------:R-:W-:Y:S02]  /*2ff0*/  LEA.HI.X.SX32 R161, R88, R121.reuse, 0x1, P5 ;  /* 0x0000007958a17211 */ /* 0x080fe400028f0eff */
[-C--:B------:R-:W-:Y:S02]  /*3000*/  IADD3 R90, P5, PT, R79, R120.reuse, RZ ;  /* 0x000000784f5a7210 */ /* 0x080fe40007fbe0ff */
[----:B------:R-:W-:Y:S02]  /*3010*/  LEA.HI.X.SX32 R173, R93, R121, 0x1, P4 ;  /* 0x000000795dad7211 */ /* 0x000fe400020f0eff */
[-C--:B0-----:R-:W-:Y:S02]  /*3020*/  IADD3 R110, P2, PT, R92, R120.reuse, RZ ;  /* 0x000000785c6e7210 */ /* 0x081fe40007f5e0ff */
[-C--:B------:R-:W-:Y:S02]  /*3030*/  IADD3 R92, P1, PT, R82, R120.reuse, RZ ;  /* 0x00000078525c7210 */ /* 0x080fe40007f3e0ff */
[----:B------:R-:W-:-:S02]  /*3040*/  IADD3 R156, P3, PT, R100, R120, RZ ;  /* 0x00000078649c7210 */ /* 0x000fc40007f7e0ff */
[-C--:B------:R-:W-:Y:S02]  /*3050*/  LEA.HI.X.SX32 R93, R83, R121.reuse, 0x1, P1 ;  /* 0x00000079535d7211 */ /* 0x080fe400008f0eff */
[-C--:B------:R-:W-:Y:S02]  /*3060*/  IADD3 R96, P1, PT, R84, R120.reuse, RZ ;  /* 0x0000007854607210 */ /* 0x080fe40007f3e0ff */
[-C--:B------:R-:W-:Y:S01]  /*3070*/  LEA.HI.X.SX32 R91, R82, R121.reuse, 0x1, P5 ;  /* 0x00000079525b7211 */ /* 0x080fe200028f0eff */
[----:B------:R-:W-:Y:S01]  /*3080*/  STL.64 [R1+0x4f0], R172 ;  /* 0x0004f0ac01007387 */ /* 0x000fe20000100a00 */
[-C--:B------:R-:W-:Y:S02]  /*3090*/  IADD3 R84, P5, PT, R72, R120.reuse, RZ ;  /* 0x0000007848547210 */ /* 0x080fe40007fbe0ff */
[----:B------:R-:W-:Y:S01]  /*30a0*/  IADD3 R112, P4, PT, R94, R120, RZ ;  /* 0x000000785e707210 */ /* 0x000fe20007f9e0ff */
[----:B------:R-:W-:Y:S01]  /*30b0*/  STL.64 [R1+0x4e8], R162 ;  /* 0x0004e8a201007387 */ /* 0x000fe20000100a00 */
[----:B------:R-:W-:-:S02]  /*30c0*/  LEA.HI.X.SX32 R157, R85, R121, 0x1, P3 ;  /* 0x00000079559d7211 */ /* 0x000fc400018f0eff */
[-C--:B------:R-:W-:Y:S01]  /*30d0*/  LEA.HI.X.SX32 R117, R79, R121.reuse, 0x1, P6 ;  /* 0x000000794f757211 */ /* 0x080fe200030f0eff */
[----:B------:R0:W-:Y:S01]  /*30e0*/  STL.64 [R1+0x610], R98 ;  /* 0x0006106201007387 */ /* 0x0001e20000100a00 */
[-C--:B------:R-:W-:Y:S02]  /*30f0*/  LEA.HI.X.SX32 R85, R73, R121.reuse, 0x1, P5 ;  /* 0x0000007949557211 */ /* 0x080fe400028f0eff */
[-C--:B------:R-:W-:Y:S01]  /*3100*/  LEA.HI.X.SX32 R113, R74, R121.reuse, 0x1, P4 ;  /* 0x000000794a717211 */ /* 0x080fe200020f0eff */
[----:B------:R-:W-:Y:S01]  /*3110*/  STL.64 [R1+0x4e0], R160 ;  /* 0x0004e0a001007387 */ /* 0x000fe20000100a00 */
[-C--:B------:R-:W-:Y:S02]  /*3120*/  IADD3 R82, P5, PT, R65, R120.reuse, RZ ;  /* 0x0000007841527210 */ /* 0x080fe40007fbe0ff */
[----:B------:R-:W-:Y:S01]  /*3130*/  LEA.HI.X.SX32 R111, R72, R121, 0x1, P2 ;  /* 0x00000079486f7211 */ /* 0x000fe200010f0eff */
[----:B------:R-:W-:Y:S01]  /*3140*/  STL.64 [R1+0x4d8], R156 ;  /* 0x0004d89c01007387 */ /* 0x000fe20000100a00 */
[----:B0-----:R-:W-:-:S03]  /*3150*/  IADD3 R98, P3, PT, R86, R120, RZ ;  /* 0x0000007856627210 */ /* 0x001fc60007f7e0ff */
[----:B------:R-:W-:Y:S01]  /*3160*/  STL.64 [R1+0x6c8], R92 ;  /* 0x0006c85c01007387 */ /* 0x000fe20000100a00 */
[-C--:B------:R-:W-:Y:S02]  /*3170*/  IADD3 R74, P2, PT, R64, R120.reuse, RZ ;  /* 0x00000078404a7210 */ /* 0x080fe40007f5e0ff */
[-C--:B------:R-:W-:Y:S01]  /*3180*/  LEA.HI.X.SX32 R99, R70, R121.reuse, 0x1, P3 ;  /* 0x0000007946637211 */ /* 0x080fe200018f0eff */
[----:B------:R0:W-:Y:S01]  /*3190*/  STL.64 [R1+0x608], R90 ;  /* 0x0006085a01007387 */ /* 0x0001e20000100a00 */
[-C--:B------:R-:W-:Y:S02]  /*31a0*/  LEA.HI.X.SX32 R83, R67, R121.reuse, 0x1, P5 ;  /* 0x0000007943537211 */ /* 0x080fe400028f0eff */
[----:B------:R-:W-:Y:S01]  /*31b0*/  IADD3 R72, P3, PT, R62, R120, RZ ;  /* 0x000000783e487210 */ /* 0x000fe20007f7e0ff */
[----:B------:R-:W-:Y:S04]  /*31c0*/  STL.64 [R1+0x4d0], R116 ;  /* 0x0004d07401007387 */ /* 0x000fe80000100a00 */
[----:B------:R-:W-:Y:S01]  /*31d0*/  STL.64 [R1+0x4c8], R112 ;  /* 0x0004c87001007387 */ /* 0x000fe20000100a00 */
[----:B------:R-:W-:-:S03]  /*31e0*/  LEA.HI.X.SX32 R73, R64, R121, 0x1, P3 ;  /* 0x0000007940497211 */ /* 0x000fc600018f0eff */
[----:B------:R-:W-:Y:S01]  /*31f0*/  STL.64 [R1+0x600], R84 ;  /* 0x0006005401007387 */ /* 0x000fe20000100a00 */
[-C--:B0-----:R-:W-:Y:S02]  /*3200*/  IADD3 R90, P4, PT, R75, R120.reuse, RZ ;  /* 0x000000784b5a7210 */ /* 0x081fe40007f9e0ff */
[----:B------:R-:W-:Y:S01]  /*3210*/  LEA.HI.X.SX32 R75, R65, R121, 0x1, P2 ;  /* 0x00000079414b7211 */ /* 0x000fe200010f0eff */
[----:B------:R-:W-:Y:S01]  /*3220*/  STL.64 [R1+0x4c0], R110 ;  /* 0x0004c06e01007387 */ /* 0x000fe20000100a00 */
[----:B------:R-:W-:-:S03]  /*3230*/  IADD3 R92, P6, PT, R80, R120, RZ ;  /* 0x00000078505c7210 */ /* 0x000fc60007fde0ff */
[----:B------:R-:W-:Y:S04]  /*3240*/  STL.64 [R1+0x4b8], R98 ;  /* 0x0004b86201007387 */ /* 0x000fe80000100a00 */
[----:B------:R0:W-:Y:S01]  /*3250*/  STL.64 [R1+0x720], R82 ;  /* 0x0007205201007387 */ /* 0x0001e20000100a00 */
[----:B------:R-:W-:-:S03]  /*3260*/  LEA.HI.X.SX32 R93, R59, R121, 0x1, P6 ;  /* 0x000000793b5d7211 */ /* 0x000fc600030f0eff */
[----:B------:R-:W-:Y:S01]  /*3270*/  STL.64 [R1+0x6c0], R74 ;  /* 0x0006c04a01007387 */ /* 0x000fe20000100a00 */
[----:B------:R-:W-:-:S03]  /*3280*/  LEA.HI.X.SX32 R91, R56, R121, 0x1, P4 ;  /* 0x00000079385b7211 */ /* 0x000fc600020f0eff */
[----:B------:R1:W-:Y:S01]  /*3290*/  STL.64 [R1+0x5f8], R72 ;  /* 0x0005f84801007387 */ /* 0x0003e20000100a00 */
[-C--:B0-----:R-:W-:Y:S02]  /*32a0*/  IADD3 R82, P2, PT, R66, R120.reuse, RZ ;  /* 0x0000007842527210 */ /* 0x081fe40007f5e0ff */
[-C--:B------:R-:W-:Y:S02]  /*32b0*/  IADD3 R66, P3, PT, R56, R120.reuse, RZ ;  /* 0x0000007838427210 */ /* 0x080fe40007f7e0ff */
[-C--:B------:R-:W-:Y:S02]  /*32c0*/  LEA.HI.X.SX32 R97, R62, R121.reuse, 0x1, P1 ;  /* 0x000000793e617211 */ /* 0x080fe400008f0eff */
[----:B------:R-:W-:Y:S02]  /*32d0*/  LEA.HI.X.SX32 R67, R58, R121, 0x1, P3 ;  /* 0x000000793a437211 */ /* 0x000fe400018f0eff */
[-C--:B-1----:R-:W-:Y:S02]  /*32e0*/  IADD3 R72, P6, PT, R60, R120.reuse, RZ ;  /* 0x000000783c487210 */ /* 0x082fe40007fde0ff */
[----:B------:R-:W-:-:S02]  /*32f0*/  IADD3 R60, P3, PT, R50, R120, RZ ;  /* 0x00000078323c7210 */ /* 0x000fc40007f7e0ff */
[-C--:B------:R-:W-:Y:S02]  /*3300*/  IADD3 R58, P4, PT, R48, R120.reuse, RZ ;  /* 0x00000078303a7210 */ /* 0x080fe40007f9e0ff */
[-C--:B------:R-:W-:Y:S02]  /*3310*/  IADD3 R84, P5, PT, R68, R120.reuse, RZ ;  /* 0x0000007844547210 */ /* 0x080fe40007fbe0ff */
[-C--:B------:R-:W-:Y:S02]  /*3320*/  IADD3 R74, P1, PT, R61, R120.reuse, RZ ;  /* 0x000000783d4a7210 */ /* 0x080fe40007f3e0ff */
[-C--:B------:R-:W-:Y:S01]  /*3330*/  LEA.HI.X.SX32 R61, R51, R121.reuse, 0x1, P3 ;  /* 0x00000079333d7211 */ /* 0x080fe200018f0eff */
[----:B------:R-:W-:Y:S01]  /*3340*/  STL.64 [R1+0x4b0], R96 ;  /* 0x0004b06001007387 */ /* 0x000fe20000100a00 */
[----:B------:R-:W-:Y:S02]  /*3350*/  IADD3 R64, P3, PT, R52, R120, RZ ;  /* 0x0000007834407210 */ /* 0x000fe40007f7e0ff */
[-C--:B------:R-:W-:Y:S01]  /*3360*/  LEA.HI.X.SX32 R59, R50, R121.reuse, 0x1, P4 ;  /* 0x00000079323b7211 */ /* 0x080fe200020f0eff */
[----:B------:R-:W-:Y:S01]  /*3370*/  STL.64 [R1+0x4a8], R92 ;  /* 0x0004a85c01007387 */ /* 0x000fe20000100a00 */
[----:B------:R-:W-:-:S02]  /*3380*/  LEA.HI.X.SX32 R85, R54, R121, 0x1, P5 ;  /* 0x0000007936557211 */ /* 0x000fc400028f0eff */
[----:B------:R-:W-:Y:S01]  /*3390*/  IADD3 R52, P4, PT, R42, R120, RZ ;  /* 0x000000782a347210 */ /* 0x000fe20007f9e0ff */
[----:B------:R0:W-:Y:S01]  /*33a0*/  STL.64 [R1+0x5f0], R66 ;  /* 0x0005f04201007387 */ /* 0x0001e20000100a00 */
[----:B------:R-:W-:-:S03]  /*33b0*/  LEA.HI.X.SX32 R83, R48, R121, 0x1, P2 ;  /* 0x0000007930537211 */ /* 0x000fc600010f0eff */
[----:B------:R-:W-:Y:S04]  /*33c0*/  STL.64 [R1+0x4a0], R90 ;  /* 0x0004a05a01007387 */ /* 0x000fe80000100a00 */
[----:B------:R-:W-:Y:S01]  /*33d0*/  STL.64 [R1+0x498], R84 ;  /* 0x0004985401007387 */ /* 0x000fe20000100a00 */
[----:B0-----:R-:W-:Y:S02]  /*33e0*/  IADD3 R66, P5, PT, R53, R120, RZ ;  /* 0x0000007835427210 */ /* 0x001fe40007fbe0ff */
[-C--:B------:R-:W-:Y:S01]  /*33f0*/  LEA.HI.X.SX32 R53, R44, R121.reuse, 0x1, P4 ;  /* 0x000000792c357211 */ /* 0x080fe200020f0eff */
[----:B------:R-:W-:Y:S01]  /*3400*/  STL.64 [R1+0x6b8], R60 ;  /* 0x0006b83c01007387 */ /* 0x000fe20000100a00 */
[----:B------:R-:W-:-:S03]  /*3410*/  LEA.HI.X.SX32 R73, R42, R121, 0x1, P6 ;  /* 0x000000792a497211 */ /* 0x000fc600030f0eff */
[----:B------:R0:W-:Y:S01]  /*3420*/  STL.64 [R1+0x5e8], R58 ;  /* 0x0005e83a01007387 */ /* 0x0001e20000100a00 */
[----:B------:R-:W-:-:S03]  /*3430*/  LEA.HI.X.SX32 R75, R45, R121, 0x1, P1 ;  /* 0x000000792d4b7211 */ /* 0x000fc600008f0eff */
[----:B------:R-:W-:Y:S01]  /*3440*/  STL.64 [R1+0x490], R82 ;  /* 0x0004905201007387 */ /* 0x000fe20000100a00 */
[----:B------:R-:W-:-:S03]  /*3450*/  IADD3 R50, P6, PT, R33, R120, RZ ;  /* 0x0000007821327210 */ /* 0x000fc60007fde0ff */
[----:B------:R1:W-:Y:S01]  /*3460*/  STL.64 [R1+0x5e0], R52 ;  /* 0x0005e03401007387 */ /* 0x0003e20000100a00 */
[-C--:B------:R-:W-:Y:S02]  /*3470*/  LEA.HI.X.SX32 R67, R40, R121.reuse, 0x1, P5 ;  /* 0x0000007928437211 */ /* 0x080fe400028f0eff */
[-C--:B------:R-:W-:Y:S02]  /*3480*/  LEA.HI.X.SX32 R51, R36, R121.reuse, 0x1, P6 ;  /* 0x0000007924337211 */ /* 0x080fe400030f0eff */
[-C--:B0-----:R-:W-:Y:S01]  /*3490*/  IADD3 R58, P1, PT, R46, R120.reuse, RZ ;  /* 0x000000782e3a7210 */ /* 0x081fe20007f3e0ff */
[----:B------:R-:W-:Y:S01]  /*34a0*/  STL.64 [R1+0x488], R74 ;  /* 0x0004884a01007387 */ /* 0x000fe20000100a00 */
[-C--:B------:R-:W-:Y:S02]  /*34b0*/  IADD3 R46, P5, PT, R32, R120.reuse, RZ ;  /* 0x00000078202e7210 */ /* 0x080fe40007fbe0ff */
[----:B-1----:R-:W-:Y:S01]  /*34c0*/  IADD3 R52, P4, PT, R36, R120, RZ ;  /* 0x0000007824347210 */ /* 0x002fe20007f9e0ff */
[----:B------:R-:W-:Y:S03]  /*34d0*/  STL.64 [R1+0x480], R72 ;  /* 0x0004804801007387 */ /* 0x000fe60000100a00 */
[----:B------:R-:W-:-:S02]  /*34e0*/  LEA.HI.X.SX32 R53, R38, R121, 0x1, P4 ;  /* 0x0000007926357211 */ /* 0x000fc400020f0eff */
[-C--:B------:R-:W-:Y:S01]  /*34f0*/  IADD3 R44, P4, PT, R30, R120.reuse, RZ ;  /* 0x000000781e2c7210 */ /* 0x080fe20007f9e0ff */
[----:B------:R-:W-:Y:S01]  /*3500*/  STL.64 [R1+0x478], R66 ;  /* 0x0004784201007387 */ /* 0x000fe20000100a00 */
[----:B------:R-:W-:Y:S02]  /*3510*/  IADD3 R60, P2, PT, R47, R120, RZ ;  /* 0x000000782f3c7210 */ /* 0x000fe40007f5e0ff */
[-C--:B------:R-:W-:Y:S01]  /*3520*/  LEA.HI.X.SX32 R47, R33, R121.reuse, 0x1, P5 ;  /* 0x00000079212f7211 */ /* 0x080fe200028f0eff */
[----:B------:R0:W-:Y:S01]  /*3530*/  STL.64 [R1+0x748], R52 ;  /* 0x0007483401007387 */ /* 0x0001e20000100a00 */
[----:B------:R-:W-:-:S03]  /*3540*/  LEA.HI.X.SX32 R45, R32, R121, 0x1, P4 ;  /* 0x00000079202d7211 */ /* 0x000fc600020f0eff */
[----:B------:R1:W-:Y:S01]  /*3550*/  STL.64 [R1+0x718], R50 ;  /* 0x0007183201007387 */ /* 0x0003e20000100a00 */
[----:B------:R-:W-:-:S03]  /*3560*/  LEA.HI.X.SX32 R61, R27, R121, 0x1, P2 ;  /* 0x000000791b3d7211 */ /* 0x000fc600010f0eff */
[----:B------:R2:W-:Y:S01]  /*3570*/  STL.64 [R1+0x6b0], R46 ;  /* 0x0006b02e01007387 */ /* 0x0005e20000100a00 */
[-C--:B------:R-:W-:Y:S02]  /*3580*/  LEA.HI.X.SX32 R65, R30, R121.reuse, 0x1, P3 ;  /* 0x000000791e417211 */ /* 0x080fe400018f0eff */
[-C--:B0-----:R-:W-:Y:S02]  /*3590*/  IADD3 R52, P6, PT, R35, R120.reuse, RZ ;  /* 0x0000007823347210 */ /* 0x081fe40007fde0ff */
[-C--:B-1----:R-:W-:Y:S02]  /*35a0*/  IADD3 R50, P5, PT, R34, R120.reuse, RZ ;  /* 0x0000007822327210 */ /* 0x082fe40007fbe0ff */
[C---:B------:R-:W-:Y:S01]  /*35b0*/  IADD3 R34, P4, PT, R24.reuse, R120, RZ ;  /* 0x0000007818227210 */ /* 0x040fe20007f9e0ff */
[----:B------:R0:W-:Y:S01]  /*35c0*/  STL.64 [R1+0x5d8], R44 ;  /* 0x0005d82c01007387 */ /* 0x0001e20000100a00 */
[-C--:B------:R-:W-:Y:S02]  /*35d0*/  LEA.HI.X.SX32 R59, R24, R121.reuse, 0x1, P1 ;  /* 0x00000079183b7211 */ /* 0x080fe400008f0eff */
[----:B------:R-:W-:-:S02]  /*35e0*/  LEA.HI.X.SX32 R35, R26, R121, 0x1, P4 ;  /* 0x000000791a237211 */ /* 0x000fc400020f0eff */
[-C--:B------:R-:W-:Y:S01]  /*35f0*/  IADD3 R26, P1, PT, R15, R120.reuse, RZ ;  /* 0x000000780f1a7210 */ /* 0x080fe20007f3e0ff */
[----:B------:R-:W-:Y:S01]  /*3600*/  STL.64 [R1+0x470], R64 ;  /* 0x0004704001007387 */ /* 0x000fe20000100a00 */
[-C--:B--2---:R-:W-:Y:S02]  /*3610*/  IADD3 R46, P3, PT, R29, R120.reuse, RZ ;  /* 0x000000781d2e7210 */ /* 0x084fe40007f7e0ff */
[-C--:B0-----:R-:W-:Y:S02]  /*3620*/  IADD3 R44, P2, PT, R28, R120.reuse, RZ ;  /* 0x000000781c2c7210 */ /* 0x081fe40007f5e0ff */
[----:B------:R-:W-:Y:S02]  /*3630*/  IADD3 R28, P4, PT, R18, R120, RZ ;  /* 0x00000078121c7210 */ /* 0x000fe40007f9e0ff */
[-C--:B------:R-:W-:Y:S01]  /*3640*/  LEA.HI.X.SX32 R53, R22, R121.reuse, 0x1, P6 ;  /* 0x0000007916357211 */ /* 0x080fe200030f0eff */
[----:B------:R-:W-:Y:S01]  /*3650*/  STL.64 [R1+0x468], R60 ;  /* 0x0004683c01007387 */ /* 0x000fe20000100a00 */
[----:B------:R-:W-:-:S02]  /*3660*/  LEA.HI.X.SX32 R29, R19, R121, 0x1, P4 ;  /* 0x00000079131d7211 */ /* 0x000fc400020f0eff */
[-C--:B------:R-:W-:Y:S01]  /*3670*/  LEA.HI.X.SX32 R27, R18, R121.reuse, 0x1, P1 ;  /* 0x00000079121b7211 */ /* 0x080fe200008f0eff */
[----:B------:R0:W-:Y:S01]  /*3680*/  STL.64 [R1+0x5d0], R34 ;  /* 0x0005d02201007387 */ /* 0x0001e20000100a00 */
[-C--:B------:R-:W-:Y:S02]  /*3690*/  IADD3 R32, P4, PT, R20, R120.reuse, RZ ;  /* 0x0000007814207210 */ /* 0x080fe40007f9e0ff */
[----:B------:R-:W-:Y:S01]  /*36a0*/  IADD3 R20, P1, PT, R10, R120, RZ ;  /* 0x000000780a147210 */ /* 0x000fe20007f3e0ff */
[----:B------:R-:W-:Y:S01]  /*36b0*/  STL.64 [R1+0x460], R58 ;  /* 0x0004603a01007387 */ /* 0x000fe20000100a00 */
[----:B------:R-:W-:-:S03]  /*36c0*/  LEA.HI.X.SX32 R51, R15, R121, 0x1, P5 ;  /* 0x000000790f337211 */ /* 0x000fc600028f0eff */
[----:B------:R-:W-:Y:S01]  /*36d0*/  STL.64 [R1+0x458], R52 ;  /* 0x0004583401007387 */ /* 0x000fe20000100a00 */
[-C--:B------:R-:W-:Y:S02]  /*36e0*/  LEA.HI.X.SX32 R47, R13, R121.reuse, 0x1, P3 ;  /* 0x000000790d2f7211 */ /* 0x080fe400018f0eff */
[-C--:B0-----:R-:W-:Y:S01]  /*36f0*/  IADD3 R34, P6, PT, R21, R120.reuse, RZ ;  /* 0x0000007815227210 */ /* 0x081fe20007fde0ff */
[----:B------:R-:W-:Y:S01]  /*3700*/  STL.64 [R1+0x6a8], R28 ;  /* 0x0006a81c01007387 */ /* 0x000fe20000100a00 */
[-C--:B------:R-:W-:Y:S02]  /*3710*/  LEA.HI.X.SX32 R21, R12, R121.reuse, 0x1, P1 ;  /* 0x000000790c157211 */ /* 0x080fe400008f0eff */
[-C--:B------:R-:W-:Y:S01]  /*3720*/  LEA.HI.X.SX32 R35, R17, R121.reuse, 0x1, P6 ;  /* 0x0000007911237211 */ /* 0x080fe200030f0eff */
[----:B------:R0:W-:Y:S01]  /*3730*/  STL.64 [R1+0x5c8], R26 ;  /* 0x0005c81a01007387 */ /* 0x0001e20000100a00 */
[-C--:B------:R-:W-:Y:S02]  /*3740*/  IADD3 R12, P6, PT, R5, R120.reuse, RZ ;  /* 0x00000078050c7210 */ /* 0x080fe40007fde0ff */
[----:B------:R-:W-:Y:S01]  /*3750*/  LEA.HI.X.SX32 R45, R10, R121, 0x1, P2 ;  /* 0x000000790a2d7211 */ /* 0x000fe200010f0eff */
[----:B------:R-:W-:Y:S01]  /*3760*/  STL.64 [R1+0x450], R50 ;  /* 0x0004503201007387 */ /* 0x000fe20000100a00 */
[----:B------:R-:W-:-:S02]  /*3770*/  IADD3 R18, P2, PT, R4, R120, RZ ;  /* 0x0000007804127210 */ /* 0x000fc40007f5e0ff */
[-C--:B------:R-:W-:Y:S01]  /*3780*/  LEA.HI.X.SX32 R13, R4, R121.reuse, 0x1, P6 ;  /* 0x00000079040d7211 */ /* 0x080fe200030f0eff */
[----:B------:R-:W-:Y:S01]  /*3790*/  STL.64 [R1+0x448], R46 ;  /* 0x0004482e01007387 */ /* 0x000fe20000100a00 */
[-C--:B0-----:R-:W-:Y:S02]  /*37a0*/  IADD3 R26, P3, PT, R14, R120.reuse, RZ ;  /* 0x000000780e1a7210 */ /* 0x081fe40007f7e0ff */
[C---:B------:R-:W-:Y:S01]  /*37b0*/  IADD3 R14, P1, PT, R3.reuse, R120, RZ ;  /* 0x00000078030e7210 */ /* 0x040fe20007f3e0ff */
[----:B------:R0:W-:Y:S01]  /*37c0*/  STL.64 [R1+0x5c0], R20 ;  /* 0x0005c01401007387 */ /* 0x0001e20000100a00 */
[-C--:B------:R-:W-:Y:S02]  /*37d0*/  LEA.HI.X.SX32 R19, R3, R121.reuse, 0x1, P2 ;  /* 0x0000007903137211 */ /* 0x080fe400010f0eff */
[-C--:B------:R-:W-:Y:S01]  /*37e0*/  LEA.HI.X.SX32 R15, R25, R121.reuse, 0x1, P1 ;  /* 0x00000079190f7211 */ /* 0x080fe200008f0eff */
[----:B------:R-:W-:Y:S01]  /*37f0*/  STL.64 [R1+0x440], R44 ;  /* 0x0004402c01007387 */ /* 0x000fe20000100a00 */
[----:B------:R-:W-:-:S03]  /*3800*/  LEA.HI.X.SX32 R33, R5, R121, 0x1, P4 ;  /* 0x0000007905217211 */ /* 0x000fc600020f0eff */
[----:B------:R1:W-:Y:S01]  /*3810*/  STL.64 [R1+0x710], R14 ;  /* 0x0007100e01007387 */ /* 0x0003e20000100a00 */
[----:B0-----:R-:W-:-:S03]  /*3820*/  IADD3 R20, P6, PT, R6, R120, RZ ;  /* 0x0000007806147210 */ /* 0x001fc60007fde0ff */
[----:B------:R-:W-:Y:S01]  /*3830*/  STL.64 [R1+0x438], R34 ;  /* 0x0004382201007387 */ /* 0x000fe20000100a00 */
[----:B------:R-:W-:-:S03]  /*3840*/  LEA.HI.X.SX32 R21, R43, R121, 0x1, P6 ;  /* 0x000000792b157211 */ /* 0x000fc600030f0eff */
[----:B------:R-:W-:Y:S01]  /*3850*/  STL.64 [R1+0x6a0], R18 ;  /* 0x0006a01201007387 */ /* 0x000fe20000100a00 */
[-C--:B------:R-:W-:Y:S02]  /*3860*/  IADD3 R28, P5, PT, R16, R120.reuse, RZ ;  /* 0x00000078101c7210 */ /* 0x080fe40007fbe0ff */
[----:B-1----:R-:W-:Y:S01]  /*3870*/  IADD3 R14, P1, PT, R23, R120, RZ ;  /* 0x00000078170e7210 */ /* 0x002fe20007f3e0ff */
[----:B------:R-:W-:Y:S01]  /*3880*/  STL.64 [R1+0x5b8], R12 ;  /* 0x0005b80c01007387 */ /* 0x000fe20000100a00 */
[----:B------:R-:W-:-:S03]  /*3890*/  LEA.HI.X.SX32 R29, R41, R121, 0x1, P5 ;  /* 0x00000079291d7211 */ /* 0x000fc600028f0eff */
[----:B------:R-:W-:Y:S01]  /*38a0*/  STL.64 [R1+0x430], R32 ;  /* 0x0004302001007387 */ /* 0x000fe20000100a00 */
[----:B------:R-:W-:-:S03]  /*38b0*/  LEA.HI.X.SX32 R15, R55, R121, 0x1, P1 ;  /* 0x00000079370f7211 */ /* 0x000fc600008f0eff */
[----:B------:R0:W-:Y:S01]  /*38c0*/  STL.64 [R1+0x5b0], R20 ;  /* 0x0005b01401007387 */ /* 0x0001e20000100a00 */
[----:B------:R-:W-:Y:S02]  /*38d0*/  LEA.HI.X.SX32 R27, R6, R121, 0x1, P3 ;  /* 0x00000079061b7211 */ /* 0x000fe400018f0eff */
[-C--:B------:R-:W-:Y:S01]  /*38e0*/  IADD3 R4, P3, PT, R9, R120.reuse, RZ ;  /* 0x0000007809047210 */ /* 0x080fe20007f7e0ff */
[----:B------:R-:W-:Y:S01]  /*38f0*/  STL.64 [R1+0x428], R28 ;  /* 0x0004281c01007387 */ /* 0x000fe20000100a00 */
[----:B0-----:R-:W-:-:S03]  /*3900*/  IADD3 R20, P6, PT, R8, R120, RZ ;  /* 0x0000007808147210 */ /* 0x001fc60007fde0ff */
[----:B------:R-:W-:Y:S01]  /*3910*/  STL.64 [R1+0x418], R14 ;  /* 0x0004180e01007387 */ /* 0x000fe20000100a00 */
[----:B------:R-:W-:-:S03]  /*3920*/  LEA.HI.X.SX32 R21, R57, R121, 0x1, P6 ;  /* 0x0000007939157211 */ /* 0x000fc600030f0eff */
[----:B------:R-:W-:Y:S01]  /*3930*/  STL.64 [R1+0x420], R26 ;  /* 0x0004201a01007387 */ /* 0x000fe20000100a00 */
[-C--:B------:R-:W-:Y:S02]  /*3940*/  IADD3 R16, P2, PT, R31, R120.reuse, RZ ;  /* 0x000000781f107210 */ /* 0x080fe40007f5e0ff */
[-C--:B------:R-:W-:Y:S01]  /*3950*/  IADD3 R18, P4, PT, R37, R120.reuse, RZ ;  /* 0x0000007825127210 */ /* 0x080fe20007f9e0ff */
[----:B------:R0:W-:Y:S01]  /*3960*/  STL.64 [R1+0x698], R20 ;  /* 0x0006981401007387 */ /* 0x0001e20000100a00 */
[----:B------:R-:W-:Y:S02]  /*3970*/  IADD3 R12, P5, PT, R39, R120, RZ ;  /* 0x00000078270c7210 */ /* 0x000fe40007fbe0ff */
[-C--:B------:R-:W-:Y:S02]  /*3980*/  LEA.HI.X.SX32 R5, R8, R121.reuse, 0x1, P3 ;  /* 0x0000007908057211 */ /* 0x080fe400018f0eff */
[-C--:B------:R-:W-:Y:S02]  /*3990*/  LEA.HI.X.SX32 R17, R9, R121.reuse, 0x1, P2 ;  /* 0x0000007909117211 */ /* 0x080fe400010f0eff */
[----:B------:R-:W-:-:S02]  /*39a0*/  LEA.HI.X.SX32 R19, R63, R121, 0x1, P4 ;  /* 0x000000793f137211 */ /* 0x000fc400020f0eff */
[C---:B0-----:R-:W-:Y:S01]  /*39b0*/  IADD3 R20, P6, PT, R11.reuse, R120, RZ ;  /* 0x000000780b147210 */ /* 0x041fe20007fde0ff */
[----:B------:R0:W-:Y:S01]  /*39c0*/  STL.64 [R1+0x5a8], R4 ;  /* 0x0005a80401007387 */ /* 0x0001e20000100a00 */
[-C--:B------:R-:W-:Y:S02]  /*39d0*/  LEA.HI.X.SX32 R13, R11, R121.reuse, 0x1, P5 ;  /* 0x000000790b0d7211 */ /* 0x080fe400028f0eff */
[----:B------:R-:W-:Y:S01]  /*39e0*/  LEA.HI.X.SX32 R21, R69, R121, 0x1, P6 ;  /* 0x0000007945157211 */ /* 0x000fe200030f0eff */
[----:B------:R-:W-:Y:S04]  /*39f0*/  STL.64 [R1+0x410], R16 ;  /* 0x0004101001007387 */ /* 0x000fe80000100a00 */
[----:B------:R-:W-:Y:S04]  /*3a00*/  STL.64 [R1+0x408], R18 ;  /* 0x0004081201007387 */ /* 0x000fe80000100a00 */
[----:B------:R-:W-:Y:S04]  /*3a10*/  STL.64 [R1+0x5a0], R20 ;  /* 0x0005a01401007387 */ /* 0x000fe80000100a00 */
[----:B------:R3:W-:Y:S01]  /*3a20*/  STL.64 [R1+0x400], R12 ;  /* 0x0004000c01007387 */ /* 0x0007e20000100a00 */
[----:B0-----:R-:W-:-:S02]  /*3a30*/  IADD3 R4, P3, PT, R81, R122, RZ ;  /* 0x0000007a51047210 */ /* 0x001fc40007f7e0ff */
[----:B------:R-:W-:Y:S02]  /*3a40*/  IADD3 R14, P1, PT, R49, R120, RZ ;  /* 0x00000078310e7210 */ /* 0x000fe40007f3e0ff */
[----:B------:R-:W-:Y:S02]  /*3a50*/  LEA.HI.X.SX32 R5, R238, R123, 0x1, P3 ;  /* 0x0000007bee057211 */ /* 0x000fe400018f0eff */
[----:B------:R-:W0:Y:S01]  /*3a60*/  LDC R238, c[0x0][0x3d8] ;  /* 0x0000f600ffee7b82 */ /* 0x000e220000000800 */
[----:B---3--:R-:W-:-:S07]  /*3a70*/  LEA R12, P5, R229, R122, 0x2 ;  /* 0x0000007ae50c7211 */ /* 0x008fce00078a10ff */
[----:B------:R-:W1:Y:S01]  /*3a80*/  LDC R229, c[0x0][0x3d8] ;  /* 0x0000f600ffe57b82 */ /* 0x000e620000000800 */
[----:B------:R-:W-:Y:S02]  /*3a90*/  LEA.HI.X.SX32 R15, R71, R121, 0x1, P1 ;  /* 0x00000079470f7211 */ /* 0x000fe400008f0eff */
[----:B------:R-:W-:-:S05]  /*3aa0*/  LEA R10, P1, R230, R122, 0x3 ;  /* 0x0000007ae60a7211 */ /* 0x000fca00078218ff */
[----:B------:R-:W2:Y:S01]  /*3ab0*/  LDC R230, c[0x0][0x3d8] ;  /* 0x0000f600ffe67b82 */ /* 0x000ea20000000800 */
[----:B------:R-:W-:Y:S04]  /*3ac0*/  STL.64 [R1+0x3f8], R14 ;  /* 0x0003f80e01007387 */ /* 0x000fe80000100a00 */
[----:B------:R1:W-:Y:S01]  /*3ad0*/  STL.64 [R1+0x3f0], R4 ;  /* 0x0003f00401007387 */ /* 0x0003e20000100a00 */
[----:B------:R-:W-:Y:S02]  /*3ae0*/  LEA.HI.X.SX32 R13, R81, R123, 0x1, P5 ;  /* 0x0000007b510d7211 */ /* 0x000fe400028f0eff */
[----:B0-----:R-:W-:Y:S02]  /*3af0*/  SHF.L.U32 R238, R238, 0x2, RZ ;  /* 0x00000002eeee7819 */ /* 0x001fe400000006ff */
[----:B-1----:R-:W-:-:S02]  /*3b00*/  LEA R4, P3, R229, R122, 0x4 ;  /* 0x0000007ae5047211 */ /* 0x002fc400078620ff */
[----:B------:R-:W0:Y:S01]  /*3b10*/  LDC R229, c[0x0][0x3d8] ;  /* 0x0000f600ffe57b82 */ /* 0x000e220000000800 */
[----:B------:R2:W-:Y:S01]  /*3b20*/  STL.64 [R1+0x3e8], R12 ;  /* 0x0003e80c01007387 */ /* 0x0005e20000100a00 */
[----:B------:R-:W-:-:S06]  /*3b30*/  LEA.HI.X.SX32 R11, R238, R123, 0x1, P1 ;  /* 0x0000007bee0b7211 */ /* 0x000fcc00008f0eff */
[----:B------:R-:W1:Y:S01]  /*3b40*/  LDC R238, c[0x0][0x3d8] ;  /* 0x0000f600ffee7b82 */ /* 0x000e620000000800 */
[----:B--2---:R-:W-:-:S07]  /*3b50*/  LEA R12, P5, R230, R122, 0x5 ;  /* 0x0000007ae60c7211 */ /* 0x004fce00078a28ff */
[----:B------:R-:W2:Y:S01]  /*3b60*/  LDC R230, c[0x0][0x3d8] ;  /* 0x0000f600ffe67b82 */ /* 0x000ea20000000800 */
[----:B0-----:R-:W-:-:S04]  /*3b70*/  SHF.L.U32 R229, R229, 0x3, RZ ;  /* 0x00000003e5e57819 */ /* 0x001fc800000006ff */
[----:B------:R-:W-:-:S03]  /*3b80*/  LEA.HI.X.SX32 R5, R229, R123, 0x1, P3 ;  /* 0x0000007be5057211 */ /* 0x000fc600018f0eff */
[----:B------:R-:W0:Y:S01]  /*3b90*/  LDC R229, c[0x0][0x3d8] ;  /* 0x0000f600ffe57b82 */ /* 0x000e220000000800 */
[----:B------:R-:W-:Y:S01]  /*3ba0*/  STL.64 [R1+0x3d8], R10 ;  /* 0x0003d80a01007387 */ /* 0x000fe20000100a00 */
[----:B-1----:R-:W-:-:S03]  /*3bb0*/  SHF.L.U32 R238, R238, 0x4, RZ ;  /* 0x00000004eeee7819 */ /* 0x002fc600000006ff */
[----:B------:R2:W-:Y:S01]  /*3bc0*/  STL.64 [R1+0x3b8], R4 ;  /* 0x0003b80401007387 */ /* 0x0005e20000100a00 */
[----:B------:R-:W-:Y:S02]  /*3bd0*/  LEA.HI.X.SX32 R13, R238, R123, 0x1, P5 ;  /* 0x0000007bee0d7211 */ /* 0x000fe400028f0eff */
[----:B------:R-:W1:Y:S01]  /*3be0*/  LDC R238, c[0x0][0x3d8] ;  /* 0x0000f600ffee7b82 */ /* 0x000e620000000800 */
[----:B--2---:R-:W-:-:S07]  /*3bf0*/  LEA R4, P3, R230, R122, 0x7 ;  /* 0x0000007ae6047211 */ /* 0x004fce00078638ff */
[----:B------:R-:W2:Y:S01]  /*3c00*/  LDC R230, c[0x0][0x3d8] ;  /* 0x0000f600ffe67b82 */ /* 0x000ea20000000800 */
[----:B------:R3:W-:Y:S01]  /*3c10*/  STL.64 [R1+0x378], R12 ;  /* 0x0003780c01007387 */ /* 0x0007e20000100a00 */
[----:B0-----:R-:W-:Y:S01]  /*3c20*/  IMAD R229, R229, 0x82, RZ ;  /* 0x00000082e5e57824 */ /* 0x001fe200078e02ff */
[----:B------:R-:W-:-:S05]  /*3c30*/  LEA R10, P1, R227, R122, 0x6 ;  /* 0x0000007ae30a7211 */ /* 0x000fca00078230ff */
[----:B------:R-:W0:Y:S01]  /*3c40*/  LDC R227, c[0x0][0x3d8] ;  /* 0x0000f600ffe37b82 */ /* 0x000e220000000800 */
[----:B---3--:R-:W-:-:S07]  /*3c50*/  IADD3 R12, P5, PT, R229, R122, RZ ;  /* 0x0000007ae50c7210 */ /* 0x008fce0007fbe0ff */
[----:B------:R-:W3:Y:S01]  /*3c60*/  LDC R229, c[0x0][0x3d8] ;  /* 0x0000f600ffe57b82 */ /* 0x000ee20000000800 */
[----:B-1----:R-:W-:Y:S02]  /*3c70*/  SHF.L.U32 R238, R238, 0x6, RZ ;  /* 0x00000006eeee7819 */ /* 0x002fe400000006ff */
[----:B--2---:R-:W-:-:S04]  /*3c80*/  SHF.L.U32 R230, R230, 0x5, RZ ;  /* 0x00000005e6e67819 */ /* 0x004fc800000006ff */
[-C--:B------:R-:W-:Y:S02]  /*3c90*/  LEA.HI.X.SX32 R11, R230, R123.reuse, 0x1, P1 ;  /* 0x0000007be60b7211 */ /* 0x080fe400008f0eff */
[----:B------:R-:W1:Y:S01]  /*3ca0*/  LDC R230, c[0x0][0x3d8] ;  /* 0x0000f600ffe67b82 */ /* 0x000e620000000800 */
[----:B------:R-:W-:-:S07]  /*3cb0*/  LEA.HI.X.SX32 R5, R238, R123, 0x1, P3 ;  /* 0x0000007bee057211 */ /* 0x000fce00018f0eff */
[----:B------:R-:W2:Y:S01]  /*3cc0*/  LDC R238, c[0x0][0x3d8] ;  /* 0x0000f600ffee7b82 */ /* 0x000ea20000000800 */
[----:B---3--:R-:W-:Y:S02]  /*3cd0*/  IMAD R229, R229, 0x41, RZ ;  /* 0x00000041e5e57824 */ /* 0x008fe400078e02ff */
[----:B0-----:R-:W-:-:S03]  /*3ce0*/  IMAD R227, R227, 0x84, RZ ;  /* 0x00000084e3e37824 */ /* 0x001fc600078e02ff */
[----:B------:R-:W-:Y:S01]  /*3cf0*/  LEA.HI.X.SX32 R13, R229, R123, 0x1, P5 ;  /* 0x0000007be50d7211 */ /* 0x000fe200028f0eff */
[----:B------:R0:W-:Y:S01]  /*3d00*/  STL.64 [R1+0x2f8], R10 ;  /* 0x0002f80a01007387 */ /* 0x0001e20000100a00 */
[----:B------:R-:W3:Y:S03]  /*3d10*/  LDC R229, c[0x0][0x3d8] ;  /* 0x0000f600ffe57b82 */ /* 0x000ee60000000800 */
[----:B------:R4:W-:Y:S01]  /*3d20*/  STL.64 [R1+0x1f8], R4 ;  /* 0x0001f80401007387 */ /* 0x0009e20000100a00 */
[----:B-1----:R-:W-:-:S03]  /*3d30*/  IMAD R230, R230, 0x86, RZ ;  /* 0x00000086e6e67824 */ /* 0x002fc600078e02ff */
[----:B------:R1:W-:Y:S01]  /*3d40*/  STL.64 [R1+0x1f0], R12 ;  /* 0x0001f00c01007387 */ /* 0x0003e20000100a00 */
[-C--:B0-----:R-:W-:Y:S02]  /*3d50*/  IADD3 R10, P1, PT, R87, R122.reuse, RZ ;  /* 0x0000007a570a7210 */ /* 0x081fe40007f3e0ff */
[-C--:B----4-:R-:W-:Y:S01]  /*3d60*/  IADD3 R4, P3, PT, R227, R122.reuse, RZ ;  /* 0x0000007ae3047210 */ /* 0x090fe20007f7e0ff */
[----:B--2---:R-:W-:Y:S01]  /*3d70*/  IMAD R238, R238, 0x21, RZ ;  /* 0x00000021eeee7824 */ /* 0x004fe200078e02ff */
[----:B------:R-:W0:Y:S01]  /*3d80*/  LDC R227, c[0x0][0x3d8] ;  /* 0x0000f600ffe37b82 */ /* 0x000e220000000800 */
[----:B-1----:R-:W-:-:S07]  /*3d90*/  IADD3 R12, P5, PT, R230, R122, RZ ;  /* 0x0000007ae60c7210 */ /* 0x002fce0007fbe0ff */
[----:B------:R-:W1:Y:S01]  /*3da0*/  LDC R230, c[0x0][0x3d8] ;  /* 0x0000f600ffe67b82 */ /* 0x000e620000000800 */
[----:B------:R-:W-:-:S07]  /*3db0*/  LEA.HI.X.SX32 R11, R238, R123, 0x1, P1 ;  /* 0x0000007bee0b7211 */ /* 0x000fce00008f0eff */
[----:B------:R-:W2:Y:S01]  /*3dc0*/  LDC R238, c[0x0][0x3d8] ;  /* 0x0000f600ffee7b82 */ /* 0x000ea20000000800 */
[----:B------:R4:W-:Y:S01]  /*3dd0*/  STL.64 [R1+0x2f0], R10 ;  /* 0x0002f00a01007387 */ /* 0x0009e20000100a00 */
[----:B------:R-:W-:Y:S01]  /*3de0*/  LEA.HI.X.SX32 R5, R87, R123, 0x1, P3 ;  /* 0x0000007b57057211 */ /* 0x000fe200018f0eff */
[----:B0-----:R-:W-:Y:S01]  /*3df0*/  IMAD R227, R227, 0x43, RZ ;  /* 0x00000043e3e37824 */ /* 0x001fe200078e02ff */
[----:B----4-:R-:W-:Y:S01]  /*3e00*/  IADD3 R10, P1, PT, R89, R122, RZ ;  /* 0x0000007a590a7210 */ /* 0x010fe20007f3e0ff */
[----:B-1----:R-:W-:-:S03]  /*3e10*/  IMAD R230, R230, 0x11, RZ ;  /* 0x00000011e6e67824 */ /* 0x002fc600078e02ff */
[-C--:B------:R-:W-:Y:S01]  /*3e20*/  LEA.HI.X.SX32 R13, R227, R123.reuse, 0x1, P5 ;  /* 0x0000007be30d7211 */ /* 0x080fe200028f0eff */
[----:B------:R-:W-:Y:S01]  /*3e30*/  STL.64 [R1+0x1e8], R4 ;  /* 0x0001e80401007387 */ /* 0x000fe20000100a00 */
[----:B---3--:R-:W-:Y:S01]  /*3e40*/  IMAD R229, R229, 0x88, RZ ;  /* 0x00000088e5e57824 */ /* 0x008fe200078e02ff */
[----:B------:R-:W0:Y:S01]  /*3e50*/  LDC R227, c[0x0][0x3d8] ;  /* 0x0000f600ffe37b82 */ /* 0x000e220000000800 */
[----:B------:R-:W-:Y:S01]  /*3e60*/  LEA.HI.X.SX32 R11, R230, R123, 0x1, P1 ;  /* 0x0000007be60b7211 */ /* 0x000fe200008f0eff */
[----:B--2---:R-:W-:Y:S01]  /*3e70*/  IMAD R238, R238, 0x8a, RZ ;  /* 0x0000008aeeee7824 */ /* 0x004fe200078e02ff */
[----:B------:R-:W-:Y:S05]  /*3e80*/  STL.64 [R1+0x1e0], R12 ;  /* 0x0001e00c01007387 */ /* 0x000fea0000100a00 */
[----:B------:R-:W1:Y:S01]  /*3e90*/  LDC R230, c[0x0][0x3d8] ;  /* 0x0000f600ffe67b82 */ /* 0x000e620000000800 */
[----:B------:R2:W-:Y:S02]  /*3ea0*/  STL.64 [R1+0x370], R10 ;  /* 0x0003700a01007387 */ /* 0x0005e40000100a00 */
[----:B--2---:R-:W-:-:S05]  /*3eb0*/  IADD3 R10, P1, PT, R238, R122, RZ ;  /* 0x0000007aee0a7210 */ /* 0x004fca0007f3e0ff */
[----:B------:R-:W2:Y:S01]  /*3ec0*/  LDC R238, c[0x0][0x3d8] ;  /* 0x0000f600ffee7b82 */ /* 0x000ea20000000800 */
[-C--:B------:R-:W-:Y:S02]  /*3ed0*/  IADD3 R4, P3, PT, R95, R122.reuse, RZ ;  /* 0x0000007a5f047210 */ /* 0x080fe40007f7e0ff */
[----:B------:R-:W-:Y:S02]  /*3ee0*/  IADD3 R12, P5, PT, R229, R122, RZ ;  /* 0x0000007ae50c7210 */ /* 0x000fe40007fbe0ff */
[----:B------:R-:W-:-:S03]  /*3ef0*/  LEA.HI.X.SX32 R5, R89, R123, 0x1, P3 ;  /* 0x0000007b59057211 */ /* 0x000fc600018f0eff */
[----:B------:R-:W3:Y:S02]  /*3f00*/  LDC R229, c[0x0][0x3d8] ;  /* 0x0000f600ffe57b82 */ /* 0x000ee40000000800 */
[----:B------:R4:W-:Y:S02]  /*3f10*/  STL.64 [R1+0x2e8], R4 ;  /* 0x0002e80401007387 */ /* 0x0009e40000100a00 */
[----:B----4-:R-:W-:Y:S01]  /*3f20*/  IADD3 R4, P3, PT, R101, R122, RZ ;  /* 0x0000007a65047210 */ /* 0x010fe20007f7e0ff */
[----:B--2---:R-:W-:-:S05]  /*3f30*/  IMAD R238, R238, 0x23, RZ ;  /* 0x00000023eeee7824 */ /* 0x004fca00078e02ff */
[-C--:B------:R-:W-:Y:S02]  /*3f40*/  LEA.HI.X.SX32 R5, R238, R123.reuse, 0x1, P3 ;  /* 0x0000007bee057211 */ /* 0x080fe400018f0eff */
[----:B------:R-:W2:Y:S01]  /*3f50*/  LDC R238, c[0x0][0x3d8] ;  /* 0x0000f600ffee7b82 */ /* 0x000ea20000000800 */
[----:B---3--:R-:W-:Y:S01]  /*3f60*/  IMAD R229, R229, 0x45, RZ ;  /* 0x00000045e5e57824 */ /* 0x008fe200078e02ff */
[----:B------:R-:W-:Y:S01]  /*3f70*/  LEA.HI.X.SX32 R13, R95, R123, 0x1, P5 ;  /* 0x0000007b5f0d7211 */ /* 0x000fe200028f0eff */
[----:B-1----:R-:W-:-:S03]  /*3f80*/  IMAD R230, R230, 0x8e, RZ ;  /* 0x0000008ee6e67824 */ /* 0x002fc600078e02ff */
[----:B------:R-:W-:Y:S02]  /*3f90*/  LEA.HI.X.SX32 R11, R229, R123, 0x1, P1 ;  /* 0x0000007be50b7211 */ /* 0x000fe400008f0eff */
[----:B------:R-:W1:Y:S01]  /*3fa0*/  LDC R229, c[0x0][0x3d8] ;  /* 0x0000f600ffe57b82 */ /* 0x000e620000000800 */
[----:B------:R-:W-:Y:S04]  /*3fb0*/  STL.64 [R1+0x1d8], R12 ;  /* 0x0001d80c01007387 */ /* 0x000fe80000100a00 */
[----:B------:R3:W-:Y:S01]  /*3fc0*/  STL.64 [R1+0x1d0], R10 ;  /* 0x0001d00a01007387 */ /* 0x0007e20000100a00 */
[----:B0-----:R-:W-:Y:S02]  /*3fd0*/  IMAD R227, R227, 0x8c, RZ ;  /* 0x0000008ce3e37824 */ /* 0x001fe400078e02ff */
[----:B--2---:R-:W-:Y:S01]  /*3fe0*/  IMAD R238, R238, 0x47, RZ ;  /* 0x00000047eeee7824 */ /* 0x004fe200078e02ff */
[----:B---3--:R-:W-:-:S02]  /*3ff0*/  IADD3 R10, P1, PT, R230, R122, RZ ;  /* 0x0000007ae60a7210 */ /* 0x008fc40007f3e0ff */
[----:B------:R-:W0:Y:S02]  /*4000*/  LDC R230, c[0x0][0x3d8] ;  /* 0x0000f600ffe67b82 */ /* 0x000e240000000800 */
[----:B------:R-:W-:-:S06]  /*4010*/  LEA.HI.X.SX32 R11, R238, R123, 0x1, P1 ;  /* 0x0000007bee0b7211 */ /* 0x000fcc00008f0eff */
[----:B------:R-:W2:Y:S01]  /*4020*/  LDC R238, c[0x0][0x3d8] ;  /* 0x0000f600ffee7b82 */ /* 0x000ea20000000800 */
[----:B------:R-:W-:Y:S01]  /*4030*/  IADD3 R12, P5, PT, R227, R122, RZ ;  /* 0x0000007ae30c7210 */ /* 0x000fe20007fbe0ff */
[----:B------:R3:W-:Y:S01]  /*4040*/  STL.64 [R1+0x2e0], R4 ;  /* 0x0002e00401007387 */ /* 0x0007e20000100a00 */
[----:B-1----:R-:W-:Y:S02]  /*4050*/  IMAD R229, R229, 0x9, RZ ;  /* 0x00000009e5e57824 */ /* 0x002fe400078e02ff */
[----:B------:R-:W-:-:S03]  /*4060*/  LEA.HI.X.SX32 R13, R101, R123, 0x1, P5 ;  /* 0x0000007b650d7211 */ /* 0x000fc600028f0eff */
[----:B------:R-:W1:Y:S01]  /*4070*/  LDC R227, c[0x0][0x3d8] ;  /* 0x0000f600ffe37b82 */ /* 0x000e620000000800 */
[----:B---3--:R-:W-:Y:S01]  /*4080*/  IADD3 R4, P3, PT, R103, R122, RZ ;  /* 0x0000007a67047210 */ /* 0x008fe20007f7e0ff */
[----:B------:R3:W-:Y:S01]  /*4090*/  STL.64 [R1+0x1c8], R12 ;  /* 0x0001c80c01007387 */ /* 0x0007e20000100a00 */
[----:B0-----:R-:W-:Y:S02]  /*40a0*/  IMAD R230, R230, 0x90, RZ ;  /* 0x00000090e6e67824 */ /* 0x001fe400078e02ff */
[----:B------:R-:W-:-:S03]  /*40b0*/  LEA.HI.X.SX32 R5, R229, R123, 0x1, P3 ;  /* 0x0000007be5057211 */ /* 0x000fc600018f0eff */
[----:B------:R-:W0:Y:S01]  /*40c0*/  LDC R229, c[0x0][0x3d8] ;  /* 0x0000f600ffe57b82 */ /* 0x000e220000000800 */
[----:B------:R4:W-:Y:S01]  /*40d0*/  STL.64 [R1+0x1c0], R10 ;  /* 0x0001c00a01007387 */ /* 0x0009e20000100a00 */
[----:B---3--:R-:W-:-:S03]  /*40e0*/  IADD3 R12, P5, PT, R105, R122, RZ ;  /* 0x0000007a690c7210 */ /* 0x008fc60007fbe0ff */
[----:B------:R3:W-:Y:S01]  /*40f0*/  STL.64 [R1+0x3b0], R4 ;  /* 0x0003b00401007387 */ /* 0x0007e20000100a00 */
[----:B--2---:R-:W-:Y:S01]  /*4100*/  IMAD R238, R238, 0x92, RZ ;  /* 0x00000092eeee7824 */ /* 0x004fe200078e02ff */
[-C--:B------:R-:W-:Y:S02]  /*4110*/  LEA.HI.X.SX32 R13, R103, R123.reuse, 0x1, P5 ;  /* 0x0000007b670d7211 */ /* 0x080fe400028f0eff */
[-C--:B----4-:R-:W-:Y:S02]  /*4120*/  IADD3 R10, P1, PT, R107, R122.reuse, RZ ;  /* 0x0000007a6b0a7210 */ /* 0x090fe40007f3e0ff */
[----:B---3--:R-:W-:Y:S02]  /*4130*/  IADD3 R4, P3, PT, R230, R122, RZ ;  /* 0x0000007ae6047210 */ /* 0x008fe40007f7e0ff */
[----:B------:R-:W2:Y:S01]  /*4140*/  LDC R230, c[0x0][0x3d8] ;  /* 0x0000f600ffe67b82 */ /* 0x000ea20000000800 */
[----:B------:R3:W-:Y:S01]  /*4150*/  STL.64 [R1+0x368], R12 ;  /* 0x0003680c01007387 */ /* 0x0007e20000100a00 */
[-C--:B------:R-:W-:Y:S01]  /*4160*/  LEA.HI.X.SX32 R11, R105, R123.reuse, 0x1, P1 ;  /* 0x0000007b690b7211 */ /* 0x080fe200008f0eff */
[----:B-1----:R-:W-:Y:S01]  /*4170*/  IMAD R227, R227, 0x94, RZ ;  /* 0x00000094e3e37824 */ /* 0x002fe200078e02ff */
[----:B------:R-:W-:-:S02]  /*4180*/  LEA.HI.X.SX32 R5, R107, R123, 0x1, P3 ;  /* 0x0000007b6b057211 */ /* 0x000fc400018f0eff */
[----:B---3--:R-:W-:Y:S02]  /*4190*/  IADD3 R12, P5, PT, R238, R122, RZ ;  /* 0x0000007aee0c7210 */ /* 0x008fe40007fbe0ff */
[----:B------:R-:W1:Y:S01]  /*41a0*/  LDC R238, c[0x0][0x3d8] ;  /* 0x0000f600ffee7b82 */ /* 0x000e620000000800 */
[----:B------:R-:W-:Y:S01]  /*41b0*/  STL.64 [R1+0x2d8], R10 ;  /* 0x0002d80a01007387 */ /* 0x000fe20000100a00 */
[----:B0-----:R-:W-:-:S03]  /*41c0*/  IMAD R229, R229, 0x49, RZ ;  /* 0x00000049e5e57824 */ /* 0x001fc600078e02ff */
[----:B------:R0:W-:Y:S02]  /*41d0*/  STL.64 [R1+0x1b8], R4 ;  /* 0x0001b80401007387 */ /* 0x0001e40000100a00 */
[----:B------:R-:W-:Y:S01]  /*41e0*/  LEA.HI.X.SX32 R13, R229, R123, 0x1, P5 ;  /* 0x0000007be50d7211 */ /* 0x000fe200028f0eff */
[----:B--2---:R-:W-:Y:S01]  /*41f0*/  IMAD R230, R230, 0x96, RZ ;  /* 0x00000096e6e67824 */ /* 0x004fe200078e02ff */
[----:B------:R-:W2:Y:S01]  /*4200*/  LDC R229, c[0x0][0x3d8] ;  /* 0x0000f600ffe57b82 */ /* 0x000ea20000000800 */
[----:B0-----:R-:W-:-:S07]  /*4210*/  IADD3 R4, P3, PT, R227, R122, RZ ;  /* 0x0000007ae3047210 */ /* 0x001fce0007f7e0ff */
[----:B------:R-:W0:Y:S01]  /*4220*/  LDC R227, c[0x0][0x3d8] ;  /* 0x0000f600ffe37b82 */ /* 0x000e220000000800 */
[----:B------:R3:W-:Y:S01]  /*4230*/  STL.64 [R1+0x1b0], R12 ;  /* 0x0001b00c01007387 */ /* 0x0007e20000100a00 */
[-C--:B------:R-:W-:Y:S01]  /*4240*/  IADD3 R10, P1, PT, R109, R122.reuse, RZ ;  /* 0x0000007a6d0a7210 */ /* 0x080fe20007f3e0ff */
[----:B-1----:R-:W-:Y:S01]  /*4250*/  IMAD R238, R238, 0x25, RZ ;  /* 0x00000025eeee7824 */ /* 0x002fe200078e02ff */
[----:B---3--:R-:W-:-:S04]  /*4260*/  IADD3 R12, P5, PT, R230, R122, RZ ;  /* 0x0000007ae60c7210 */ /* 0x008fc80007fbe0ff */
[----:B------:R-:W1:Y:S01]  /*4270*/  LDC R230, c[0x0][0x3d8] ;  /* 0x0000f600ffe67b82 */ /* 0x000e620000000800 */
[----:B------:R-:W-:-:S07]  /*4280*/  LEA.HI.X.SX32 R11, R238, R123, 0x1, P1 ;  /* 0x0000007bee0b7211 */ /* 0x000fce00008f0eff */
[----:B------:R-:W3:Y:S01]  /*4290*/  LDC R238, c[0x0][0x3d8] ;  /* 0x0000f600ffee7b82 */ /* 0x000ee20000000800 */
[----:B0-----:R-:W-:Y:S01]  /*42a0*/  IMAD R227, R227, 0x4b, RZ ;  /* 0x0000004be3e37824 */ /* 0x001fe200078e02ff */
[----:B------:R-:W-:Y:S01]  /*42b0*/  LEA.HI.X.SX32 R5, R109, R123, 0x1, P3 ;  /* 0x0000007b6d057211 */ /* 0x000fe200018f0eff */
[----:B--2---:R-:W-:-:S03]  /*42c0*/  IMAD R229, R229, 0x98, RZ ;  /* 0x00000098e5e57824 */ /* 0x004fc600078e02ff */
[----:B------:R-:W-:Y:S01]  /*42d0*/  LEA.HI.X.SX32 R13, R227, R123, 0x1, P5 ;  /* 0x0000007be30d7211 */ /* 0x000fe200028f0eff */
[----:B------:R0:W-:Y:S01]  /*42e0*/  STL.64 [R1+0x2d0], R10 ;  /* 0x0002d00a01007387 */ /* 0x0001e20000100a00 */
[----:B------:R-:W2:Y:S03]  /*42f0*/  LDC R227, c[0x0][0x3d8] ;  /* 0x0000f600ffe37b82 */ /* 0x000ea60000000800 */
[----:B------:R-:W-:Y:S04]  /*4300*/  STL.64 [R1+0x1a8], R4 ;  /* 0x0001a80401007387 */ /* 0x000fe80000100a00 */
[----:B------:R4:W-:Y:S01]  /*4310*/  STL.64 [R1+0x1a0], R12 ;  /* 0x0001a00c01007387 */ /* 0x0009e20000100a00 */
[----:B-1----:R-:W-:Y:S01]  /*4320*/  IMAD R230, R230, 0x13, RZ ;  /* 0x00000013e6e67824 */ /* 0x002fe200078e02ff */
[----:B0-----:R-:W-:-:S02]  /*4330*/  IADD3 R10, P1, PT, R115, R122, RZ ;  /* 0x0000007a730a7210 */ /* 0x001fc40007f3e0ff */
[----:B----4-:R-:W-:Y:S02]  /*4340*/  IADD3 R12, P5, PT, R229, R122, RZ ;  /* 0x0000007ae50c7210 */ /* 0x010fe40007fbe0ff */
[----:B------:R-:W0:Y:S01]  /*4350*/  LDC R229, c[0x0][0x3d8] ;  /* 0x0000f600ffe57b82 */ /* 0x000e220000000800 */
[----:B------:R-:W-:Y:S01]  /*4360*/  LEA.HI.X.SX32 R11, R230, R123, 0x1, P1 ;  /* 0x0000007be60b7211 */ /* 0x000fe200008f0eff */
[----:B---3--:R-:W-:-:S06]  /*4370*/  IMAD R238, R238, 0x9a, RZ ;  /* 0x0000009aeeee7824 */ /* 0x008fcc00078e02ff */
[----:B------:R-:W1:Y:S01]  /*4380*/  LDC R230, c[0x0][0x3d8] ;  /* 0x0000f600ffe67b82 */ /* 0x000e620000000800 */
[----:B------:R3:W-:Y:S02]  /*4390*/  STL.64 [R1+0x360], R10 ;  /* 0x0003600a01007387 */ /* 0x0007e40000100a00 */
[----:B---3--:R-:W-:-:S05]  /*43a0*/  IADD3 R10, P1, PT, R238, R122, RZ ;  /* 0x0000007aee0a7210 */ /* 0x008fca0007f3e0ff */
[----:B------:R-:W3:Y:S01]  /*43b0*/  LDC R238, c[0x0][0x3d8] ;  /* 0x0000f600ffee7b82 */ /* 0x000ee20000000800 */
[CC--:B------:R-:W-:Y:S01]  /*43c0*/  IADD3 R4, P3, PT, R148.reuse, R122.reuse, RZ ;  /* 0x0000007a94047210 */ /* 0x0c0fe20007f7e0ff */
[----:B0-----:R-:W-:Y:S01]  /*43d0*/  IMAD R229, R229, 0x4d, RZ ;  /* 0x0000004de5e57824 */ /* 0x001fe200078e02ff */
[-C--:B------:R-:W-:Y:S02]  /*43e0*/  LEA.HI.X.SX32 R13, R148, R123.reuse, 0x1, P5 ;  /* 0x0000007b940d7211 */ /* 0x080fe400028f0eff */
[-C--:B------:R-:W-:Y:S02]  /*43f0*/  LEA.HI.X.SX32 R5, R115, R123.reuse, 0x1, P3 ;  /* 0x0000007b73057211 */ /* 0x080fe400018f0eff */
[----:B------:R-:W-:Y:S01]  /*4400*/  LEA.HI.X.SX32 R11, R229, R123, 0x1, P1 ;  /* 0x0000007be50b7211 */ /* 0x000fe200008f0eff */
[----:B-1----:R-:W-:Y:S02]  /*4410*/  IMAD R230, R230, 0x9e, RZ ;  /* 0x0000009ee6e67824 */ /* 0x002fe400078e02ff */
[----:B------:R0:W-:Y:S01]  /*4420*/  STL.64 [R1+0x2c8], R4 ;  /* 0x0002c80401007387 */ /* 0x0001e20000100a00 */
[-C--:B------:R-:W-:Y:S01]  /*4430*/  IADD3 R16, P2, PT, R165, R122.reuse, RZ ;  /* 0x0000007aa5107210 */ /* 0x080fe20007f5e0ff */
[----:B--2---:R-:W-:Y:S01]  /*4440*/  IMAD R227, R227, 0x9c, RZ ;  /* 0x0000009ce3e37824 */ /* 0x004fe200078e02ff */
[----:B------:R-:W1:Y:S01]  /*4450*/  LDC R229, c[0x0][0x3d8] ;  /* 0x0000f600ffe57b82 */ /* 0x000e620000000800 */
[----:B------:R-:W-:Y:S04]  /*4460*/  STL.64 [R1+0x198], R12 ;  /* 0x0001980c01007387 */ /* 0x000fe80000100a00 */
[----:B------:R2:W-:Y:S01]  /*4470*/  STL.64 [R1+0x190], R10 ;  /* 0x0001900a01007387 */ /* 0x0005e20000100a00 */
[-C--:B0-----:R-:W-:Y:S01]  /*4480*/  IADD3 R4, P3, PT, R159, R122.reuse, RZ ;  /* 0x0000007a9f047210 */ /* 0x081fe20007f7e0ff */
[----:B---3--:R-:W-:Y:S01]  /*4490*/  IMAD R238, R238, 0x27, RZ ;  /* 0x00000027eeee7824 */ /* 0x008fe200078e02ff */
[----:B--2---:R-:W-:-:S02]  /*44a0*/  IADD3 R10, P1, PT, R230, R122, RZ ;  /* 0x0000007ae60a7210 */ /* 0x004fc40007f3e0ff */
[----:B------:R-:W0:Y:S02]  /*44b0*/  LDC R230, c[0x0][0x3d8] ;  /* 0x0000f600ffe67b82 */ /* 0x000e240000000800 */
[----:B------:R-:W-:-:S06]  /*44c0*/  LEA.HI.X.SX32 R5, R238, R123, 0x1, P3 ;  /* 0x0000007bee057211 */ /* 0x000fcc00018f0eff */
[----:B------:R-:W2:Y:S01]  /*44d0*/  LDC R238, c[0x0][0x3d8] ;  /* 0x0000f600ffee7b82 */ /* 0x000ea20000000800 */
[----:B0-----:R-:W-:-:S05]  /*44e0*/  IMAD R230, R230, 0x4f, RZ ;  /* 0x0000004fe6e67824 */ /* 0x001fca00078e02ff */
[----:B------:R-:W-:Y:S02]  /*44f0*/  LEA.HI.X.SX32 R11, R230, R123, 0x1, P1 ;  /* 0x0000007be60b7211 */ /* 0x000fe400008f0eff */
[----:B------:R-:W0:Y:S01]  /*4500*/  LDC R230, c[0x0][0x3d8] ;  /* 0x0000f600ffe67b82 */ /* 0x000e220000000800 */
[----:B--2---:R-:W-:-:S05]  /*4510*/  IMAD R238, R238, 0x5, RZ ;  /* 0x00000005eeee7824 */ /* 0x004fca00078e02ff */
[----:B------:R-:W-:Y:S02]  /*4520*/  LEA.HI.X.SX32 R17, R238, R123, 0x1, P2 ;  /* 0x0000007bee117211 */ /* 0x000fe400010f0eff */
[----:B------:R-:W2:Y:S01]  /*4530*/  LDC R238, c[0x0][0x3d8] ;  /* 0x0000f600ffee7b82 */ /* 0x000ea20000000800 */
[----:B------:R-:W-:-:S04]  /*4540*/  IADD3 R12, P5, PT, R227, R122, RZ ;  /* 0x0000007ae30c7210 */ /* 0x000fc80007fbe0ff */
[-C--:B------:R-:W-:Y:S02]  /*4550*/  LEA.HI.X.SX32 R13, R159, R123.reuse, 0x1, P5 ;  /* 0x0000007b9f0d7211 */ /* 0x080fe400028f0eff */
[----:B------:R-:W-:Y:S01]  /*4560*/  IADD3 R14, P5, PT, R168, R122, RZ ;  /* 0x0000007aa80e7210 */ /* 0x000fe20007fbe0ff */
[----:B------:R-:W-:Y:S01]  /*4570*/  STL.64 [R1+0x2c0], R4 ;  /* 0x0002c00401007387 */ /* 0x000fe20000100a00 */
[----:B------:R-:W3:Y:S02]  /*4580*/  LDC R227, c[0x0][0x3d8] ;  /* 0x0000f600ffe37b82 */ /* 0x000ee40000000800 */
[----:B------:R-:W-:Y:S01]  /*4590*/  LEA.HI.X.SX32 R15, R165, R123, 0x1, P5 ;  /* 0x0000007ba50f7211 */ /* 0x000fe200028f0eff */
[----:B------:R4:W-:Y:S01]  /*45a0*/  STL.64 [R1+0x188], R12 ;  /* 0x0001880c01007387 */ /* 0x0009e20000100a00 */
[----:B0-----:R-:W-:-:S03]  /*45b0*/  IMAD R230, R230, 0xa0, RZ ;  /* 0x000000a0e6e67824 */ /* 0x001fc600078e02ff */
[----:B------:R-:W-:Y:S04]  /*45c0*/  STL.64 [R1+0x180], R10 ;  /* 0x0001800a01007387 */ /* 0x000fe80000100a00 */
[----:B------:R-:W-:Y:S01]  /*45d0*/  STL.64 [R1+0x3d0], R16 ;  /* 0x0003d01001007387 */ /* 0x000fe20000100a00 */
[----:B----4-:R-:W-:-:S03]  /*45e0*/  IADD3 R12, P1, PT, R170, R122, RZ ;  /* 0x0000007aaa0c7210 */ /* 0x010fc60007f3e0ff */
[----:B------:R0:W-:Y:S01]  /*45f0*/  STL.64 [R1+0x3a8], R14 ;  /* 0x0003a80e01007387 */ /* 0x0001e20000100a00 */
[----:B--2---:R-:W-:Y:S01]  /*4600*/  IMAD R238, R238, 0xa2, RZ ;  /* 0x000000a2eeee7824 */ /* 0x004fe200078e02ff */
[----:B------:R-:W-:Y:S02]  /*4610*/  LEA.HI.X.SX32 R13, R168, R123, 0x1, P1 ;  /* 0x0000007ba80d7211 */ /* 0x000fe400008f0eff */
[-C--:B0-----:R-:W-:Y:S02]  /*4620*/  IADD3 R14, P5, PT, R230, R122.reuse, RZ ;  /* 0x0000007ae60e7210 */ /* 0x081fe40007fbe0ff */
[----:B------:R-:W0:Y:S01]  /*4630*/  LDC R230, c[0x0][0x3d8] ;  /* 0x0000f600ffe67b82 */ /* 0x000e220000000800 */
[----:B------:R2:W-:Y:S02]  /*4640*/  STL.64 [R1+0x358], R12 ;  /* 0x0003580c01007387 */ /* 0x0005e40000100a00 */
[----:B--2---:R-:W-:-:S05]  /*4650*/  IADD3 R12, P1, PT, R238, R122, RZ ;  /* 0x0000007aee0c7210 */ /* 0x004fca0007f3e0ff */
[----:B------:R-:W2:Y:S01]  /*4660*/  LDC R238, c[0x0][0x3d8] ;  /* 0x0000f600ffee7b82 */ /* 0x000ea20000000800 */
[CC--:B------:R-:W-:Y:S01]  /*4670*/  IADD3 R10, P2, PT, R176.reuse, R122.reuse, RZ ;  /* 0x0000007ab00a7210 */ /* 0x0c0fe20007f5e0ff */
[----:B-1----:R-:W-:Y:S01]  /*4680*/  IMAD R229, R229, 0x51, RZ ;  /* 0x00000051e5e57824 */ /* 0x002fe200078e02ff */
[-C--:B------:R-:W-:Y:S02]  /*4690*/  LEA.HI.X.SX32 R15, R176, R123.reuse, 0x1, P5 ;  /* 0x0000007bb00f7211 */ /* 0x080fe400028f0eff */
[-C--:B------:R-:W-:Y:S01]  /*46a0*/  LEA.HI.X.SX32 R11, R170, R123.reuse, 0x1, P2 ;  /* 0x0000007baa0b7211 */ /* 0x080fe200010f0eff */
[----:B---3--:R-:W-:Y:S01]  /*46b0*/  IMAD R227, R227, 0xa4, RZ ;  /* 0x000000a4e3e37824 */ /* 0x008fe200078e02ff */
[----:B------:R-:W-:Y:S01]  /*46c0*/  LEA.HI.X.SX32 R13, R229, R123, 0x1, P1 ;  /* 0x0000007be50d7211 */ /* 0x000fe200008f0eff */
[----:B0-----:R-:W-:Y:S02]  /*46d0*/  IMAD R230, R230, 0xa6, RZ ;  /* 0x000000a6e6e67824 */ /* 0x001fe400078e02ff */
[----:B------:R0:W-:Y:S01]  /*46e0*/  STL.64 [R1+0x2b8], R10 ;  /* 0x0002b80a01007387 */ /* 0x0001e20000100a00 */
[----:B------:R-:W1:Y:S03]  /*46f0*/  LDC R229, c[0x0][0x3d8] ;  /* 0x0000f600ffe57b82 */ /* 0x000e660000000800 */
[----:B------:R3:W-:Y:S04]  /*4700*/  STL.64 [R1+0x178], R14 ;  /* 0x0001780e01007387 */ /* 0x0007e80000100a00 */
[----:B------:R4:W-:Y:S01]  /*4710*/  STL.64 [R1+0x170], R12 ;  /* 0x0001700c01007387 */ /* 0x0009e20000100a00 */
[-C--:B0-----:R-:W-:Y:S01]  /*4720*/  IADD3 R10, P2, PT, R182, R122.reuse, RZ ;  /* 0x0000007ab60a7210 */ /* 0x081fe20007f5e0ff */
[----:B--2---:R-:W-:Y:S01]  /*4730*/  IMAD R238, R238, 0x29, RZ ;  /* 0x00000029eeee7824 */ /* 0x004fe200078e02ff */
[----:B---3--:R-:W-:-:S02]  /*4740*/  IADD3 R14, P5, PT, R227, R122, RZ ;  /* 0x0000007ae30e7210 */ /* 0x008fc40007fbe0ff */
[----:B------:R-:W0:Y:S01]  /*4750*/  LDC R227, c[0x0][0x3d8] ;  /* 0x0000f600ffe37b82 */ /* 0x000e220000000800 */
[----:B----4-:R-:W-:-:S07]  /*4760*/  IADD3 R12, P1, PT, R230, R122, RZ ;  /* 0x0000007ae60c7210 */ /* 0x010fce0007f3e0ff */
[----:B------:R-:W2:Y:S01]  /*4770*/  LDC R230, c[0x0][0x3d8] ;  /* 0x0000f600ffe67b82 */ /* 0x000ea20000000800 */
[----:B------:R-:W-:-:S07]  /*4780*/  LEA.HI.X.SX32 R11, R238, R123, 0x1, P2 ;  /* 0x0000007bee0b7211 */ /* 0x000fce00010f0eff */
[----:B------:R-:W3:Y:S01]  /*4790*/  LDC R238, c[0x0][0x3d8] ;  /* 0x0000f600ffee7b82 */ /* 0x000ee20000000800 */
[----:B------:R4:W-:Y:S01]  /*47a0*/  STL.64 [R1+0x2b0], R10 ;  /* 0x0002b00a01007387 */ /* 0x0009e20000100a00 */
[----:B------:R-:W-:Y:S01]  /*47b0*/  LEA.HI.X.SX32 R15, R182, R123, 0x1, P5 ;  /* 0x0000007bb60f7211 */ /* 0x000fe200028f0eff */
[----:B0-----:R-:W-:Y:S01]  /*47c0*/  IMAD R227, R227, 0x53, RZ ;  /* 0x00000053e3e37824 */ /* 0x001fe200078e02ff */
[----:B----4-:R-:W-:Y:S01]  /*47d0*/  IADD3 R10, P2, PT, R184, R122, RZ ;  /* 0x0000007ab80a7210 */ /* 0x010fe20007f5e0ff */
[----:B--2---:R-:W-:-:S03]  /*47e0*/  IMAD R230, R230, 0x15, RZ ;  /* 0x00000015e6e67824 */ /* 0x004fc600078e02ff */
[-C--:B------:R-:W-:Y:S01]  /*47f0*/  LEA.HI.X.SX32 R13, R227, R123.reuse, 0x1, P1 ;  /* 0x0000007be30d7211 */ /* 0x080fe200008f0eff */
[----:B------:R-:W-:Y:S01]  /*4800*/  STL.64 [R1+0x168], R14 ;  /* 0x0001680e01007387 */ /* 0x000fe20000100a00 */
[----:B------:R-:W-:Y:S01]  /*4810*/  LEA.HI.X.SX32 R11, R230, R123, 0x1, P2 ;  /* 0x0000007be60b7211 */ /* 0x000fe200010f0eff */
[----:B---3--:R-:W-:Y:S02]  /*4820*/  IMAD R238, R238, 0xaa, RZ ;  /* 0x000000aaeeee7824 */ /* 0x008fe400078e02ff */
[----:B------:R-:W-:Y:S01]  /*4830*/  STL.64 [R1+0x160], R12 ;  /* 0x0001600c01007387 */ /* 0x000fe20000100a00 */
[----:B-1----:R-:W-:Y:S01]  /*4840*/  IMAD R229, R229, 0xa8, RZ ;  /* 0x000000a8e5e57824 */ /* 0x002fe200078e02ff */
[----:B------:R-:W0:Y:S02]  /*4850*/  LDC R230, c[0x0][0x3d8] ;  /* 0x0000f600ffe67b82 */ /* 0x000e240000000800 */
[----:B------:R1:W-:Y:S02]  /*4860*/  STL.64 [R1+0x350], R10 ;  /* 0x0003500a01007387 */ /* 0x0003e40000100a00 */
[----:B-1----:R-:W-:-:S04]  /*4870*/  IADD3 R10, P2, PT, R238, R122, RZ ;  /* 0x0000007aee0a7210 */ /* 0x002fc80007f5e0ff */
[----:B------:R-:W1:Y:S01]  /*4880*/  LDC R238, c[0x0][0x3d8] ;  /* 0x0000f600ffee7b82 */ /* 0x000e620000000800 */
[----:B------:R-:W-:-:S07]  /*4890*/  IADD3 R12, P1, PT, R229, R122, RZ ;  /* 0x0000007ae50c7210 */ /* 0x000fce0007f3e0ff */
[----:B------:R-:W2:Y:S01]  /*48a0*/  LDC R229, c[0x0][0x3d8] ;  /* 0x0000f600ffe57b82 */ /* 0x000ea20000000800 */
[----:B------:R-:W-:Y:S01]  /*48b0*/  IADD3 R14, P5, PT, R190, R122, RZ ;  /* 0x0000007abe0e7210 */ /* 0x000fe20007fbe0ff */
[----:B-1----:R-:W-:-:S06]  /*48c0*/  IMAD R227, R238, 0xac, RZ ;  /* 0x000000aceee37824 */ /* 0x002fcc00078e02ff */
[----:B------:R-:W1:Y:S01]  /*48d0*/  LDC R238, c[0x0][0x3d8] ;  /* 0x0000f600ffee7b82 */ /* 0x000e620000000800 */
[-C--:B------:R-:W-:Y:S02]  /*48e0*/  LEA.HI.X.SX32 R15, R184, R123.reuse, 0x1, P5 ;  /* 0x0000007bb80f7211 */ /* 0x080fe400028f0eff */
[----:B------:R-:W-:-:S03]  /*48f0*/  LEA.HI.X.SX32 R13, R190, R123, 0x1, P1 ;  /* 0x0000007bbe0d7211 */ /* 0x000fc600008f0eff */
[----:B------:R-:W-:Y:S04]  /*4900*/  STL.64 [R1+0x2a8], R14 ;  /* 0x0002a80e01007387 */ /* 0x000fe80000100a00 */
[----:B------:R3:W-:Y:S02]  /*4910*/  STL.64 [R1+0x158], R12 ;  /* 0x0001580c01007387 */ /* 0x0007e40000100a00 */
[----:B---3--:R-:W-:Y:S01]  /*4920*/  IADD3 R12, P1, PT, R227, R122, RZ ;  /* 0x0000007ae30c7210 */ /* 0x008fe20007f3e0ff */
[----:B--2---:R-:W-:Y:S02]  /*4930*/  IMAD R227, R229, 0x55, RZ ;  /* 0x00000055e5e37824 */ /* 0x004fe400078e02ff */
[----:B0-----:R-:W-:Y:S02]  /*4940*/  IMAD R229, R230, 0xae, RZ ;  /* 0x000000aee6e57824 */ /* 0x001fe400078e02ff */
[----:B-1----:R-:W-:-:S02]  /*4950*/  IMAD R230, R238, 0x2b, RZ ;  /* 0x0000002beee67824 */ /* 0x002fc400078e02ff */
[----:B------:R-:W0:Y:S01]  /*4960*/  LDC R238, c[0x0][0x3d8] ;  /* 0x0000f600ffee7b82 */ /* 0x000e220000000800 */
[----:B------:R-:W-:Y:S02]  /*4970*/  LEA.HI.X.SX32 R11, R227, R123, 0x1, P2 ;  /* 0x0000007be30b7211 */ /* 0x000fe400010f0eff */
[----:B------:R-:W-:-:S03]  /*4980*/  IADD3 R14, P5, PT, R196, R122, RZ ;  /* 0x0000007ac40e7210 */ /* 0x000fc60007fbe0ff */
[----:B------:R1:W-:Y:S01]  /*4990*/  STL.64 [R1+0x150], R10 ;  /* 0x0001500a01007387 */ /* 0x0003e20000100a00 */
[----:B------:R-:W-:Y:S01]  /*49a0*/  LEA.HI.X.SX32 R15, R230, R123, 0x1, P5 ;  /* 0x0000007be60f7211 */ /* 0x000fe200028f0eff */
[----:B------:R-:W2:Y:S08]  /*49b0*/  LDC R227, c[0x0][0x3d8] ;  /* 0x0000f600ffe37b82 */ /* 0x000eb00000000800 */
[----:B------:R-:W3:Y:S01]  /*49c0*/  LDC R230, c[0x0][0x3d8] ;  /* 0x0000f600ffe67b82 */ /* 0x000ee20000000800 */
[----:B-1----:R-:W-:-:S07]  /*49d0*/  IADD3 R10, P2, PT, R229, R122, RZ ;  /* 0x0000007ae50a7210 */ /* 0x002fce0007f5e0ff */
[----:B------:R-:W1:Y:S01]  /*49e0*/  LDC R229, c[0x0][0x3d8] ;  /* 0x0000f600ffe57b82 */ /* 0x000e620000000800 */
[----:B0-----:R-:W-:-:S05]  /*49f0*/  IMAD R238, R238, 0x57, RZ ;  /* 0x00000057eeee7824 */ /* 0x001fca00078e02ff */
[-C--:B------:R-:W-:Y:S02]  /*4a00*/  LEA.HI.X.SX32 R11, R238, R123.reuse, 0x1, P2 ;  /* 0x0000007bee0b7211 */ /* 0x080fe400010f0eff */
[----:B------:R-:W0:Y:S01]  /*4a10*/  LDC R238, c[0x0][0x3d8] ;  /* 0x0000f600ffee7b82 */ /* 0x000e220000000800 */
[----:B------:R4:W-:Y:S01]  /*4a20*/  STL.64 [R1+0x2a0], R14 ;  /* 0x0002a00e01007387 */ /* 0x0009e20000100a00 */
[----:B------:R-:W-:-:S05]  /*4a30*/  LEA.HI.X.SX32 R13, R196, R123, 0x1, P1 ;  /* 0x0000007bc40d7211 */ /* 0x000fca00008f0eff */
[----:B------:R2:W-:Y:S01]  /*4a40*/  STL.64 [R1+0x148], R12 ;  /* 0x0001480c01007387 */ /* 0x0005e20000100a00 */
[----:B---3--:R-:W-:Y:S01]  /*4a50*/  IMAD R230, R230, 0xb0, RZ ;  /* 0x000000b0e6e67824 */ /* 0x008fe200078e02ff */
[-C--:B----4-:R-:W-:Y:S01]  /*4a60*/  IADD3 R14, P5, PT, R198, R122.reuse, RZ ;  /* 0x0000007ac60e7210 */ /* 0x090fe20007fbe0ff */
[----:B-1----:R-:W-:Y:S01]  /*4a70*/  IMAD R229, R229, 0xb, RZ ;  /* 0x0000000be5e57824 */ /* 0x002fe200078e02ff */
[----:B------:R-:W-:Y:S01]  /*4a80*/  STL.64 [R1+0x140], R10 ;  /* 0x0001400a01007387 */ /* 0x000fe20000100a00 */
[----:B--2---:R-:W-:-:S03]  /*4a90*/  IADD3 R12, P1, PT, R200, R122, RZ ;  /* 0x0000007ac80c7210 */ /* 0x004fc60007f3e0ff */
[-C--:B------:R-:W-:Y:S02]  /*4aa0*/  LEA.HI.X.SX32 R15, R229, R123.reuse, 0x1, P5 ;  /* 0x0000007be50f7211 */ /* 0x080fe400028f0eff */
[----:B------:R-:W1:Y:S01]  /*4ab0*/  LDC R229, c[0x0][0x3d8] ;  /* 0x0000f600ffe57b82 */ /* 0x000e620000000800 */
[----:B------:R-:W-:Y:S02]  /*4ac0*/  LEA.HI.X.SX32 R13, R198, R123, 0x1, P1 ;  /* 0x0000007bc60d7211 */ /* 0x000fe400008f0eff */
[----:B------:R2:W-:Y:S01]  /*4ad0*/  STL.64 [R1+0x3a0], R14 ;  /* 0x0003a00e01007387 */ /* 0x0005e20000100a00 */
[----:B0-----:R-:W-:-:S03]  /*4ae0*/  IMAD R238, R238, 0xb2, RZ ;  /* 0x000000b2eeee7824 */ /* 0x001fc600078e02ff */
[----:B------:R0:W-:Y:S01]  /*4af0*/  STL.64 [R1+0x348], R12 ;  /* 0x0003480c01007387 */ /* 0x0001e20000100a00 */
[-C--:B--2---:R-:W-:Y:S02]  /*4b00*/  IADD3 R14, P5, PT, R230, R122.reuse, RZ ;  /* 0x0000007ae60e7210 */ /* 0x084fe40007fbe0ff */
[----:B------:R-:W2:Y:S01]  /*4b10*/  LDC R230, c[0x0][0x3d8] ;  /* 0x0000f600ffe67b82 */ /* 0x000ea20000000800 */
[----:B0-----:R-:W-:-:S07]  /*4b20*/  IADD3 R12, P1, PT, R238, R122, RZ ;  /* 0x0000007aee0c7210 */ /* 0x001fce0007f3e0ff */
[----:B------:R-:W0:Y:S01]  /*4b30*/  LDC R238, c[0x0][0x3d8] ;  /* 0x0000f600ffee7b82 */ /* 0x000e220000000800 */
[C---:B------:R-:W-:Y:S01]  /*4b40*/  IADD3 R10, P2, PT, R202.reuse, R122, RZ ;  /* 0x0000007aca0a7210 */ /* 0x040fe20007f5e0ff */
[----:B-1----:R-:W-:Y:S01]  /*4b50*/  IMAD R229, R229, 0x59, RZ ;  /* 0x00000059e5e57824 */ /* 0x002fe200078e02ff */
[-C--:B------:R-:W-:Y:S02]  /*4b60*/  LEA.HI.X.SX32 R15, R202, R123.reuse, 0x1, P5 ;  /* 0x0000007bca0f7211 */ /* 0x080fe400028f0eff */
[-C--:B------:R-:W-:Y:S01]  /*4b70*/  LEA.HI.X.SX32 R11, R200, R123.reuse, 0x1, P2 ;  /* 0x0000007bc80b7211 */ /* 0x080fe200010f0eff */
[----:B------:R-:W-:Y:S01]  /*4b80*/  IMAD R227, R227, 0xb4, RZ ;  /* 0x000000b4e3e37824 */ /* 0x000fe200078e02ff */
[----:B------:R-:W-:Y:S02]  /*4b90*/  LEA.HI.X.SX32 R13, R229, R123, 0x1, P1 ;  /* 0x0000007be50d7211 */ /* 0x000fe400008f0eff */
[----:B------:R-:W1:Y:S01]  /*4ba0*/  LDC R229, c[0x0][0x3d8] ;  /* 0x0000f600ffe57b82 */ /* 0x000e620000000800 */
[----:B------:R3:W-:Y:S01]  /*4bb0*/  STL.64 [R1+0x298], R10 ;  /* 0x0002980a01007387 */ /* 0x0007e20000100a00 */
[----:B--2---:R-:W-:-:S03]  /*4bc0*/  IMAD R230, R230, 0xb6, RZ ;  /* 0x000000b6e6e67824 */ /* 0x004fc600078e02ff */
[----:B------:R2:W-:Y:S04]  /*4bd0*/  STL.64 [R1+0x138], R14 ;  /* 0x0001380e01007387 */ /* 0x0005e80000100a00 */
[----:B------:R4:W-:Y:S01]  /*4be0*/  STL.64 [R1+0x130], R12 ;  /* 0x0001300c01007387 */ /* 0x0009e20000100a00 */
[-C--:B---3--:R-:W-:Y:S01]  /*4bf0*/  IADD3 R10, P2, PT, R208, R122.reuse, RZ ;  /* 0x0000007ad00a7210 */ /* 0x088fe20007f5e0ff */
[----:B0-----:R-:W-:Y:S01]  /*4c00*/  IMAD R238, R238, 0x2d, RZ ;  /* 0x0000002deeee7824 */ /* 0x001fe200078e02ff */
[-C--:B--2---:R-:W-:Y:S02]  /*4c10*/  IADD3 R14, P5, PT, R227, R122.reuse, RZ ;  /* 0x0000007ae30e7210 */ /* 0x084fe40007fbe0ff */
        /* <DEDUP_REMOVED lines=34> */
[----:B------:R-:W-:-:S05]  /*4e40*/  LEA.HI.X.SX32 R11, R227, R123, 0x1, P2 ;  /* 0x0000007be30b7211 */ /* 0x000fca00010f0eff */
[----:B------:R1:W-:Y:S02]  /*4e50*/  STL.64 [R1+0x110], R10 ;  /* 0x0001100a01007387 */ /* 0x0003e40000100a00 */
[----:B-1----:R-:W-:Y:S02]  /*4e60*/  IADD3 R10, P2, PT, R229, R122, RZ ;  /* 0x0000007ae50a7210 */ /* 0x002fe40007f5e0ff */
[----:B------:R-:W1:Y:S01]  /*4e70*/  LDC R229, c[0x0][0x3d8] ;  /* 0x0000f600ffe57b82 */ /* 0x000e620000000800 */
[----:B0-----:R-:W-:-:S05]  /*4e80*/  IMAD R238, R238, 0x5f, RZ ;  /* 0x0000005feeee7824 */ /* 0x001fca00078e02ff */
[----:B------:R-:W-:Y:S02]  /*4e90*/  LEA.HI.X.SX32 R11, R238, R123, 0x1, P2 ;  /* 0x0000007bee0b7211 */ /* 0x000fe400010f0eff */
[----:B------:R-:W0:Y:S01]  /*4ea0*/  LDC R238, c[0x0][0x3d8] ;  /* 0x0000f600ffee7b82 */ /* 0x000e220000000800 */
[----:B------:R-:W-:-:S04]  /*4eb0*/  IADD3 R14, P5, PT, R216, R122, RZ ;  /* 0x0000007ad80e7210 */ /* 0x000fc80007fbe0ff */
[----:B------:R-:W-:-:S03]  /*4ec0*/  LEA.HI.X.SX32 R15, R230, R123, 0x1, P5 ;  /* 0x0000007be60f7211 */ /* 0x000fc600028f0eff */
[----:B------:R-:W2:Y:S01]  /*4ed0*/  LDC R230, c[0x0][0x3d8] ;  /* 0x0000f600ffe67b82 */ /* 0x000ea20000000800 */
[-C--:B------:R-:W-:Y:S02]  /*4ee0*/  LEA.HI.X.SX32 R13, R216, R123.reuse, 0x1, P1 ;  /* 0x0000007bd80d7211 */ /* 0x080fe400008f0eff */
[----:B------:R-:W-:Y:S01]  /*4ef0*/  IADD3 R18, P4, PT, R217, R122, RZ ;  /* 0x0000007ad9127210 */ /* 0x000fe20007f9e0ff */
[----:B-1----:R-:W-:Y:S01]  /*4f00*/  IMAD R229, R229, 0x3, RZ ;  /* 0x00000003e5e57824 */ /* 0x002fe200078e02ff */
[----:B------:R-:W-:Y:S04]  /*4f10*/  STL.64 [R1+0x280], R14 ;  /* 0x0002800e01007387 */ /* 0x000fe80000100a00 */
[----:B------:R-:W-:Y:S01]  /*4f20*/  STL.64 [R1+0x108], R12 ;  /* 0x0001080c01007387 */ /* 0x000fe20000100a00 */
[----:B------:R-:W-:Y:S01]  /*4f30*/  LEA.HI.X.SX32 R19, R229, R123, 0x1, P4 ;  /* 0x0000007be5137211 */ /* 0x000fe200020f0eff */
[----:B0-----:R-:W-:-:S02]  /*4f40*/  IMAD R238, R238, 0xc0, RZ ;  /* 0x000000c0eeee7824 */ /* 0x001fc400078e02ff */
[----:B------:R0:W-:Y:S01]  /*4f50*/  STL.64 [R1+0x100], R10 ;  /* 0x0001000a01007387 */ /* 0x0001e20000100a00 */
[-C--:B------:R-:W-:Y:S02]  /*4f60*/  IADD3 R8, P6, PT, R219, R122.reuse, RZ ;  /* 0x0000007adb087210 */ /* 0x080fe40007fde0ff */
[-C--:B0-----:R-:W-:Y:S02]  /*4f70*/  IADD3 R10, P4, PT, R238, R122.reuse, RZ ;  /* 0x0000007aee0a7210 */ /* 0x081fe40007f9e0ff */
[----:B------:R-:W0:Y:S01]  /*4f80*/  LDC R238, c[0x0][0x3d8] ;  /* 0x0000f600ffee7b82 */ /* 0x000e220000000800 */
[----:B------:R-:W-:Y:S01]  /*4f90*/  LEA.HI.X.SX32 R9, R217, R123, 0x1, P6 ;  /* 0x0000007bd9097211 */ /* 0x000fe200030f0eff */
[----:B--2---:R-:W-:Y:S01]  /*4fa0*/  IMAD R230, R230, 0xc2, RZ ;  /* 0x000000c2e6e67824 */ /* 0x004fe200078e02ff */
[----:B------:R-:W-:Y:S01]  /*4fb0*/  STL.64 [R1+0x3e0], R18 ;  /* 0x0003e01201007387 */ /* 0x000fe20000100a00 */
[----:B------:R-:W-:-:S03]  /*4fc0*/  IADD3 R16, P5, PT, R221, R122, RZ ;  /* 0x0000007add107210 */ /* 0x000fc60007fbe0ff */
[----:B------:R1:W-:Y:S01]  /*4fd0*/  STL.64 [R1+0x3c8], R8 ;  /* 0x0003c80801007387 */ /* 0x0003e20000100a00 */
[-C--:B------:R-:W-:Y:S02]  /*4fe0*/  IADD3 R14, P1, PT, R222, R122.reuse, RZ ;  /* 0x0000007ade0e7210 */ /* 0x080fe40007f3e0ff */
[-C--:B------:R-:W-:Y:S02]  /*4ff0*/  LEA.HI.X.SX32 R17, R219, R123.reuse, 0x1, P5 ;  /* 0x0000007bdb117211 */ /* 0x080fe400028f0eff */
[----:B------:R-:W-:Y:S02]  /*5000*/  LEA.HI.X.SX32 R15, R221, R123, 0x1, P1 ;  /* 0x0000007bdd0f7211 */ /* 0x000fe400008f0eff */
[-C--:B-1----:R-:W-:Y:S02]  /*5010*/  IADD3 R8, P6, PT, R230, R122.reuse, RZ ;  /* 0x0000007ae6087210 */ /* 0x082fe40007fde0ff */
[----:B------:R-:W1:Y:S01]  /*5020*/  LDC R230, c[0x0][0x3d8] ;  /* 0x0000f600ffe67b82 */ /* 0x000e620000000800 */
[----:B0-----:R-:W-:Y:S01]  /*5030*/  IMAD R238, R238, 0xc4, RZ ;  /* 0x000000c4eeee7824 */ /* 0x001fe200078e02ff */
[----:B------:R-:W-:Y:S04]  /*5040*/  STL.64 [R1+0x398], R16 ;  /* 0x0003981001007387 */ /* 0x000fe80000100a00 */
[----:B------:R0:W-:Y:S01]  /*5050*/  STL.64 [R1+0x338], R14 ;  /* 0x0003380e01007387 */ /* 0x0001e20000100a00 */
[----:B------:R-:W-:-:S02]  /*5060*/  IADD3 R12, P2, PT, R224, R122, RZ ;  /* 0x0000007ae00c7210 */ /* 0x000fc40007f5e0ff */
[----:B0-----:R-:W-:Y:S02]  /*5070*/  IADD3 R14, P1, PT, R238, R122, RZ ;  /* 0x0000007aee0e7210 */ /* 0x001fe40007f3e0ff */
[----:B------:R-:W0:Y:S01]  /*5080*/  LDC R238, c[0x0][0x3d8] ;  /* 0x0000f600ffee7b82 */ /* 0x000e220000000800 */
[----:B------:R-:W-:Y:S01]  /*5090*/  LEA.HI.X.SX32 R13, R222, R123, 0x1, P2 ;  /* 0x0000007bde0d7211 */ /* 0x000fe200010f0eff */
[----:B-1----:R-:W-:-:S04]  /*50a0*/  IMAD R230, R230, 0xc6, RZ ;  /* 0x000000c6e6e67824 */ /* 0x002fc800078e02ff */
[----:B------:R1:W-:Y:S02]  /*50b0*/  STL.64 [R1+0x278], R12 ;  /* 0x0002780c01007387 */ /* 0x0003e40000100a00 */
[----:B-1----:R-:W-:Y:S02]  /*50c0*/  IADD3 R12, P2, PT, R230, R122, RZ ;  /* 0x0000007ae60c7210 */ /* 0x002fe40007f5e0ff */
[----:B------:R-:W1:Y:S01]  /*50d0*/  LDC R230, c[0x0][0x3d8] ;  /* 0x0000f600ffe67b82 */ /* 0x000e620000000800 */
[----:B0-----:R-:W-:-:S07]  /*50e0*/  IMAD R229, R238, 0x61, RZ ;  /* 0x00000061eee57824 */ /* 0x001fce00078e02ff */
[----:B------:R-:W0:Y:S01]  /*50f0*/  LDC R238, c[0x0][0x3d8] ;  /* 0x0000f600ffee7b82 */ /* 0x000e220000000800 */
[----:B------:R-:W-:Y:S02]  /*5100*/  IADD3 R16, P5, PT, R225, R122, RZ ;  /* 0x0000007ae1107210 */ /* 0x000fe40007fbe0ff */
[----:B------:R-:W-:Y:S01]  /*5110*/  LEA.HI.X.SX32 R9, R229, R123, 0x1, P6 ;  /* 0x0000007be5097211 */ /* 0x000fe200030f0eff */
[----:B-1----:R-:W-:-:S05]  /*5120*/  IMAD R230, R230, 0x31, RZ ;  /* 0x00000031e6e67824 */ /* 0x002fca00078e02ff */
[----:B------:R-:W-:Y:S02]  /*5130*/  LEA.HI.X.SX32 R17, R230, R123, 0x1, P5 ;  /* 0x0000007be6117211 */ /* 0x000fe400028f0eff */
[----:B------:R-:W1:Y:S01]  /*5140*/  LDC R230, c[0x0][0x3d8] ;  /* 0x0000f600ffe67b82 */ /* 0x000e620000000800 */
[----:B0-----:R-:W-:-:S07]  /*5150*/  IMAD R229, R238, 0xc8, RZ ;  /* 0x000000c8eee57824 */ /* 0x001fce00078e02ff */
[----:B------:R-:W0:Y:S01]  /*5160*/  LDC R238, c[0x0][0x3d8] ;  /* 0x0000f600ffee7b82 */ /* 0x000e220000000800 */
[----:B------:R-:W-:-:S05]  /*5170*/  LEA.HI.X.SX32 R11, R224, R123, 0x1, P4 ;  /* 0x0000007be00b7211 */ /* 0x000fca00020f0eff */
[----:B------:R-:W-:Y:S01]  /*5180*/  STL.64 [R1+0xf8], R10 ;  /* 0x0000f80a01007387 */ /* 0x000fe20000100a00 */
[----:B------:R-:W-:-:S03]  /*5190*/  LEA.HI.X.SX32 R15, R225, R123, 0x1, P1 ;  /* 0x0000007be10f7211 */ /* 0x000fc600008f0eff */
[----:B------:R-:W-:Y:S04]  /*51a0*/  STL.64 [R1+0xf0], R8 ;  /* 0x0000f00801007387 */ /* 0x000fe80000100a00 */
[----:B------:R2:W-:Y:S04]  /*51b0*/  STL.64 [R1+0x270], R16 ;  /* 0x0002701001007387 */ /* 0x0005e80000100a00 */
[----:B------:R3:W-:Y:S01]  /*51c0*/  STL.64 [R1+0xe8], R14 ;  /* 0x0000e80e01007387 */ /* 0x0007e20000100a00 */
[----:B0-----:R-:W-:Y:S01]  /*51d0*/  IMAD R238, R238, 0xca, RZ ;  /* 0x000000caeeee7824 */ /* 0x001fe200078e02ff */
[----:B--2---:R-:W-:Y:S01]  /*51e0*/  IADD3 R16, P5, PT, R229, R122, RZ ;  /* 0x0000007ae5107210 */ /* 0x004fe20007fbe0ff */
[----:B-1----:R-:W-:-:S02]  /*51f0*/  IMAD R229, R230, 0x63, RZ ;  /* 0x00000063e6e57824 */ /* 0x002fc400078e02ff */
[----:B------:R-:W0:Y:S01]  /*5200*/  LDC R230, c[0x0][0x3d8] ;  /* 0x0000f600ffe67b82 */ /* 0x000e220000000800 */
[----:B---3--:R-:W-:-:S07]  /*5210*/  IADD3 R14, P1, PT, R238, R122, RZ ;  /* 0x0000007aee0e7210 */ /* 0x008fce0007f3e0ff */
[----:B------:R-:W1:Y:S01]  /*5220*/  LDC R238, c[0x0][0x3d8] ;  /* 0x0000f600ffee7b82 */ /* 0x000e620000000800 */
[----:B------:R-:W-:Y:S02]  /*5230*/  LEA.HI.X.SX32 R13, R229, R123, 0x1, P2 ;  /* 0x0000007be50d7211 */ /* 0x000fe400010f0eff */
[----:B------:R-:W-:-:S03]  /*5240*/  IADD3 R10, P4, PT, R231, R122, RZ ;  /* 0x0000007ae70a7210 */ /* 0x000fc60007f9e0ff */
[----:B------:R-:W-:Y:S01]  /*5250*/  STL.64 [R1+0xe0], R12 ;  /* 0x0000e00c01007387 */ /* 0x000fe20000100a00 */
[----:B0-----:R-:W-:Y:S02]  /*5260*/  IMAD R229, R230, 0x19, RZ ;  /* 0x00000019e6e57824 */ /* 0x001fe400078e02ff */
[----:B------:R-:W0:Y:S03]  /*5270*/  LDC R230, c[0x0][0x3d8] ;  /* 0x0000f600ffe67b82 */ /* 0x000e260000000800 */
[----:B------:R-:W-:Y:S01]  /*5280*/  LEA.HI.X.SX32 R11, R229, R123, 0x1, P4 ;  /* 0x0000007be50b7211 */ /* 0x000fe200020f0eff */
[----:B-1----:R-:W-:-:S04]  /*5290*/  IMAD R238, R238, 0xcc, RZ ;  /* 0x000000cceeee7824 */ /* 0x002fc800078e02ff */
[----:B------:R1:W-:Y:S01]  /*52a0*/  STL.64 [R1+0x330], R10 ;  /* 0x0003300a01007387 */ /* 0x0003e20000100a00 */
[-C--:B------:R-:W-:Y:S01]  /*52b0*/  IADD3 R8, P6, PT, R232, R122.reuse, RZ ;  /* 0x0000007ae8087210 */ /* 0x080fe20007fde0ff */
[----:B------:R-:W2:Y:S01]  /*52c0*/  LDC R229, c[0x0][0x3d8] ;  /* 0x0000f600ffe57b82 */ /* 0x000ea20000000800 */
[----:B-1----:R-:W-:-:S07]  /*52d0*/  IADD3 R10, P4, PT, R238, R122, RZ ;  /* 0x0000007aee0a7210 */ /* 0x002fce0007f9e0ff */
[----:B------:R-:W1:Y:S01]  /*52e0*/  LDC R238, c[0x0][0x3d8] ;  /* 0x0000f600ffee7b82 */ /* 0x000e620000000800 */
[----:B------:R-:W-:Y:S01]  /*52f0*/  LEA.HI.X.SX32 R9, R231, R123, 0x1, P6 ;  /* 0x0000007be7097211 */ /* 0x000fe200030f0eff */
[----:B0-----:R-:W-:-:S04]  /*5300*/  IMAD R230, R230, 0xce, RZ ;  /* 0x000000cee6e67824 */ /* 0x001fc800078e02ff */
[----:B------:R0:W-:Y:S02]  /*5310*/  STL.64 [R1+0x268], R8 ;  /* 0x0002680801007387 */ /* 0x0001e40000100a00 */
[----:B0-----:R-:W-:Y:S02]  /*5320*/  IADD3 R8, P6, PT, R230, R122, RZ ;  /* 0x0000007ae6087210 */ /* 0x001fe40007fde0ff */
[----:B------:R-:W0:Y:S01]  /*5330*/  LDC R230, c[0x0][0x3d8] ;  /* 0x0000f600ffe67b82 */ /* 0x000e220000000800 */
[----:B-1----:R-:W-:-:S05]  /*5340*/  IMAD R238, R238, 0x65, RZ ;  /* 0x00000065eeee7824 */ /* 0x002fca00078e02ff */
[----:B------:R-:W-:Y:S02]  /*5350*/  LEA.HI.X.SX32 R15, R238, R123, 0x1, P1 ;  /* 0x0000007bee0f7211 */ /* 0x000fe400008f0eff */
[----:B------:R-:W1:Y:S01]  /*5360*/  LDC R238, c[0x0][0x3d8] ;  /* 0x0000f600ffee7b82 */ /* 0x000e620000000800 */
[----:B------:R-:W-:Y:S01]  /*5370*/  IADD3 R12, P2, PT, R233, R122, RZ ;  /* 0x0000007ae90c7210 */ /* 0x000fe20007f5e0ff */
[----:B0-----:R-:W-:-:S05]  /*5380*/  IMAD R230, R230, 0x33, RZ ;  /* 0x00000033e6e67824 */ /* 0x001fca00078e02ff */
[-C--:B------:R-:W-:Y:S01]  /*5390*/  LEA.HI.X.SX32 R13, R230, R123.reuse, 0x1, P2 ;  /* 0x0000007be60d7211 */ /* 0x080fe200010f0eff */
[----:B-1----:R-:W-:Y:S02]  /*53a0*/  IMAD R230, R238, 0xd0, RZ ;  /* 0x000000d0eee67824 */ /* 0x002fe400078e02ff */
[----:B------:R-:W0:Y:S01]  /*53b0*/  LDC R238, c[0x0][0x3d8] ;  /* 0x0000f600ffee7b82 */ /* 0x000e220000000800 */
[-C--:B------:R-:W-:Y:S02]  /*53c0*/  LEA.HI.X.SX32 R17, R232, R123.reuse, 0x1, P5 ;  /* 0x0000007be8117211 */ /* 0x080fe400028f0eff */
[----:B------:R-:W-:-:S03]  /*53d0*/  LEA.HI.X.SX32 R11, R233, R123, 0x1, P4 ;  /* 0x0000007be90b7211 */ /* 0x000fc600020f0eff */
[----:B------:R-:W-:Y:S04]  /*53e0*/  STL.64 [R1+0xd8], R16 ;  /* 0x0000d81001007387 */ /* 0x000fe80000100a00 */
[----:B------:R-:W-:Y:S04]  /*53f0*/  STL.64 [R1+0xd0], R14 ;  /* 0x0000d00e01007387 */ /* 0x000fe80000100a00 */
[----:B------:R-:W-:Y:S04]  /*5400*/  STL.64 [R1+0x260], R12 ;  /* 0x0002600c01007387 */ /* 0x000fe80000100a00 */
[----:B------:R1:W-:Y:S01]  /*5410*/  STL.64 [R1+0xc8], R10 ;  /* 0x0000c80a01007387 */ /* 0x0003e20000100a00 */
[----:B0-----:R-:W-:Y:S01]  /*5420*/  IMAD R238, R238, 0x67, RZ ;  /* 0x00000067eeee7824 */ /* 0x001fe200078e02ff */
[----:B-1----:R-:W-:-:S02]  /*5430*/  IADD3 R10, P4, PT, R230, R122, RZ ;  /* 0x0000007ae60a7210 */ /* 0x002fc40007f9e0ff */
[----:B------:R-:W0:Y:S02]  /*5440*/  LDC R230, c[0x0][0x3d8] ;  /* 0x0000f600ffe67b82 */ /* 0x000e240000000800 */
[----:B------:R-:W-:-:S06]  /*5450*/  LEA.HI.X.SX32 R9, R238, R123, 0x1, P6 ;  /* 0x0000007bee097211 */ /* 0x000fcc00030f0eff */
[----:B------:R-:W1:Y:S01]  /*5460*/  LDC R238, c[0x0][0x3d8] ;  /* 0x0000f600ffee7b82 */ /* 0x000e620000000800 */
[CC--:B------:R-:W-:Y:S02]  /*5470*/  IADD3 R16, P5, PT, R234.reuse, R122.reuse, RZ ;  /* 0x0000007aea107210 */ /* 0x0c0fe40007fbe0ff */
[----:B------:R-:W-:Y:S01]  /*5480*/  IADD3 R14, P1, PT, R235, R122, RZ ;  /* 0x0000007aeb0e7210 */ /* 0x000fe20007f3e0ff */
[----:B------:R-:W-:Y:S03]  /*5490*/  STL.64 [R1+0xc0], R8 ;  /* 0x0000c00801007387 */ /* 0x000fe60000100a00 */
[----:B------:R-:W-:Y:S01]  /*54a0*/  LEA.HI.X.SX32 R15, R234, R123, 0x1, P1 ;  /* 0x0000007bea0f7211 */ /* 0x000fe200008f0eff */
[----:B0-----:R-:W-:-:S05]  /*54b0*/  IMAD R230, R230, 0xd, RZ ;  /* 0x0000000de6e67824 */ /* 0x001fca00078e02ff */
[----:B------:R-:W-:Y:S02]  /*54c0*/  LEA.HI.X.SX32 R17, R230, R123, 0x1, P5 ;  /* 0x0000007be6117211 */ /* 0x000fe400028f0eff */
[----:B------:R-:W0:Y:S01]  /*54d0*/  LDC R230, c[0x0][0x3d8] ;  /* 0x0000f600ffe67b82 */ /* 0x000e220000000800 */
[----:B-1----:R-:W-:Y:S02]  /*54e0*/  IMAD R238, R238, 0xd4, RZ ;  /* 0x000000d4eeee7824 */ /* 0x002fe400078e02ff */
[----:B------:R-:W-:Y:S04]  /*54f0*/  STL.64 [R1+0x390], R16 ;  /* 0x0003901001007387 */ /* 0x000fe80000100a00 */
[----:B------:R1:W-:Y:S02]  /*5500*/  STL.64 [R1+0x328], R14 ;  /* 0x0003280e01007387 */ /* 0x0003e40000100a00 */
[----:B-1----:R-:W-:-:S02]  /*5510*/  IADD3 R14, P1, PT, R238, R122, RZ ;  /* 0x0000007aee0e7210 */ /* 0x002fc40007f3e0ff */
[----:B------:R-:W1:Y:S01]  /*5520*/  LDC R238, c[0x0][0x3d8] ;  /* 0x0000f600ffee7b82 */ /* 0x000e620000000800 */
[-C--:B------:R-:W-:Y:S01]  /*5530*/  IADD3 R12, P2, PT, R236, R122.reuse, RZ ;  /* 0x0000007aec0c7210 */ /* 0x080fe20007f5e0ff */
[----:B--2---:R-:W-:Y:S02]  /*5540*/  IMAD R229, R229, 0xd2, RZ ;  /* 0x000000d2e5e57824 */ /* 0x004fe400078e02ff */
[----:B0-----:R-:W-:Y:S01]  /*5550*/  IMAD R230, R230, 0xd6, RZ ;  /* 0x000000d6e6e67824 */ /* 0x001fe200078e02ff */
[----:B------:R-:W-:Y:S02]  /*5560*/  LEA.HI.X.SX32 R13, R235, R123, 0x1, P2 ;  /* 0x0000007beb0d7211 */ /* 0x000fe400010f0eff */
[----:B------:R-:W-:-:S03]  /*5570*/  IADD3 R8, P6, PT, R229, R122, RZ ;  /* 0x0000007ae5087210 */ /* 0x000fc60007fde0ff */
[----:B------:R0:W-:Y:S02]  /*5580*/  STL.64 [R1+0x258], R12 ;  /* 0x0002580c01007387 */ /* 0x0001e40000100a00 */
[----:B0-----:R-:W-:Y:S01]  /*5590*/  IADD3 R12, P2, PT, R230, R122, RZ ;  /* 0x0000007ae60c7210 */ /* 0x001fe20007f5e0ff */
[----:B-1----:R-:W-:Y:S01]  /*55a0*/  IMAD R229, R238, 0x69, RZ ;  /* 0x00000069eee57824 */ /* 0x002fe200078e02ff */
[----:B------:R-:W0:Y:S08]  /*55b0*/  LDC R230, c[0x0][0x3d8] ;  /* 0x0000f600ffe67b82 */ /* 0x000e300000000800 */
[----:B------:R-:W1:Y:S01]  /*55c0*/  LDC R238, c[0x0][0x3d8] ;  /* 0x0000f600ffee7b82 */ /* 0x000e620000000800 */
[----:B------:R-:W-:Y:S01]  /*55d0*/  LEA.HI.X.SX32 R9, R229, R123, 0x1, P6 ;  /* 0x0000007be5097211 */ /* 0x000fe200030f0eff */
[----:B0-----:R-:W-:-:S06]  /*55e0*/  IMAD R227, R230, 0x35, RZ ;  /* 0x00000035e6e37824 */ /* 0x001fcc00078e02ff */
[----:B------:R-:W0:Y:S01]  /*55f0*/  LDC R230, c[0x0][0x3d8] ;  /* 0x0000f600ffe67b82 */ /* 0x000e220000000800 */
[----:B-1----:R-:W-:-:S07]  /*5600*/  IMAD R229, R238, 0xd8, RZ ;  /* 0x000000d8eee57824 */ /* 0x002fce00078e02ff */
[----:B------:R-:W1:Y:S01]  /*5610*/  LDC R238, c[0x0][0x3d8] ;  /* 0x0000f600ffee7b82 */ /* 0x000e620000000800 */
[----:B------:R-:W-:Y:S02]  /*5620*/  IADD3 R16, P5, PT, R237, R122, RZ ;  /* 0x0000007aed107210 */ /* 0x000fe40007fbe0ff */
[-C--:B------:R-:W-:Y:S02]  /*5630*/  LEA.HI.X.SX32 R11, R236, R123.reuse, 0x1, P4 ;  /* 0x0000007bec0b7211 */ /* 0x080fe400020f0eff */
[----:B------:R-:W-:-:S03]  /*5640*/  LEA.HI.X.SX32 R17, R227, R123, 0x1, P5 ;  /* 0x0000007be3117211 */ /* 0x000fc600028f0eff */
[----:B------:R-:W-:Y:S01]  /*5650*/  STL.64 [R1+0xb8], R10 ;  /* 0x0000b80a01007387 */ /* 0x000fe20000100a00 */
[----:B------:R-:W-:Y:S01]  /*5660*/  LEA.HI.X.SX32 R15, R237, R123, 0x1, P1 ;  /* 0x0000007bed0f7211 */ /* 0x000fe200008f0eff */
[----:B------:R-:W2:Y:S02]  /*5670*/  LDC R227, c[0x0][0x3d8] ;  /* 0x0000f600ffe37b82 */ /* 0x000ea40000000800 */
[----:B------:R-:W-:Y:S04]  /*5680*/  STL.64 [R1+0xb0], R8 ;  /* 0x0000b00801007387 */ /* 0x000fe80000100a00 */
[----:B------:R3:W-:Y:S02]  /*5690*/  STL.64 [R1+0x250], R16 ;  /* 0x0002501001007387 */ /* 0x0007e40000100a00 */
[----:B---3--:R-:W-:Y:S01]  /*56a0*/  IADD3 R16, P5, PT, R229, R122, RZ ;  /* 0x0000007ae5107210 */ /* 0x008fe20007fbe0ff */
[----:B0-----:R-:W-:-:S02]  /*56b0*/  IMAD R229, R230, 0xda, RZ ;  /* 0x000000dae6e57824 */ /* 0x001fc400078e02ff */
[----:B-1----:R-:W-:Y:S02]  /*56c0*/  IMAD R230, R238, 0x6b, RZ ;  /* 0x0000006beee67824 */ /* 0x002fe400078e02ff */
[----:B------:R-:W0:Y:S03]  /*56d0*/  LDC R238, c[0x0][0x3d8] ;  /* 0x0000f600ffee7b82 */ /* 0x000e260000000800 */
[----:B------:R-:W-:Y:S01]  /*56e0*/  LEA.HI.X.SX32 R13, R230, R123, 0x1, P2 ;  /* 0x0000007be60d7211 */ /* 0x000fe200010f0eff */
[----:B0-----:R-:W-:-:S04]  /*56f0*/  IMAD R230, R238, 0x1b, RZ ;  /* 0x0000001beee67824 */ /* 0x001fc800078e02ff */
[----:B------:R-:W0:Y:S01]  /*5700*/  LDC R238, c[0x0][0x3d8] ;  /* 0x0000f600ffee7b82 */ /* 0x000e220000000800 */
[----:B------:R-:W-:-:S04]  /*5710*/  IADD3 R10, P4, PT, R239, R122, RZ ;  /* 0x0000007aef0a7210 */ /* 0x000fc80007f9e0ff */
[-C--:B------:R-:W-:Y:S02]  /*5720*/  LEA.HI.X.SX32 R11, R230, R123.reuse, 0x1, P4 ;  /* 0x0000007be60b7211 */ /* 0x080fe400020f0eff */
[----:B------:R-:W-:Y:S01]  /*5730*/  IADD3 R8, P6, PT, R240, R122, RZ ;  /* 0x0000007af0087210 */ /* 0x000fe20007fde0ff */
[----:B0-----:R-:W-:Y:S02]  /*5740*/  IMAD R230, R238, 0xde, RZ ;  /* 0x000000deeee67824 */ /* 0x001fe400078e02ff */
[----:B------:R-:W0:Y:S01]  /*5750*/  LDC R238, c[0x0][0x3d8] ;  /* 0x0000f600ffee7b82 */ /* 0x000e220000000800 */
[----:B------:R1:W-:Y:S01]  /*5760*/  STL.64 [R1+0xa8], R14 ;  /* 0x0000a80e01007387 */ /* 0x0003e20000100a00 */
[----:B------:R-:W-:-:S03]  /*5770*/  LEA.HI.X.SX32 R9, R239, R123, 0x1, P6 ;  /* 0x0000007bef097211 */ /* 0x000fc600030f0eff */
[----:B------:R-:W-:Y:S04]  /*5780*/  STL.64 [R1+0xa0], R12 ;  /* 0x0000a00c01007387 */ /* 0x000fe80000100a00 */
[----:B------:R-:W-:Y:S01]  /*5790*/  STL.64 [R1+0x320], R10 ;  /* 0x0003200a01007387 */ /* 0x000fe20000100a00 */
[-C--:B-1----:R-:W-:Y:S02]  /*57a0*/  IADD3 R14, P1, PT, R229, R122.reuse, RZ ;  /* 0x0000007ae50e7210 */ /* 0x082fe40007f3e0ff */
[----:B------:R-:W1:Y:S01]  /*57b0*/  LDC R229, c[0x0][0x3d8] ;  /* 0x0000f600ffe57b82 */ /* 0x000e620000000800 */
[----:B------:R3:W-:Y:S02]  /*57c0*/  STL.64 [R1+0x248], R8 ;  /* 0x0002480801007387 */ /* 0x0007e40000100a00 */
[----:B---3--:R-:W-:Y:S01]  /*57d0*/  IADD3 R8, P6, PT, R230, R122, RZ ;  /* 0x0000007ae6087210 */ /* 0x008fe20007fde0ff */
[----:B0-----:R-:W-:-:S04]  /*57e0*/  IMAD R230, R238, 0x6d, RZ ;  /* 0x0000006deee67824 */ /* 0x001fc800078e02ff */
[----:B------:R-:W0:Y:S01]  /*57f0*/  LDC R238, c[0x0][0x3d8] ;  /* 0x0000f600ffee7b82 */ /* 0x000e220000000800 */
[----:B------:R-:W-:Y:S01]  /*5800*/  LEA.HI.X.SX32 R15, R230, R123, 0x1, P1 ;  /* 0x0000007be60f7211 */ /* 0x000fe200008f0eff */
[----:B-1----:R-:W-:-:S06]  /*5810*/  IMAD R229, R229, 0xdc, RZ ;  /* 0x000000dce5e57824 */ /* 0x002fcc00078e02ff */
[----:B------:R-:W1:Y:S01]  /*5820*/  LDC R230, c[0x0][0x3d8] ;  /* 0x0000f600ffe67b82 */ /* 0x000e620000000800 */
[----:B------:R-:W-:Y:S01]  /*5830*/  IADD3 R10, P4, PT, R229, R122, RZ ;  /* 0x0000007ae50a7210 */ /* 0x000fe20007f9e0ff */
[----:B0-----:R-:W-:-:S06]  /*5840*/  IMAD R229, R238, 0x37, RZ ;  /* 0x00000037eee57824 */ /* 0x001fcc00078e02ff */
[----:B------:R-:W0:Y:S01]  /*5850*/  LDC R238, c[0x0][0x3d8] ;  /* 0x0000f600ffee7b82 */ /* 0x000e220000000800 */
[----:B------:R-:W-:-:S04]  /*5860*/  IADD3 R12, P2, PT, R241, R122, RZ ;  /* 0x0000007af10c7210 */ /* 0x000fc80007f5e0ff */
[-C--:B------:R-:W-:Y:S01]  /*5870*/  LEA.HI.X.SX32 R13, R229, R123.reuse, 0x1, P2 ;  /* 0x0000007be50d7211 */ /* 0x080fe200010f0eff */
[----:B-1----:R-:W-:Y:S01]  /*5880*/  IMAD R229, R230, 0xe0, RZ ;  /* 0x000000e0e6e57824 */ /* 0x002fe200078e02ff */
[-C--:B------:R-:W-:Y:S02]  /*5890*/  LEA.HI.X.SX32 R17, R240, R123.reuse, 0x1, P5 ;  /* 0x0000007bf0117211 */ /* 0x080fe400028f0eff */
[-C--:B------:R-:W-:Y:S01]  /*58a0*/  LEA.HI.X.SX32 R11, R241, R123.reuse, 0x1, P4 ;  /* 0x0000007bf10b7211 */ /* 0x080fe200020f0eff */
[----:B0-----:R-:W-:Y:S02]  /*58b0*/  IMAD R230, R238, 0x6f, RZ ;  /* 0x0000006feee67824 */ /* 0x001fe400078e02ff */
[----:B------:R-:W0:Y:S01]  /*58c0*/  LDC R238, c[0x0][0x3d8] ;  /* 0x0000f600ffee7b82 */ /* 0x000e220000000800 */
[----:B------:R-:W-:Y:S04]  /*58d0*/  STL.64 [R1+0x98], R16 ;  /* 0x0000981001007387 */ /* 0x000fe80000100a00 */
[----:B------:R-:W-:Y:S04]  /*58e0*/  STL.64 [R1+0x90], R14 ;  /* 0x0000900e01007387 */ /* 0x000fe80000100a00 */
[----:B------:R-:W-:Y:S04]  /*58f0*/  STL.64 [R1+0x240], R12 ;  /* 0x0002400c01007387 */ /* 0x000fe80000100a00 */
[----:B------:R1:W-:Y:S01]  /*5900*/  STL.64 [R1+0x88], R10 ;  /* 0x0000880a01007387 */ /* 0x0003e20000100a00 */
[----:B------:R-:W-:-:S02]  /*5910*/  LEA.HI.X.SX32 R9, R230, R123, 0x1, P6 ;  /* 0x0000007be6097211 */ /* 0x000fc400030f0eff */
[----:B------:R-:W3:Y:S01]  /*5920*/  LDC R230, c[0x0][0x3d8] ;  /* 0x0000f600ffe67b82 */ /* 0x000ee20000000800 */
[----:B-1----:R-:W-:-:S07]  /*5930*/  IADD3 R10, P4, PT, R229, R122, RZ ;  /* 0x0000007ae50a7210 */ /* 0x002fce0007f9e0ff */
[----:B------:R-:W1:Y:S01]  /*5940*/  LDC R229, c[0x0][0x3d8] ;  /* 0x0000f600ffe57b82 */ /* 0x000e620000000800 */
[----:B0-----:R-:W-:Y:S01]  /*5950*/  IMAD R238, R238, 0xe2, RZ ;  /* 0x000000e2eeee7824 */ /* 0x001fe200078e02ff */
[----:B------:R0:W-:Y:S04]  /*5960*/  STL.64 [R1+0x80], R8 ;  /* 0x0000800801007387 */ /* 0x0001e80000100a00 */
[-C--:B0-----:R-:W-:Y:S02]  /*5970*/  IADD3 R8, P6, PT, R238, R122.reuse, RZ ;  /* 0x0000007aee087210 */ /* 0x081fe40007fde0ff */
[----:B------:R-:W0:Y:S01]  /*5980*/  LDC R238, c[0x0][0x3d8] ;  /* 0x0000f600ffee7b82 */ /* 0x000e220000000800 */
[-C--:B------:R-:W-:Y:S02]  /*5990*/  IADD3 R4, P3, PT, R242, R122.reuse, RZ ;  /* 0x0000007af2047210 */ /* 0x080fe40007f7e0ff */
[----:B------:R-:W-:Y:S01]  /*59a0*/  IADD3 R16, P5, PT, R243, R122, RZ ;  /* 0x0000007af3107210 */ /* 0x000fe20007fbe0ff */
[----:B-1----:R-:W-:-:S03]  /*59b0*/  IMAD R229, R229, 0x7, RZ ;  /* 0x00000007e5e57824 */ /* 0x002fc600078e02ff */
[-C--:B------:R-:W-:Y:S01]  /*59c0*/  LEA.HI.X.SX32 R17, R242, R123.reuse, 0x1, P5 ;  /* 0x0000007bf2117211 */ /* 0x080fe200028f0eff */
[----:B---3--:R-:W-:Y:S01]  /*59d0*/  IMAD R230, R230, 0xe4, RZ ;  /* 0x000000e4e6e67824 */ /* 0x008fe200078e02ff */
[-C--:B------:R-:W-:Y:S02]  /*59e0*/  LEA.HI.X.SX32 R5, R229, R123.reuse, 0x1, P3 ;  /* 0x0000007be5057211 */ /* 0x080fe400018f0eff */
[-C--:B------:R-:W-:Y:S01]  /*59f0*/  IADD3 R14, P1, PT, R244, R122.reuse, RZ ;  /* 0x0000007af40e7210 */ /* 0x080fe20007f3e0ff */
[----:B--2---:R-:W-:Y:S01]  /*5a00*/  IMAD R227, R227, 0x71, RZ ;  /* 0x00000071e3e37824 */ /* 0x004fe200078e02ff */
[----:B------:R-:W-:Y:S01]  /*5a10*/  IADD3 R12, P2, PT, R245, R122, RZ ;  /* 0x0000007af50c7210 */ /* 0x000fe20007f5e0ff */
[----:B------:R-:W-:Y:S01]  /*5a20*/  STL.64 [R1+0x3c0], R4 ;  /* 0x0003c00401007387 */ /* 0x000fe20000100a00 */
[----:B------:R-:W-:Y:S01]  /*5a30*/  LEA.HI.X.SX32 R15, R243, R123, 0x1, P1 ;  /* 0x0000007bf30f7211 */ /* 0x000fe200008f0eff */
[----:B------:R-:W1:Y:S02]  /*5a40*/  LDC R229, c[0x0][0x3d8] ;  /* 0x0000f600ffe57b82 */ /* 0x000e640000000800 */
[----:B------:R2:W-:Y:S01]  /*5a50*/  STL.64 [R1+0x388], R16 ;  /* 0x0003881001007387 */ /* 0x0005e20000100a00 */
[----:B0-----:R-:W-:-:S03]  /*5a60*/  IMAD R238, R238, 0xe6, RZ ;  /* 0x000000e6eeee7824 */ /* 0x001fc600078e02ff */
[----:B------:R0:W-:Y:S01]  /*5a70*/  STL.64 [R1+0x318], R14 ;  /* 0x0003180e01007387 */ /* 0x0001e20000100a00 */
[-C--:B--2---:R-:W-:Y:S02]  /*5a80*/  IADD3 R16, P5, PT, R230, R122.reuse, RZ ;  /* 0x0000007ae6107210 */ /* 0x084fe40007fbe0ff */
[----:B------:R-:W2:Y:S01]  /*5a90*/  LDC R230, c[0x0][0x3d8] ;  /* 0x0000f600ffe67b82 */ /* 0x000ea20000000800 */
[----:B0-----:R-:W-:-:S07]  /*5aa0*/  IADD3 R14, P1, PT, R238, R122, RZ ;  /* 0x0000007aee0e7210 */ /* 0x001fce0007f3e0ff */
[----:B------:R-:W0:Y:S01]  /*5ab0*/  LDC R238, c[0x0][0x3d8] ;  /* 0x0000f600ffee7b82 */ /* 0x000e220000000800 */
[----:B------:R-:W-:Y:S02]  /*5ac0*/  IADD3 R4, P3, PT, R246, R122, RZ ;  /* 0x0000007af6047210 */ /* 0x000fe40007f7e0ff */
[-C--:B------:R-:W-:Y:S02]  /*5ad0*/  LEA.HI.X.SX32 R13, R244, R123.reuse, 0x1, P2 ;  /* 0x0000007bf40d7211 */ /* 0x080fe400010f0eff */
[-C--:B------:R-:W-:Y:S02]  /*5ae0*/  LEA.HI.X.SX32 R11, R245, R123.reuse, 0x1, P4 ;  /* 0x0000007bf50b7211 */ /* 0x080fe400020f0eff */
[----:B------:R-:W-:Y:S01]  /*5af0*/  LEA.HI.X.SX32 R9, R227, R123, 0x1, P6 ;  /* 0x0000007be3097211 */ /* 0x000fe200030f0eff */
[----:B------:R-:W-:Y:S01]  /*5b00*/  STL.64 [R1+0x238], R12 ;  /* 0x0002380c01007387 */ /* 0x000fe20000100a00 */
[----:B--2---:R-:W-:-:S03]  /*5b10*/  IMAD R230, R230, 0x39, RZ ;  /* 0x00000039e6e67824 */ /* 0x004fc600078e02ff */
[----:B------:R-:W-:Y:S02]  /*5b20*/  STL.64 [R1+0x78], R10 ;  /* 0x0000780a01007387 */ /* 0x000fe40000100a00 */
[----:B------:R-:W-:Y:S01]  /*5b30*/  LEA.HI.X.SX32 R5, R230, R123, 0x1, P3 ;  /* 0x0000007be6057211 */ /* 0x000fe200018f0eff */
[----:B0-----:R-:W-:Y:S01]  /*5b40*/  IMAD R238, R238, 0xea, RZ ;  /* 0x000000eaeeee7824 */ /* 0x001fe200078e02ff */
[----:B------:R-:W-:Y:S01]  /*5b50*/  STL.64 [R1+0x70], R8 ;  /* 0x0000700801007387 */ /* 0x000fe20000100a00 */
[----:B------:R-:W0:Y:S03]  /*5b60*/  LDC R230, c[0x0][0x3d8] ;  /* 0x0000f600ffe67b82 */ /* 0x000e260000000800 */
[----:B------:R2:W-:Y:S02]  /*5b70*/  STL.64 [R1+0x230], R4 ;  /* 0x0002300401007387 */ /* 0x0005e40000100a00 */
[----:B--2---:R-:W-:-:S03]  /*5b80*/  IADD3 R4, P3, PT, R238, R122, RZ ;  /* 0x0000007aee047210 */ /* 0x004fc60007f7e0ff */
[----:B------:R-:W2:Y:S01]  /*5b90*/  LDC R238, c[0x0][0x3d8] ;  /* 0x0000f600ffee7b82 */ /* 0x000ea20000000800 */
[----:B-1----:R-:W-:Y:S01]  /*5ba0*/  IMAD R229, R229, 0xe8, RZ ;  /* 0x000000e8e5e57824 */ /* 0x002fe200078e02ff */
[----:B------:R-:W-:Y:S01]  /*5bb0*/  IADD3 R12, P2, PT, R247, R122, RZ ;  /* 0x0000007af70c7210 */ /* 0x000fe20007f5e0ff */
[----:B--2---:R-:W-:-:S05]  /*5bc0*/  IMAD R227, R238, 0x73, RZ ;  /* 0x00000073eee37824 */ /* 0x004fca00078e02ff */
[----:B------:R-:W1:Y:S01]  /*5bd0*/  LDC R238, c[0x0][0x3d8] ;  /* 0x0000f600ffee7b82 */ /* 0x000e620000000800 */
[----:B0-----:R-:W-:Y:S01]  /*5be0*/  IMAD R230, R230, 0x1d, RZ ;  /* 0x0000001de6e67824 */ /* 0x001fe200078e02ff */
[-C--:B------:R-:W-:Y:S02]  /*5bf0*/  LEA.HI.X.SX32 R17, R246, R123.reuse, 0x1, P5 ;  /* 0x0000007bf6117211 */ /* 0x080fe400028f0eff */
[-C--:B------:R-:W-:Y:S02]  /*5c00*/  LEA.HI.X.SX32 R15, R227, R123.reuse, 0x1, P1 ;  /* 0x0000007be30f7211 */ /* 0x080fe400008f0eff */
[----:B------:R-:W-:Y:S02]  /*5c10*/  IADD3 R8, P6, PT, R229, R122, RZ ;  /* 0x0000007ae5087210 */ /* 0x000fe40007fde0ff */
[----:B------:R-:W-:Y:S01]  /*5c20*/  LEA.HI.X.SX32 R13, R230, R123, 0x1, P2 ;  /* 0x0000007be60d7211 */ /* 0x000fe200010f0eff */
[----:B------:R-:W0:Y:S01]  /*5c30*/  LDC R229, c[0x0][0x3d8] ;  /* 0x0000f600ffe57b82 */ /* 0x000e220000000800 */
[----:B------:R-:W-:Y:S04]  /*5c40*/  STL.64 [R1+0x68], R16 ;  /* 0x0000681001007387 */ /* 0x000fe80000100a00 */
[----:B------:R-:W-:Y:S03]  /*5c50*/  STL.64 [R1+0x60], R14 ;  /* 0x0000600e01007387 */ /* 0x000fe60000100a00 */
[----:B------:R-:W2:Y:S01]  /*5c60*/  LDC R230, c[0x0][0x3d8] ;  /* 0x0000f600ffe67b82 */ /* 0x000ea20000000800 */
[----:B------:R3:W-:Y:S01]  /*5c70*/  STL.64 [R1+0x310], R12 ;  /* 0x0003100c01007387 */ /* 0x0007e20000100a00 */
[----:B-1----:R-:W-:-:S05]  /*5c80*/  IMAD R238, R238, 0xee, RZ ;  /* 0x000000eeeeee7824 */ /* 0x002fca00078e02ff */
[----:B---3--:R-:W-:Y:S02]  /*5c90*/  IADD3 R12, P2, PT, R238, R122, RZ ;  /* 0x0000007aee0c7210 */ /* 0x008fe40007f5e0ff */
[----:B------:R-:W1:Y:S01]  /*5ca0*/  LDC R238, c[0x0][0x3d8] ;  /* 0x0000f600ffee7b82 */ /* 0x000e620000000800 */
[----:B0-----:R-:W-:-:S05]  /*5cb0*/  IMAD R229, R229, 0xec, RZ ;  /* 0x000000ece5e57824 */ /* 0x001fca00078e02ff */
[----:B------:R-:W-:Y:S02]  /*5cc0*/  IADD3 R14, P1, PT, R229, R122, RZ ;  /* 0x0000007ae50e7210 */ /* 0x000fe40007f3e0ff */
[----:B------:R-:W0:Y:S01]  /*5cd0*/  LDC R229, c[0x0][0x3d8] ;  /* 0x0000f600ffe57b82 */ /* 0x000e220000000800 */
[----:B--2---:R-:W-:Y:S02]  /*5ce0*/  IMAD R226, R230, 0x3c, RZ ;  /* 0x0000003ce6e27824 */ /* 0x004fe400078e02ff */
[----:B-1----:R-:W-:-:S05]  /*5cf0*/  IMAD R230, R238, 0x78, RZ ;  /* 0x00000078eee67824 */ /* 0x002fca00078e02ff */
[----:B------:R-:W1:Y:S01]  /*5d00*/  LDC R238, c[0x0][0x3d8] ;  /* 0x0000f600ffee7b82 */ /* 0x000e620000000800 */
[----:B0-----:R-:W-:-:S05]  /*5d10*/  IMAD R227, R229, 0x75, RZ ;  /* 0x00000075e5e37824 */ /* 0x001fca00078e02ff */
[----:B------:R-:W-:Y:S02]  /*5d20*/  LEA.HI.X.SX32 R5, R227, R123, 0x1, P3 ;  /* 0x0000007be3057211 */ /* 0x000fe400018f0eff */
[----:B------:R-:W0:Y:S01]  /*5d30*/  LDC R227, c[0x0][0x3d8] ;  /* 0x0000f600ffe37b82 */ /* 0x000e220000000800 */
[----:B-1----:R-:W-:-:S07]  /*5d40*/  IMAD R229, R238, 0x3b, RZ ;  /* 0x0000003beee57824 */ /* 0x002fce00078e02ff */
[----:B------:R-:W1:Y:S01]  /*5d50*/  LDC R238, c[0x0][0x3d8] ;  /* 0x0000f600ffee7b82 */ /* 0x000e620000000800 */
[CC--:B------:R-:W-:Y:S02]  /*5d60*/  IADD3 R10, P4, PT, R248.reuse, R122.reuse, RZ ;  /* 0x0000007af80a7210 */ /* 0x0c0fe40007f9e0ff */
[----:B------:R-:W-:Y:S02]  /*5d70*/  IADD3 R16, P5, PT, R249, R122, RZ ;  /* 0x0000007af9107210 */ /* 0x000fe40007fbe0ff */
[-C--:B------:R-:W-:Y:S02]  /*5d80*/  LEA.HI.X.SX32 R11, R247, R123.reuse, 0x1, P4 ;  /* 0x0000007bf70b7211 */ /* 0x080fe400020f0eff */
[-C--:B------:R-:W-:Y:S02]  /*5d90*/  LEA.HI.X.SX32 R9, R248, R123.reuse, 0x1, P6 ;  /* 0x0000007bf8097211 */ /* 0x080fe400030f0eff */
[-C--:B------:R-:W-:Y:S01]  /*5da0*/  LEA.HI.X.SX32 R17, R229, R123.reuse, 0x1, P5 ;  /* 0x0000007be5117211 */ /* 0x080fe200028f0eff */
[----:B------:R-:W-:Y:S01]  /*5db0*/  STL.64 [R1+0x228], R10 ;  /* 0x0002280a01007387 */ /* 0x000fe20000100a00 */
[----:B0-----:R-:W-:Y:S01]  /*5dc0*/  IMAD R227, R227, 0x77, RZ ;  /* 0x00000077e3e37824 */ /* 0x001fe200078e02ff */
[----:B------:R-:W-:Y:S01]  /*5dd0*/  LEA.HI.X.SX32 R15, R249, R123, 0x1, P1 ;  /* 0x0000007bf90f7211 */ /* 0x000fe200008f0eff */
[----:B------:R-:W0:Y:S01]  /*5de0*/  LDC R229, c[0x0][0x3d8] ;  /* 0x0000f600ffe57b82 */ /* 0x000e220000000800 */
[----:B------:R-:W-:Y:S04]  /*5df0*/  STL.64 [R1+0x58], R8 ;  /* 0x0000580801007387 */ /* 0x000fe80000100a00 */
[----:B------:R-:W-:Y:S01]  /*5e00*/  STL.64 [R1+0x50], R4 ;  /* 0x0000500401007387 */ /* 0x000fe20000100a00 */
[----:B-1----:R-:W-:-:S03]  /*5e10*/  IMAD R228, R238, 0xf0, RZ ;  /* 0x000000f0eee47824 */ /* 0x002fc600078e02ff */
[----:B------:R1:W-:Y:S01]  /*5e20*/  STL.64 [R1+0x220], R16 ;  /* 0x0002201001007387 */ /* 0x0003e20000100a00 */
[----:B------:R-:W-:Y:S01]  /*5e30*/  LEA.HI.X.SX32 R13, R227, R123, 0x1, P2 ;  /* 0x0000007be30d7211 */ /* 0x000fe200010f0eff */
[----:B------:R-:W2:Y:S08]  /*5e40*/  LDC R238, c[0x0][0x3d8] ;  /* 0x0000f600ffee7b82 */ /* 0x000eb00000000800 */
[----:B------:R-:W3:Y:S01]  /*5e50*/  LDC R227, c[0x0][0x3d8] ;  /* 0x0000f600ffe37b82 */ /* 0x000ee20000000800 */
[----:B-1----:R-:W-:-:S07]  /*5e60*/  IADD3 R16, P5, PT, R228, R122, RZ ;  /* 0x0000007ae4107210 */ /* 0x002fce0007fbe0ff */
[----:B------:R-:W1:Y:S01]  /*5e70*/  LDC R228, c[0x0][0x3d8] ;  /* 0x0000f600ffe47b82 */ /* 0x000e620000000800 */
[-C--:B------:R-:W-:Y:S02]  /*5e80*/  IADD3 R10, P4, PT, R250, R122.reuse, RZ ;  /* 0x0000007afa0a7210 */ /* 0x080fe40007f9e0ff */
[----:B------:R-:W-:Y:S01]  /*5e90*/  IADD3 R8, P6, PT, R226, R122, RZ ;  /* 0x0000007ae2087210 */ /* 0x000fe20007fde0ff */
[----:B------:R4:W-:Y:S03]  /*5ea0*/  STL.64 [R1+0x48], R14 ;  /* 0x0000480e01007387 */ /* 0x0009e60000100a00 */
[----:B------:R-:W-:Y:S01]  /*5eb0*/  LEA.HI.X.SX32 R9, R250, R123, 0x1, P6 ;  /* 0x0000007bfa097211 */ /* 0x000fe200030f0eff */
[----:B------:R-:W-:Y:S01]  /*5ec0*/  STL.64 [R1+0x40], R12 ;  /* 0x0000400c01007387 */ /* 0x000fe20000100a00 */
[----:B---3--:R-:W-:Y:S02]  /*5ed0*/  IMAD R227, R227, 0xf6, RZ ;  /* 0x000000f6e3e37824 */ /* 0x008fe400078e02ff */
[----:B-1----:R-:W-:-:S05]  /*5ee0*/  IMAD R228, R228, 0xf, RZ ;  /* 0x0000000fe4e47824 */ /* 0x002fca00078e02ff */
[-C--:B------:R-:W-:Y:S01]  /*5ef0*/  LEA.HI.X.SX32 R11, R228, R123.reuse, 0x1, P4 ;  /* 0x0000007be40b7211 */ /* 0x080fe200020f0eff */
[----:B--2---:R-:W-:Y:S01]  /*5f00*/  IMAD R238, R238, 0xf2, RZ ;  /* 0x000000f2eeee7824 */ /* 0x004fe200078e02ff */
[CC--:B------:R-:W-:Y:S01]  /*5f10*/  IADD3 R4, P3, PT, R230.reuse, R122.reuse, RZ ;  /* 0x0000007ae6047210 */ /* 0x0c0fe20007f7e0ff */
[----:B0-----:R-:W-:Y:S01]  /*5f20*/  IMAD R229, R229, 0x7a, RZ ;  /* 0x0000007ae5e57824 */ /* 0x001fe200078e02ff */
[-C--:B------:R-:W-:Y:S01]  /*5f30*/  LEA.HI.X.SX32 R17, R230, R123.reuse, 0x1, P5 ;  /* 0x0000007be6117211 */ /* 0x080fe200028f0eff */
[----:B------:R-:W-:Y:S01]  /*5f40*/  STL.64 [R1+0x380], R10 ;  /* 0x0003800a01007387 */ /* 0x000fe20000100a00 */
[----:B------:R-:W-:Y:S01]  /*5f50*/  LEA.HI.X.SX32 R5, R226, R123, 0x1, P3 ;  /* 0x0000007be2057211 */ /* 0x000fe200018f0eff */
[----:B------:R-:W0:Y:S02]  /*5f60*/  LDC R230, c[0x0][0x3d8] ;  /* 0x0000f600ffe67b82 */ /* 0x000e240000000800 */
[----:B------:R1:W-:Y:S01]  /*5f70*/  STL.64 [R1+0x308], R8 ;  /* 0x0003080801007387 */ /* 0x0003e20000100a00 */
[----:B----4-:R-:W-:-:S05]  /*5f80*/  IADD3 R14, P1, PT, R238, R122, RZ ;  /* 0x0000007aee0e7210 */ /* 0x010fca0007f3e0ff */
[----:B------:R-:W2:Y:S01]  /*5f90*/  LDC R226, c[0x0][0x3d8] ;  /* 0x0000f600ffe27b82 */ /* 0x000ea20000000800 */
[----:B-1----:R-:W-:-:S07]  /*5fa0*/  IADD3 R8, P6, PT, R227, R122, RZ ;  /* 0x0000007ae3087210 */ /* 0x002fce0007fde0ff */
[----:B------:R-:W1:Y:S08]  /*5fb0*/  LDC R227, c[0x0][0x3d8] ;  /* 0x0000f600ffe37b82 */ /* 0x000e700000000800 */
[----:B------:R-:W3:Y:S08]  /*5fc0*/  LDC R238, c[0x0][0x3d8] ;  /* 0x0000f600ffee7b82 */ /* 0x000ef00000000800 */
[----:B------:R-:W4:Y:S01]  /*5fd0*/  LDC R228, c[0x0][0x3d8] ;  /* 0x0000f600ffe47b82 */ /* 0x000f220000000800 */
[----:B-1----:R-:W-:-:S05]  /*5fe0*/  IMAD R227, R227, 0x79, RZ ;  /* 0x00000079e3e37824 */ /* 0x002fca00078e02ff */
[-C--:B------:R-:W-:Y:S02]  /*5ff0*/  LEA.HI.X.SX32 R15, R227, R123.reuse, 0x1, P1 ;  /* 0x0000007be30f7211 */ /* 0x080fe400008f0eff */
[----:B------:R-:W1:Y:S01]  /*6000*/  LDC R227, c[0x0][0x3d8] ;  /* 0x0000f600ffe37b82 */ /* 0x000e620000000800 */
[----:B--2---:R-:W-:Y:S01]  /*6010*/  IMAD R226, R226, 0x3d, RZ ;  /* 0x0000003de2e27824 */ /* 0x004fe200078e02ff */
[-C--:B------:R-:W-:Y:S01]  /*6020*/  IADD3 R12, P2, PT, R229, R122.reuse, RZ ;  /* 0x0000007ae50c7210 */ /* 0x080fe20007f5e0ff */
[----:B---3--:R-:W-:Y:S02]  /*6030*/  IMAD R238, R238, 0xf4, RZ ;  /* 0x000000f4eeee7824 */ /* 0x008fe400078e02ff */
[----:B0-----:R-:W-:Y:S01]  /*6040*/  IMAD R223, R230, 0xf8, RZ ;  /* 0x000000f8e6df7824 */ /* 0x001fe200078e02ff */
[----:B------:R-:W-:Y:S01]  /*6050*/  LEA.HI.X.SX32 R13, R226, R123, 0x1, P2 ;  /* 0x0000007be20d7211 */ /* 0x000fe200010f0eff */
[----:B------:R-:W-:Y:S01]  /*6060*/  STL.64 [R1+0x218], R4 ;  /* 0x0002180401007387 */ /* 0x000fe20000100a00 */
[----:B------:R-:W-:Y:S01]  /*6070*/  IADD3 R10, P4, PT, R238, R122, RZ ;  /* 0x0000007aee0a7210 */ /* 0x000fe20007f9e0ff */
[----:B----4-:R-:W-:Y:S01]  /*6080*/  IMAD R228, R228, 0x7c, RZ ;  /* 0x0000007ce4e47824 */ /* 0x010fe200078e02ff */
[----:B------:R-:W0:Y:S01]  /*6090*/  LDC R238, c[0x0][0x3d8] ;  /* 0x0000f600ffee7b82 */ /* 0x000e220000000800 */
[----:B------:R-:W-:Y:S04]  /*60a0*/  STL.64 [R1+0x38], R16 ;  /* 0x0000381001007387 */ /* 0x000fe80000100a00 */
[----:B------:R2:W-:Y:S03]  /*60b0*/  STL.64 [R1+0x30], R14 ;  /* 0x0000300e01007387 */ /* 0x0005e60000100a00 */
[----:B------:R-:W3:Y:S01]  /*60c0*/  LDC R230, c[0x0][0x3d8] ;  /* 0x0000f600ffe67b82 */ /* 0x000ee20000000800 */
[----:B------:R4:W-:Y:S01]  /*60d0*/  STL.64 [R1+0x210], R12 ;  /* 0x0002100c01007387 */ /* 0x0009e20000100a00 */
[----:B-1----:R-:W-:-:S06]  /*60e0*/  IMAD R227, R227, 0xfa, RZ ;  /* 0x000000fae3e37824 */ /* 0x002fcc00078e02ff */
[----:B------:R-:W1:Y:S01]  /*60f0*/  LDC R226, c[0x0][0x3d8] ;  /* 0x0000f600ffe27b82 */ /* 0x000e620000000800 */
[-C--:B--2---:R-:W-:Y:S02]  /*6100*/  IADD3 R14, P1, PT, R223, R122.reuse, RZ ;  /* 0x0000007adf0e7210 */ /* 0x084fe40007f3e0ff */
[----:B----4-:R-:W-:-:S05]  /*6110*/  IADD3 R12, P2, PT, R227, R122, RZ ;  /* 0x0000007ae30c7210 */ /* 0x010fca0007f5e0ff */
[----:B------:R-:W2:Y:S01]  /*6120*/  LDC R223, c[0x0][0x3d8] ;  /* 0x0000f600ffdf7b82 */ /* 0x000ea20000000800 */
[----:B------:R-:W-:-:S07]  /*6130*/  LEA.HI.X.SX32 R11, R229, R123, 0x1, P4 ;  /* 0x0000007be50b7211 */ /* 0x000fce00020f0eff */
[----:B------:R-:W4:Y:S08]  /*6140*/  LDC R227, c[0x0][0x3d8] ;  /* 0x0000f600ffe37b82 */ /* 0x000f300000000800 */
[----:B------:R-:W1:Y:S01]  /*6150*/  LDC R229, c[0x0][0x3d8] ;  /* 0x0000f600ffe57b82 */ /* 0x000e620000000800 */
[----:B0-----:R-:W-:-:S05]  /*6160*/  IMAD R238, R238, 0x3e, RZ ;  /* 0x0000003eeeee7824 */ /* 0x001fca00078e02ff */
[----:B------:R-:W-:Y:S01]  /*6170*/  IADD3 R4, P3, PT, R238, R122, RZ ;  /* 0x0000007aee047210 */ /* 0x000fe20007f7e0ff */
[----:B--2---:R-:W-:Y:S02]  /*6180*/  IMAD R223, R223, 0x7b, RZ ;  /* 0x0000007bdfdf7824 */ /* 0x004fe400078e02ff */
[----:B----4-:R-:W-:-:S03]  /*6190*/  IMAD R227, R227, 0x1f, RZ ;  /* 0x0000001fe3e37824 */ /* 0x010fc600078e02ff */
[-C--:B------:R-:W-:Y:S01]  /*61a0*/  LEA.HI.X.SX32 R9, R223, R123.reuse, 0x1, P6 ;  /* 0x0000007bdf097211 */ /* 0x080fe200030f0eff */
[----:B------:R-:W-:Y:S01]  /*61b0*/  STL.64 [R1+0x28], R10 ;  /* 0x0000280a01007387 */ /* 0x000fe20000100a00 */
[-C--:B------:R-:W-:Y:S01]  /*61c0*/  LEA.HI.X.SX32 R5, R227, R123.reuse, 0x1, P3 ;  /* 0x0000007be3057211 */ /* 0x080fe200018f0eff */
[----:B-1----:R-:W-:Y:S01]  /*61d0*/  IMAD R229, R229, 0xfe, RZ ;  /* 0x000000fee5e57824 */ /* 0x002fe200078e02ff */
[----:B------:R-:W-:Y:S01]  /*61e0*/  IADD3 R16, P5, PT, R228, R122, RZ ;  /* 0x0000007ae4107210 */ /* 0x000fe20007fbe0ff */
[----:B------:R-:W-:Y:S01]  /*61f0*/  STL.64 [R1+0x20], R8 ;  /* 0x0000200801007387 */ /* 0x000fe20000100a00 */
[----:B------:R-:W0:Y:S03]  /*6200*/  LDC R227, c[0x0][0x3d8] ;  /* 0x0000f600ffe37b82 */ /* 0x000e260000000800 */
[----:B------:R1:W-:Y:S01]  /*6210*/  STL.64 [R1+0x300], R4 ;  /* 0x0003000401007387 */ /* 0x0003e20000100a00 */
[----:B------:R-:W-:-:S04]  /*6220*/  LEA.HI.X.SX32 R17, R238, R123, 0x1, P5 ;  /* 0x0000007bee117211 */ /* 0x000fc800028f0eff */
[----:B------:R-:W2:Y:S01]  /*6230*/  LDC R238, c[0x0][0x3d8] ;  /* 0x0000f600ffee7b82 */ /* 0x000ea20000000800 */
[----:B-1----:R-:W-:-:S07]  /*6240*/  IADD3 R4, P3, PT, R229, R122, RZ ;  /* 0x0000007ae5047210 */ /* 0x002fce0007f7e0ff */
[----:B------:R-:W1:Y:S01]  /*6250*/  LDC R229, c[0x0][0x3d8] ;  /* 0x0000f600ffe57b82 */ /* 0x000e620000000800 */
[----:B---3--:R-:W-:Y:S02]  /*6260*/  IMAD R230, R230, 0x7e, RZ ;  /* 0x0000007ee6e67824 */ /* 0x008fe400078e02ff */
[----:B------:R-:W-:Y:S02]  /*6270*/  IMAD R226, R226, 0xfc, RZ ;  /* 0x000000fce2e27824 */ /* 0x000fe400078e02ff */
[----:B0-----:R-:W-:Y:S01]  /*6280*/  IMAD R227, R227, 0x7d, RZ ;  /* 0x0000007de3e37824 */ /* 0x001fe200078e02ff */
[-C--:B------:R-:W-:Y:S02]  /*6290*/  IADD3 R10, P4, PT, R230, R122.reuse, RZ ;  /* 0x0000007ae60a7210 */ /* 0x080fe40007f9e0ff */
[----:B------:R-:W-:Y:S02]  /*62a0*/  IADD3 R8, P6, PT, R226, R122, RZ ;  /* 0x0000007ae2087210 */ /* 0x000fe40007fde0ff */
[-C--:B------:R-:W-:Y:S01]  /*62b0*/  LEA.HI.X.SX32 R15, R228, R123.reuse, 0x1, P1 ;  /* 0x0000007be40f7211 */ /* 0x080fe200008f0eff */
[----:B--2---:R-:W-:Y:S01]  /*62c0*/  IMAD R238, R238, 0x7f, RZ ;  /* 0x0000007feeee7824 */ /* 0x004fe200078e02ff */
[-C--:B------:R-:W-:Y:S01]  /*62d0*/  LEA.HI.X.SX32 R13, R227, R123.reuse, 0x1, P2 ;  /* 0x0000007be30d7211 */ /* 0x080fe200010f0eff */
[----:B------:R0:W-:Y:S01]  /*62e0*/  STL.64 [R1+0x208], R16 ;  /* 0x0002081001007387 */ /* 0x0001e20000100a00 */
[-C--:B------:R-:W-:Y:S01]  /*62f0*/  LEA.HI.X.SX32 R9, R230, R123.reuse, 0x1, P6 ;  /* 0x0000007be6097211 */ /* 0x080fe200030f0eff */
[----:B-1----:R-:W-:Y:S01]  /*6300*/  IMAD R229, R229, 0x3f, RZ ;  /* 0x0000003fe5e57824 */ /* 0x002fe200078e02ff */
[-C--:B------:R-:W-:Y:S01]  /*6310*/  LEA.HI.X.SX32 R5, R238, R123.reuse, 0x1, P3 ;  /* 0x0000007bee057211 */ /* 0x080fe200018f0eff */
[----:B------:R0:W-:Y:S03]  /*6320*/  STL.64 [R1+0x18], R14 ;  /* 0x0000180e01007387 */ /* 0x0001e60000100a00 */
[----:B------:R-:W-:Y:S01]  /*6330*/  LEA.HI.X.SX32 R11, R229, R123, 0x1, P4 ;  /* 0x0000007be50b7211 */ /* 0x000fe200020f0eff */
[----:B------:R0:W-:Y:S04]  /*6340*/  STL.64 [R1+0x10], R12 ;  /* 0x0000100c01007387 */ /* 0x0001e80000100a00 */
[----:B------:R0:W-:Y:S04]  /*6350*/  STL.64 [R1+0x200], R10 ;  /* 0x0002000a01007387 */ /* 0x0001e80000100a00 */
[----:B------:R0:W-:Y:S04]  /*6360*/  STL.64 [R1+0x8], R8 ;  /* 0x0000080801007387 */ /* 0x0001e80000100a00 */
[----:B------:R0:W-:Y:S01]  /*6370*/  STL.64 [R1], R4 ;  /* 0x0000000401007387 */ /* 0x0001e20000100a00 */
[----:B------:R-:W-:-:S02]  /*6380*/  CS2R R78, SRZ ;  /* 0x00000000004e7805 */ /* 0x000fc4000001ff00 */
[----:B------:R-:W-:Y:S02]  /*6390*/  CS2R R56, SRZ ;  /* 0x0000000000387805 */ /* 0x000fe4000001ff00 */
        /* <DEDUP_REMOVED lines=13> */
[----:B------:R-:W-:Y:S02]  /*6470*/  MOV R158, 0x3f800000 ;  /* 0x3f800000009e7802 */ /* 0x000fe40000000f00 */
[----:B------:R-:W-:Y:S02]  /*6480*/  MOV R159, 0x3f800000 ;  /* 0x3f800000009f7802 */ /* 0x000fe40000000f00 */
[----:B------:R-:W-:Y:S02]  /*6490*/  MOV R156, 0x3f800000 ;  /* 0x3f800000009c7802 */ /* 0x000fe40000000f00 */
[----:B0-----:R-:W-:-:S07]  /*64a0*/  MOV R157, 0x3f800000 ;  /* 0x3f800000009d7802 */ /* 0x001fce0000000f00 */
.L_x_1:
[----:B------:R-:W2:Y:S04]  /*64b0*/  LDL.64 R18, [R1+0x760] ;  /* 0x0007600001127983 */ /* 0x000ea80000100a00 */
[----:B------:R-:W3:Y:S04]  /*64c0*/  LDL.64 R4, [R1+0x758] ;  /* 0x0007580001047983 */ /* 0x000ee80000100a00 */
[----:B------:R-:W4:Y:S04]  /*64d0*/  LDL.64 R10, [R1+0x750] ;  /* 0x00075000010a7983 */ /* 0x000f280000100a00 */
[----:B------:R-:W4:Y:S04]  /*64e0*/  LDL.64 R24, [R1+0x748] ;  /* 0x0007480001187983 */ /* 0x000f280000100a00 */
[----:B------:R-:W4:Y:S04]  /*64f0*/  LDL.64 R16, [R1+0x738] ;  /* 0x0007380001107983 */ /* 0x000f280000100a00 */
[----:B------:R-:W4:Y:S04]  /*6500*/  LDL.64 R12, [R1+0x728] ;  /* 0x00072800010c7983 */ /* 0x000f280000100a00 */
[----:B------:R-:W4:Y:S04]  /*6510*/  LDL.64 R30, [R1+0x720] ;  /* 0x00072000011e7983 */ /* 0x000f280000100a00 */
[----:B------:R-:W4:Y:S04]  /*6520*/  LDL.64 R26, [R1+0x768] ;  /* 0x00076800011a7983 */ /* 0x000f280000100a00 */
[----:B------:R-:W4:Y:S04]  /*6530*/  LDL.64 R44, [R1+0x710] ;  /* 0x00071000012c7983 */ /* 0x000f280000100a00 */
[----:B------:R-:W4:Y:S04]  /*6540*/  LDL.64 R22, [R1+0x740] ;  /* 0x0007400001167983 */ /* 0x000f280000100a00 */
[----:B------:R-:W4:Y:S01]  /*6550*/  LDL.64 R20, [R1+0x718] ;  /* 0x0007180001147983 */ /* 0x000f220000100a00 */
[C---:B------:R-:W-:Y:S01]  /*6560*/  IMAD.WIDE R8, R2.reuse, 0x2, R120 ;  /* 0x0000000202087825 */ /* 0x040fe200078e0278 */
[----:B------:R-:W0:Y:S02]  /*6570*/  LDC R148, c[0x0][0x3c4] ;  /* 0x0000f100ff947b82 */ /* 0x000e240000000800 */
[----:B------:R-:W4:Y:S04]  /*6580*/  LDL.64 R28, [R1+0x700] ;  /* 0x00070000011c7983 */ /* 0x000f280000100a00 */
[----:B------:R-:W4:Y:S04]  /*6590*/  LDL.64 R38, [R1+0x708] ;  /* 0x0007080001267983 */ /* 0x000f280000100a00 */
[----:B------:R-:W4:Y:S04]  /*65a0*/  LDL.64 R14, [R1+0x730] ;  /* 0x00073000010e7983 */ /* 0x000f280000100a00 */
[----:B------:R-:W4:Y:S04]  /*65b0*/  LDL.64 R32, [R1+0x6f0] ;  /* 0x0006f00001207983 */ /* 0x000f280000100a00 */
[----:B------:R1:W4:Y:S04]  /*65c0*/  LDG.E.U16 R115, desc[UR10][R8.64] ;  /* 0x0000000a08737981 */ /* 0x000328000c1e1500 */
        /* <DEDUP_REMOVED lines=45> */
[----:B--2---:R-:W-:-:S03]  /*68a0*/  IMAD.WIDE R40, R2, 0x2, R18 ;  /* 0x0000000202287825 */ /* 0x004fc600078e0212 */
[----:B------:R-:W2:Y:S01]  /*68b0*/  LDL.64 R18, [R1+0x6f8] ;  /* 0x0006f80001127983 */ /* 0x000ea20000100a00 */
[----:B---3--:R-:W-:-:S03]  /*68c0*/  IMAD.WIDE R4, R2, 0x2, R4 ;  /* 0x0000000202047825 */ /* 0x008fc600078e0204 */
[----:B------:R-:W3:Y:S01]  /*68d0*/  LDG.E.U16 R40, desc[UR10][R40.64] ;  /* 0x0000000a28287981 */ /* 0x000ee2000c1e1500 */
[----:B----4-:R-:W-:-:S03]  /*68e0*/  IMAD.WIDE R10, R2, 0x2, R10 ;  /* 0x00000002020a7825 */ /* 0x010fc600078e020a */
[----:B------:R4:W3:Y:S01]  /*68f0*/  LDG.E.U16 R35, desc[UR10][R4.64] ;  /* 0x0000000a04237981 */ /* 0x0008e2000c1e1500 */
[----:B-1----:R-:W-:-:S03]  /*6900*/  IMAD.WIDE R8, R2, 0x2, R24 ;  /* 0x0000000202087825 */ /* 0x002fc600078e0218 */
[----:B------:R1:W3:Y:S01]  /*6910*/  LDG.E.U16 R25, desc[UR10][R10.64] ;  /* 0x0000000a0a197981 */ /* 0x0002e2000c1e1500 */
[----:B----4-:R-:W-:-:S03]  /*6920*/  IMAD.WIDE R4, R2, 0x2, R16 ;  /* 0x0000000202047825 */ /* 0x010fc600078e0210 */
[----:B------:R-:W4:Y:S01]  /*6930*/  LDG.E.U16 R17, desc[UR10][R8.64] ;  /* 0x0000000a08117981 */ /* 0x000f22000c1e1500 */
[----:B------:R-:W-:-:S03]  /*6940*/  IMAD.WIDE R12, R2, 0x2, R12 ;  /* 0x00000002020c7825 */ /* 0x000fc600078e020c */
[----:B------:R0:W3:Y:S01]  /*6950*/  LDG.E.U16 R99, desc[UR10][R4.64] ;  /* 0x0000000a04637981 */ /* 0x0000e2000c1e1500 */
[----:B-1----:R-:W-:-:S03]  /*6960*/  IMAD.WIDE R10, R2, 0x2, R30 ;  /* 0x00000002020a7825 */ /* 0x002fc600078e021e */
[----:B------:R-:W3:Y:S01]  /*6970*/  LDL.64 R30, [R1+0x6c8] ;  /* 0x0006c800011e7983 */ /* 0x000ee20000100a00 */
[----:B------:R-:W-:-:S03]  /*6980*/  IMAD.WIDE R50, R2, 0x2, R26 ;  /* 0x0000000202327825 */ /* 0x000fc600078e021a */
[----:B------:R-:W4:Y:S01]  /*6990*/  LDL.64 R26, [R1+0x6e8] ;  /* 0x0006e800011a7983 */ /* 0x000f220000100a00 */
[----:B0-----:R-:W-:-:S03]  /*69a0*/  IMAD.WIDE R4, R2, 0x2, R44 ;  /* 0x0000000202047825 */ /* 0x001fc600078e022c */
[----:B------:R0:W4:Y:S01]  /*69b0*/  LDG.E.U16 R98, desc[UR10][R12.64] ;  /* 0x0000000a0c627981 */ /* 0x000122000c1e1500 */
[----:B------:R-:W-:-:S03]  /*69c0*/  IMAD.WIDE R42, R2, 0x2, R22 ;  /* 0x00000002022a7825 */ /* 0x000fc600078e0216 */
[----:B------:R-:W4:Y:S01]  /*69d0*/  LDL.64 R22, [R1+0x6e0] ;  /* 0x0006e00001167983 */ /* 0x000f220000100a00 */
[----:B------:R-:W-:-:S03]  /*69e0*/  IMAD.WIDE R8, R2, 0x2, R20 ;  /* 0x0000000202087825 */ /* 0x000fc600078e0214 */
[----:B------:R-:W4:Y:S01]  /*69f0*/  LDL.64 R20, [R1+0x6c0] ;  /* 0x0006c00001147983 */ /* 0x000f220000100a00 */
[----:B0-----:R-:W-:-:S03]  /*6a00*/  IMAD.WIDE R12, R2, 0x2, R28 ;  /* 0x00000002020c7825 */ /* 0x001fc600078e021c */
[----:B------:R-:W4:Y:S01]  /*6a10*/  LDL.64 R28, [R1+0x6a0] ;  /* 0x0006a000011c7983 */ /* 0x000f220000100a00 */
[----:B------:R-:W-:-:S03]  /*6a20*/  IMAD.WIDE R48, R2, 0x2, R38 ;  /* 0x0000000202307825 */ /* 0x000fc600078e0226 */
[----:B------:R-:W4:Y:S01]  /*6a30*/  LDL.64 R38, [R1+0x678] ;  /* 0x0006780001267983 */ /* 0x000f220000100a00 */
[----:B------:R-:W-:-:S03]  /*6a40*/  IMAD.WIDE R36, R2, 0x2, R14 ;  /* 0x0000000202247825 */ /* 0x000fc600078e020e */
[----:B------:R-:W4:Y:S04]  /*6a50*/  LDL.64 R14, [R1+0x6d8] ;  /* 0x0006d800010e7983 */ /* 0x000f280000100a00 */
[----:B------:R0:W4:Y:S04]  /*6a60*/  LDG.E.U16 R34, desc[UR10][R10.64] ;  /* 0x0000000a0a227981 */ /* 0x000128000c1e1500 */
[----:B------:R-:W4:Y:S04]  /*6a70*/  LDG.E.U16 R24, desc[UR10][R8.64] ;  /* 0x0000000a08187981 */ /* 0x000f28000c1e1500 */
[----:B------:R1:W4:Y:S04]  /*6a80*/  LDG.E.U16 R107, desc[UR10][R12.64] ;  /* 0x0000000a0c6b7981 */ /* 0x000328000c1e1500 */
[----:B------:R-:W4:Y:S01]  /*6a90*/  LDG.E.U16 R50, desc[UR10][R50.64] ;  /* 0x0000000a32327981 */ /* 0x000f22000c1e1500 */
[----:B--2---:R-:W-:-:S03]  /*6aa0*/  IMAD.WIDE R44, R2, 0x2, R18 ;  /* 0x00000002022c7825 */ /* 0x004fc600078e0212 */
[----:B------:R-:W2:Y:S04]  /*6ab0*/  LDG.E.U16 R16, desc[UR10][R4.64] ;  /* 0x0000000a04107981 */ /* 0x000ea8000c1e1500 */
[----:B------:R-:W2:Y:S01]  /*6ac0*/  LDL.64 R18, [R1+0x6b0] ;  /* 0x0006b00001127983 */ /* 0x000ea20000100a00 */
[----:B0-----:R-:W-:-:S03]  /*6ad0*/  IMAD.WIDE R10, R2, 0x2, R32 ;  /* 0x00000002020a7825 */ /* 0x001fc600078e0220 */
[----:B------:R-:W2:Y:S04]  /*6ae0*/  LDG.E.U16 R42, desc[UR10][R42.64] ;  /* 0x0000000a2a2a7981 */ /* 0x000ea8000c1e1500 */
[----:B------:R3:W2:Y:S01]  /*6af0*/  LDG.E.U16 R97, desc[UR10][R10.64] ;  /* 0x0000000a0a617981 */ /* 0x0006a2000c1e1500 */
[----:B-1----:R-:W-:-:S03]  /*6b00*/  IMAD.WIDE R12, R2, 0x2, R54 ;  /* 0x00000002020c7825 */ /* 0x002fc600078e0236 */
[----:B------:R-:W2:Y:S04]  /*6b10*/  LDG.E.U16 R36, desc[UR10][R36.64] ;  /* 0x0000000a24247981 */ /* 0x000ea8000c1e1500 */
[----:B------:R0:W2:Y:S04]  /*6b20*/  LDG.E.U16 R114, desc[UR10][R12.64] ;  /* 0x0000000a0c727981 */ /* 0x0000a8000c1e1500 */
[----:B------:R-:W2:Y:S01]  /*6b30*/  LDL.64 R54, [R1+0x650] ;  /* 0x0006500001367983 */ /* 0x000ea20000100a00 */
[----:B---3--:R-:W-:-:S03]  /*6b40*/  IMAD.WIDE R10, R2, 0x2, R30 ;  /* 0x00000002020a7825 */ /* 0x008fc600078e021e */
[----:B------:R-:W3:Y:S01]  /*6b50*/  LDG.E.U16 R44, desc[UR10][R44.64] ;  /* 0x0000000a2c2c7981 */ /* 0x000ee2000c1e1500 */
[----:B----4-:R-:W-:-:S03]  /*6b60*/  IMAD.WIDE R8, R2, 0x2, R26 ;  /* 0x0000000202087825 */ /* 0x010fc600078e021a */
[----:B------:R-:W4:Y:S04]  /*6b70*/  LDL.64 R30, [R1+0x670] ;  /* 0x00067000011e7983 */ /* 0x000f280000100a00 */
[----:B------:R-:W3:Y:S04]  /*6b80*/  LDL.64 R26, [R1+0x690] ;  /* 0x00069000011a7983 */ /* 0x000ee80000100a00 */
[----:B------:R1:W3:Y:S01]  /*6b90*/  LDG.E.U16 R51, desc[UR10][R10.64] ;  /* 0x0000000a0a337981 */ /* 0x0002e2000c1e1500 */
[----:B------:R-:W-:-:S03]  /*6ba0*/  IMAD.WIDE R4, R2, 0x2, R22 ;  /* 0x0000000202047825 */ /* 0x000fc600078e0216 */
[----:B------:R1:W3:Y:S01]  /*6bb0*/  LDG.E.U16 R33, desc[UR10][R8.64] ;  /* 0x0000000a08217981 */ /* 0x0002e2000c1e1500 */
[----:B0-----:R-:W-:-:S03]  /*6bc0*/  IMAD.WIDE R12, R2, 0x2, R102 ;  /* 0x00000002020c7825 */ /* 0x001fc600078e0266 */
[----:B------:R0:W3:Y:S01]  /*6bd0*/  LDG.E.U16 R23, desc[UR10][R4.64] ;  /* 0x0000000a04177981 */ /* 0x0000e2000c1e1500 */
[----:B-1----:R-:W-:-:S03]  /*6be0*/  IMAD.WIDE R10, R2, 0x2, R28 ;  /* 0x00000002020a7825 */ /* 0x002fc600078e021c */
[----:B------:R-:W3:Y:S01]  /*6bf0*/  LDL.64 R28, [R1+0x648] ;  /* 0x00064800011c7983 */ /* 0x000ee20000100a00 */
[----:B------:R-:W-:-:S03]  /*6c00*/  IMAD.WIDE R8, R2, 0x2, R20 ;  /* 0x0000000202087825 */ /* 0x000fc600078e0214 */
[----:B------:R-:W3:Y:S04]  /*6c10*/  LDL.64 R20, [R1+0x668] ;  /* 0x0006680001147983 */ /* 0x000ee80000100a00 */
[----:B------:R1:W3:Y:S01]  /*6c20*/  LDG.E.U16 R22, desc[UR10][R10.64] ;  /* 0x0000000a0a167981 */ /* 0x0002e2000c1e1500 */
[----:B0-----:R-:W-:-:S03]  /*6c30*/  IMAD.WIDE R4, R2, 0x2, R46 ;  /* 0x0000000202047825 */ /* 0x001fc600078e022e */
[----:B------:R0:W3:Y:S04]  /*6c40*/  LDG.E.U16 R47, desc[UR10][R8.64] ;  /* 0x0000000a082f7981 */ /* 0x0000e8000c1e1500 */
[----:B------:R0:W3:Y:S01]  /*6c50*/  LDG.E.U16 R32, desc[UR10][R12.64] ;  /* 0x0000000a0c207981 */ /* 0x0000e2000c1e1500 */
[----:B-1----:R-:W-:-:S03]  /*6c60*/  IMAD.WIDE R10, R2, 0x2, R38 ;  /* 0x00000002020a7825 */ /* 0x002fc600078e0226 */
[----:B------:R-:W3:Y:S01]  /*6c70*/  LDG.E.U16 R101, desc[UR10][R4.64] ;  /* 0x0000000a04657981 */ /* 0x000ee2000c1e1500 */
[----:B0-----:R-:W-:-:S03]  /*6c80*/  IMAD.WIDE R8, R2, 0x2, R94 ;  /* 0x0000000202087825 */ /* 0x001fc600078e025e */
[----:B------:R0:W3:Y:S01]  /*6c90*/  LDG.E.U16 R95, desc[UR10][R10.64] ;  /* 0x0000000a0a5f7981 */ /* 0x0000e2000c1e1500 */
[----:B------:R-:W-:-:S03]  /*6ca0*/  IMAD.WIDE R12, R2, 0x2, R52 ;  /* 0x00000002020c7825 */ /* 0x000fc600078e0234 */
[----:B------:R-:W3:Y:S04]  /*6cb0*/  LDL.64 R38, [R1+0x618] ;  /* 0x0006180001267983 */ /* 0x000ee80000100a00 */
[----:B------:R1:W3:Y:S01]  /*6cc0*/  LDG.E.U16 R111, desc[UR10][R12.64] ;  /* 0x0000000a0c6f7981 */ /* 0x0002e2000c1e1500 */
[----:B0-----:R-:W-:-:S03]  /*6cd0*/  IMAD.WIDE R10, R2, 0x2, R90 ;  /* 0x00000002020a7825 */ /* 0x001fc600078e025a */
[----:B------:R-:W3:Y:S01]  /*6ce0*/  LDL.64 R90, [R1+0x5f8] ;  /* 0x0005f800015a7983 */ /* 0x000ee20000100a00 */
[----:B------:R-:W-:-:S03]  /*6cf0*/  IMAD.WIDE R14, R2, 0x2, R14 ;  /* 0x00000002020e7825 */ /* 0x000fc600078e020e */
[----:B------:R-:W3:Y:S01]  /*6d00*/  LDL.64 R102, [R1+0x608] ;  /* 0x0006080001667983 */ /* 0x000ee20000100a00 */
[----:B-1----:R-:W-:-:S03]  /*6d10*/  IMAD.WIDE R12, R2, 0x2, R92 ;  /* 0x00000002020c7825 */ /* 0x002fc600078e025c */
[----:B------:R-:W3:Y:S04]  /*6d20*/  LDL.64 R92, [R1+0x600] ;  /* 0x00060000015c7983 */ /* 0x000ee80000100a00 */
[----:B------:R-:W3:Y:S04]  /*6d30*/  LDG.E.U16 R15, desc[UR10][R14.64] ;  /* 0x0000000a0e0f7981 */ /* 0x000ee8000c1e1500 */
[----:B------:R-:W3:Y:S04]  /*6d40*/  LDG.E.U16 R13, desc[UR10][R12.64] ;  /* 0x0000000a0c0d7981 */ /* 0x000ee8000c1e1500 */
[----:B------:R-:W3:Y:S04]  /*6d50*/  LDG.E.U16 R48, desc[UR10][R48.64] ;  /* 0x0000000a30307981 */ /* 0x000ee8000c1e1500 */
[----:B------:R-:W3:Y:S01]  /*6d60*/  LDG.E.U16 R14, desc[UR10][R8.64] ;  /* 0x0000000a080e7981 */ /* 0x000ee2000c1e1500 */
[----:B--2---:R-:W-:-:S05]  /*6d70*/  IMAD.WIDE R18, R2, 0x2, R18 ;  /* 0x0000000202127825 */ /* 0x004fca00078e0212 */
[----:B------:R0:W2:Y:S02]  /*6d80*/  LDG.E.U16 R96, desc[UR10][R18.64] ;  /* 0x0000000a12607981 */ /* 0x0000a4000c1e1500 */
[C---:B0-----:R-:W-:Y:S02]  /*6d90*/  IMAD.WIDE R18, R2.reuse, 0x2, R88 ;  /* 0x0000000202127825 */ /* 0x041fe400078e0258 */
[----:B------:R-:W2:Y:S04]  /*6da0*/  LDL.64 R88, [R1+0x620] ;  /* 0x0006200001587983 */ /* 0x000ea80000100a00 */
[----:B------:R-:W2:Y:S01]  /*6db0*/  LDG.E.U16 R53, desc[UR10][R18.64] ;  /* 0x0000000a12357981 */ /* 0x000ea2000c1e1500 */
[----:B----4-:R-:W-:-:S04]  /*6dc0*/  IMAD.WIDE R8, R2, 0x2, R30 ;  /* 0x0000000202087825 */ /* 0x010fc800078e021e */
[C---:B---3--:R-:W-:Y:S01]  /*6dd0*/  IMAD.WIDE R4, R2.reuse, 0x2, R26 ;  /* 0x0000000202047825 */ /* 0x048fe200078e021a */
[----:B------:R0:W3:Y:S04]  /*6de0*/  LDG.E.U16 R31, desc[UR10][R8.64] ;  /* 0x0000000a081f7981 */ /* 0x0000e8000c1e1500 */
[----:B------:R-:W4:Y:S04]  /*6df0*/  LDL.64 R26, [R1+0x638] ;  /* 0x00063800011a7983 */ /* 0x000f280000100a00 */
[----:B------:R1:W3:Y:S01]  /*6e00*/  LDG.E.U16 R46, desc[UR10][R4.64] ;  /* 0x0000000a042e7981 */ /* 0x0002e2000c1e1500 */
[----:B0-----:R-:W-:-:S03]  /*6e10*/  IMAD.WIDE R8, R2, 0x2, R28 ;  /* 0x0000000202087825 */ /* 0x001fc600078e021c */
[----:B------:R-:W3:Y:S01]  /*6e20*/  LDL.64 R28, [R1+0x5f0] ;  /* 0x0005f000011c7983 */ /* 0x000ee20000100a00 */
[----:B-1----:R-:W-:-:S03]  /*6e30*/  IMAD.WIDE R4, R2, 0x2, R20 ;  /* 0x0000000202047825 */ /* 0x002fc600078e0214 */
[----:B------:R-:W3:Y:S01]  /*6e40*/  LDG.E.U16 R41, desc[UR10][R8.64] ;  /* 0x0000000a08297981 */ /* 0x000ee2000c1e1500 */
[----:B------:R-:W-:-:S03]  /*6e50*/  IMAD.WIDE R18, R2, 0x2, R116 ;  /* 0x0000000202127825 */ /* 0x000fc600078e0274 */
[----:B------:R0:W3:Y:S04]  /*6e60*/  LDG.E.U16 R21, desc[UR10][R4.64] ;  /* 0x0000000a04157981 */ /* 0x0000e8000c1e1500 */
[----:B------:R-:W3:Y:S04]  /*6e70*/  LDL.64 R116, [R1+0x5a8] ;  /* 0x0005a80001747983 */ /* 0x000ee80000100a00 */
[----:B------:R-:W3:Y:S01]  /*6e80*/  LDG.E.U16 R30, desc[UR10][R18.64] ;  /* 0x0000000a121e7981 */ /* 0x000ee2000c1e1500 */
[----:B0-----:R-:W-:-:S03]  /*6e90*/  IMAD.WIDE R4, R2, 0x2, R112 ;  /* 0x0000000202047825 */ /* 0x001fc600078e0270 */
[----:B------:R0:W3:Y:S04]  /*6ea0*/  LDG.E.U16 R113, desc[UR10][R10.64] ;  /* 0x0000000a0a717981 */ /* 0x0000e8000c1e1500 */
[----:B------:R-:W3:Y:S01]  /*6eb0*/  LDG.E.U16 R110, desc[UR10][R4.64] ;  /* 0x0000000a046e7981 */ /* 0x000ee2000c1e1500 */
[----:B0-----:R-:W-:-:S05]  /*6ec0*/  IMAD.WIDE R10, R2, 0x2, R108 ;  /* 0x00000002020a7825 */ /* 0x001fca00078e026c */
[----:B------:R0:W3:Y:S01]  /*6ed0*/  LDG.E.U16 R20, desc[UR10][R10.64] ;  /* 0x0000000a0a147981 */ /* 0x0000e2000c1e1500 */
[----:B------:R-:W-:-:S03]  /*6ee0*/  IMAD.WIDE R18, R2, 0x2, R104 ;  /* 0x0000000202127825 */ /* 0x000fc600078e0268 */
[----:B------:R-:W3:Y:S01]  /*6ef0*/  LDL.64 R104, [R1+0x598] ;  /* 0x0005980001687983 */ /* 0x000ee20000100a00 */
[----:B0-----:R-:W-:-:S05]  /*6f00*/  IMAD.WIDE R10, R2, 0x2, R92 ;  /* 0x00000002020a7825 */ /* 0x001fca00078e025c */
[----:B------:R0:W3:Y:S02]  /*6f10*/  LDG.E.U16 R109, desc[UR10][R10.64] ;  /* 0x0000000a0a6d7981 */ /* 0x0000e4000c1e1500 */
[C---:B0-----:R-:W-:Y:S02]  /*6f20*/  IMAD.WIDE R10, R2.reuse, 0x2, R178 ;  /* 0x00000002020a7825 */ /* 0x041fe400078e02b2 */
[----:B------:R-:W3:Y:S02]  /*6f30*/  LDL.64 R178, [R1+0x560] ;  /* 0x0005600001b27983 */ /* 0x000ee40000100a00 */
[C---:B--2---:R-:W-:Y:S02]  /*6f40*/  IMAD.WIDE R8, R2.reuse, 0x2, R88 ;  /* 0x0000000202087825 */ /* 0x044fe400078e0258 */
[----:B------:R-:W2:Y:S04]  /*6f50*/  LDG.E.U16 R10, desc[UR10][R10.64] ;  /* 0x0000000a0a0a7981 */ /* 0x000ea8000c1e1500 */
[----:B------:R0:W2:Y:S04]  /*6f60*/  LDG.E.U16 R12, desc[UR10][R8.64] ;  /* 0x0000000a080c7981 */ /* 0x0000a8000c1e1500 */
[----:B------:R-:W2:Y:S01]  /*6f70*/  LDL.64 R88, [R1+0x5c0] ;  /* 0x0005c00001587983 */ /* 0x000ea20000100a00 */
[----:B0-----:R-:W-:-:S03]  /*6f80*/  IMAD.WIDE R8, R2, 0x2, R90 ;  /* 0x0000000202087825 */ /* 0x001fc600078e025a */
[----:B------:R-:W2:Y:S04]  /*6f90*/  LDL.64 R90, [R1+0x590] ;  /* 0x00059000015a7983 */ /* 0x000ea80000100a00 */
[----:B------:R0:W2:Y:S02]  /*6fa0*/  LDG.E.U16 R93, desc[UR10][R8.64] ;  /* 0x0000000a085d7981 */ /* 0x0000a4000c1e1500 */
[C---:B0-----:R-:W-:Y:S02]  /*6fb0*/  IMAD.WIDE R8, R2.reuse, 0x2, R168 ;  /* 0x0000000202087825 */ /* 0x041fe400078e02a8 */
[----:B------:R-:W2:Y:S02]  /*6fc0*/  LDL.64 R168, [R1+0x578] ;  /* 0x0005780001a87983 */ /* 0x000ea40000100a00 */
[----:B----4-:R-:W-:-:S02]  /*6fd0*/  IMAD.WIDE R26, R2, 0x2, R26 ;  /* 0x00000002021a7825 */ /* 0x010fc400078e021a */
[----:B------:R-:W4:Y:S02]  /*6fe0*/  LDG.E.U16 R52, desc[UR10][R8.64] ;  /* 0x0000000a08347981 */ /* 0x000f24000c1e1500 */
[C---:B------:R-:W-:Y:S02]  /*6ff0*/  IMAD.WIDE R4, R2.reuse, 0x2, R38 ;  /* 0x0000000202047825 */ /* 0x040fe400078e0226 */
[----:B------:R0:W4:Y:S04]  /*7000*/  LDG.E.U16 R94, desc[UR10][R26.64] ;  /* 0x0000000a1a5e7981 */ /* 0x000128000c1e1500 */
[----:B------:R3:W4:Y:S04]  /*7010*/  LDG.E.U16 R39, desc[UR10][R4.64] ;  /* 0x0000000a04277981 */ /* 0x000728000c1e1500 */
[----:B------:R1:W4:Y:S01]  /*7020*/  LDG.E.U16 R38, desc[UR10][R18.64] ;  /* 0x0000000a12267981 */ /* 0x000322000c1e1500 */
[----:B0-----:R-:W-:-:S03]  /*7030*/  IMAD.WIDE R26, R2, 0x2, R176 ;  /* 0x00000002021a7825 */ /* 0x001fc600078e02b0 */
[----:B------:R-:W4:Y:S01]  /*7040*/  LDL.64 R176, [R1+0x558] ;  /* 0x0005580001b07983 */ /* 0x000f220000100a00 */
[----:B---3--:R-:W-:-:S03]  /*7050*/  IMAD.WIDE R4, R2, 0x2, R28 ;  /* 0x0000000202047825 */ /* 0x008fc600078e021c */
[----:B------:R0:W3:Y:S01]  /*7060*/  LDG.E.U16 R6, desc[UR10][R26.64] ;  /* 0x0000000a1a067981 */ /* 0x0000e2000c1e1500 */
[----:B-1----:R-:W-:-:S03]  /*7070*/  IMAD.WIDE R18, R2, 0x2, R174 ;  /* 0x0000000202127825 */ /* 0x002fc600078e02ae */
[----:B------:R1:W3:Y:S01]  /*7080*/  LDG.E.U16 R29, desc[UR10][R4.64] ;  /* 0x0000000a041d7981 */ /* 0x0002e2000c1e1500 */
[----:B------:R-:W-:-:S03]  /*7090*/  IMAD.WIDE R8, R2, 0x2, R116 ;  /* 0x0000000202087825 */ /* 0x000fc600078e0274 */
[----:B------:R-:W3:Y:S01]  /*70a0*/  LDL.64 R116, [R1+0x568] ;  /* 0x0005680001747983 */ /* 0x000ee20000100a00 */
[----:B0-----:R-:W-:-:S03]  /*70b0*/  IMAD.WIDE R26, R2, 0x2, R170 ;  /* 0x00000002021a7825 */ /* 0x001fc600078e02aa */
[----:B------:R-:W3:Y:S01]  /*70c0*/  LDL.64 R170, [R1+0x550] ;  /* 0x0005500001aa7983 */ /* 0x000ee20000100a00 */
[----:B-1----:R-:W-:-:S03]  /*70d0*/  IMAD.WIDE R4, R2, 0x2, R172 ;  /* 0x0000000202047825 */ /* 0x002fc600078e02ac */
[----:B------:R0:W3:Y:S04]  /*70e0*/  LDG.E.U16 R43, desc[UR10][R18.64] ;  /* 0x0000000a122b7981 */ /* 0x0000e8000c1e1500 */
[----:B------:R1:W3:Y:S01]  /*70f0*/  LDG.E.U16 R37, desc[UR10][R4.64] ;  /* 0x0000000a04257981 */ /* 0x0002e2000c1e1500 */
[----:B------:R-:W-:-:S03]  /*7100*/  IMAD.WIDE R104, R2, 0x2, R104 ;  /* 0x0000000202687825 */ /* 0x000fc600078e0268 */
[----:B------:R-:W3:Y:S01]  /*7110*/  LDL.64 R174, [R1+0x530] ;  /* 0x0005300001ae7983 */ /* 0x000ee20000100a00 */
[----:B0-----:R-:W-:-:S03]  /*7120*/  IMAD.WIDE R18, R2, 0x2, R160 ;  /* 0x0000000202127825 */ /* 0x001fc600078e02a0 */
[----:B------:R-:W3:Y:S01]  /*7130*/  LDL.64 R160, [R1+0x570] ;  /* 0x0005700001a07983 */ /* 0x000ee20000100a00 */
[----:B-1----:R-:W-:-:S03]  /*7140*/  IMAD.WIDE R4, R2, 0x2, R164 ;  /* 0x0000000202047825 */ /* 0x002fc600078e02a4 */
[----:B------:R-:W3:Y:S04]  /*7150*/  LDL.64 R164, [R1+0x548] ;  /* 0x0005480001a47983 */ /* 0x000ee80000100a00 */
[----:B------:R-:W3:Y:S04]  /*7160*/  LDL.64 R172, [R1+0x528] ;  /* 0x0005280001ac7983 */ /* 0x000ee80000100a00 */
[----:B------:R-:W3:Y:S04]  /*7170*/  LDG.E.U16 R28, desc[UR10][R18.64] ;  /* 0x0000000a121c7981 */ /* 0x000ee8000c1e1500 */
[----:B------:R0:W3:Y:S04]  /*7180*/  LDG.E.U16 R92, desc[UR10][R26.64] ;  /* 0x0000000a1a5c7981 */ /* 0x0000e8000c1e1500 */
[----:B------:R1:W3:Y:S04]  /*7190*/  LDG.E.U16 R106, desc[UR10][R104.64] ;  /* 0x0000000a686a7981 */ /* 0x0002e8000c1e1500 */
[----:B------:R-:W3:Y:S01]  /*71a0*/  LDG.E.U16 R19, desc[UR10][R8.64] ;  /* 0x0000000a08137981 */ /* 0x000ee2000c1e1500 */
[----:B0-----:R-:W-:-:S03]  /*71b0*/  IMAD.WIDE R26, R2, 0x2, R162 ;  /* 0x00000002021a7825 */ /* 0x001fc600078e02a2 */
[----:B------:R-:W3:Y:S01]  /*71c0*/  LDL.64 R162, [R1+0x540] ;  /* 0x0005400001a27983 */ /* 0x000ee20000100a00 */
[----:B-1----:R-:W-:-:S03]  /*71d0*/  IMAD.WIDE R104, R2, 0x2, R178 ;  /* 0x0000000202687825 */ /* 0x002fc600078e02b2 */
[----:B------:R-:W3:Y:S04]  /*71e0*/  LDL.64 R178, [R1+0x4e8] ;  /* 0x0004e80001b27983 */ /* 0x000ee80000100a00 */
[----:B------:R-:W3:Y:S01]  /*71f0*/  LDG.E.U16 R5, desc[UR10][R4.64] ;  /* 0x0000000a04057981 */ /* 0x000ee2000c1e1500 */
[----:B------:R-:W-:-:S03]  /*7200*/  IMAD.WIDE R54, R2, 0x2, R54 ;  /* 0x0000000202367825 */ /* 0x000fc600078e0236 */
[----:B------:R-:W3:Y:S04]  /*7210*/  LDG.E.U16 R27, desc[UR10][R26.64] ;  /* 0x0000000a1a1b7981 */ /* 0x000ee8000c1e1500 */
[----:B------:R-:W3:Y:S01]  /*7220*/  LDG.E.U16 R54, desc[UR10][R54.64] ;  /* 0x0000000a36367981 */ /* 0x000ee2000c1e1500 */
[----:B--2---:R-:W-:-:S05]  /*7230*/  IMAD.WIDE R88, R2, 0x2, R88 ;  /* 0x0000000202587825 */ /* 0x004fca00078e0258 */
[----:B------:R0:W2:Y:S02]  /*7240*/  LDG.E.U16 R108, desc[UR10][R88.64] ;  /* 0x0000000a586c7981 */ /* 0x0000a4000c1e1500 */
[C---:B0-----:R-:W-:Y:S02]  /*7250*/  IMAD.WIDE R88, R2.reuse, 0x2, R180 ;  /* 0x0000000202587825 */ /* 0x041fe400078e02b4 */
[----:B------:R-:W2:Y:S02]  /*7260*/  LDL.64 R180, [R1+0x4f0] ;  /* 0x0004f00001b47983 */ /* 0x000ea40000100a00 */
[C---:B------:R-:W-:Y:S02]  /*7270*/  IMAD.WIDE R90, R2.reuse, 0x2, R90 ;  /* 0x00000002025a7825 */ /* 0x040fe400078e025a */
[----:B------:R4:W2:Y:S02]  /*7280*/  LDG.E.U16 R11, desc[UR10][R88.64] ;  /* 0x0000000a580b7981 */ /* 0x0008a4000c1e1500 */
[----:B------:R-:W-:-:S02]  /*7290*/  IMAD.WIDE R8, R2, 0x2, R168 ;  /* 0x0000000202087825 */ /* 0x000fc400078e02a8 */
[----:B------:R-:W2:Y:S04]  /*72a0*/  LDG.E.U16 R90, desc[UR10][R90.64] ;  /* 0x0000000a5a5a7981 */ /* 0x000ea8000c1e1500 */
[----:B------:R-:W2:Y:S04]  /*72b0*/  LDL.64 R168, [R1+0x520] ;  /* 0x0005200001a87983 */ /* 0x000ea80000100a00 */
[----:B------:R0:W2:Y:S04]  /*72c0*/  LDG.E.U16 R4, desc[UR10][R8.64] ;  /* 0x0000000a08047981 */ /* 0x0000a8000c1e1500 */
[----:B------:R-:W2:Y:S01]  /*72d0*/  LDG.E.U16 R91, desc[UR10][R104.64] ;  /* 0x0000000a685b7981 */ /* 0x000ea2000c1e1500 */
[----:B----4-:R-:W-:-:S03]  /*72e0*/  IMAD.WIDE R88, R2, 0x2, R176 ;  /* 0x0000000202587825 */ /* 0x010fc600078e02b0 */
[----:B------:R-:W4:Y:S04]  /*72f0*/  LDL.64 R176, [R1+0x4e0] ;  /* 0x0004e00001b07983 */ /* 0x000f280000100a00 */
[----:B------:R-:W4:Y:S01]  /*7300*/  LDG.E.U16 R105, desc[UR10][R88.64] ;  /* 0x0000000a58697981 */ /* 0x000f22000c1e1500 */
[----:B---3--:R-:W-:-:S04]  /*7310*/  IMAD.WIDE R116, R2, 0x2, R116 ;  /* 0x0000000202747825 */ /* 0x008fc800078e0274 */
[C---:B0-----:R-:W-:Y:S01]  /*7320*/  IMAD.WIDE R8, R2.reuse, 0x2, R170 ;  /* 0x0000000202087825 */ /* 0x041fe200078e02aa */
[----:B------:R-:W3:Y:S04]  /*7330*/  LDG.E.U16 R100, desc[UR10][R116.64] ;  /* 0x0000000a74647981 */ /* 0x000ee8000c1e1500 */
[----:B------:R-:W3:Y:S04]  /*7340*/  LDL.64 R170, [R1+0x4b0] ;  /* 0x0004b00001aa7983 */ /* 0x000ee80000100a00 */
[----:B------:R0:W3:Y:S01]  /*7350*/  LDG.E.U16 R89, desc[UR10][R8.64] ;  /* 0x0000000a08597981 */ /* 0x0000e2000c1e1500 */
[----:B------:R-:W-:-:S04]  /*7360*/  IMAD.WIDE R160, R2, 0x2, R160 ;  /* 0x0000000202a07825 */ /* 0x000fc800078e02a0 */
[C---:B------:R-:W-:Y:S01]  /*7370*/  IMAD.WIDE R164, R2.reuse, 0x2, R164 ;  /* 0x0000000202a47825 */ /* 0x040fe200078e02a4 */
[----:B------:R1:W3:Y:S03]  /*7380*/  LDG.E.U16 R45, desc[UR10][R160.64] ;  /* 0x0000000aa02d7981 */ /* 0x0002e6000c1e1500 */
[C---:B0-----:R-:W-:Y:S01]  /*7390*/  IMAD.WIDE R8, R2.reuse, 0x2, R174 ;  /* 0x0000000202087825 */ /* 0x041fe200078e02ae */
[----:B------:R0:W3:Y:S03]  /*73a0*/  LDG.E.U16 R26, desc[UR10][R164.64] ;  /* 0x0000000aa41a7981 */ /* 0x0000e6000c1e1500 */
[C---:B------:R-:W-:Y:S01]  /*73b0*/  IMAD.WIDE R116, R2.reuse, 0x2, R172 ;  /* 0x0000000202747825 */ /* 0x040fe200078e02ac */
[----:B------:R-:W3:Y:S04]  /*73c0*/  LDL.64 R174, [R1+0x4a8] ;  /* 0x0004a80001ae7983 */ /* 0x000ee80000100a00 */
[----:B------:R-:W3:Y:S01]  /*73d0*/  LDL.64 R172, [R1+0x470] ;  /* 0x0004700001ac7983 */ /* 0x000ee20000100a00 */
[----:B-1----:R-:W-:-:S03]  /*73e0*/  IMAD.WIDE R160, R2, 0x2, R188 ;  /* 0x0000000202a07825 */ /* 0x002fc600078e02bc */
[----:B------:R-:W3:Y:S01]  /*73f0*/  LDG.E.U16 R55, desc[UR10][R116.64] ;  /* 0x0000000a74377981 */ /* 0x000ee2000c1e1500 */
[----:B0-----:R-:W-:-:S03]  /*7400*/  IMAD.WIDE R164, R2, 0x2, R186 ;  /* 0x0000000202a47825 */ /* 0x001fc600078e02ba */
[----:B------:R-:W3:Y:S01]  /*7410*/  LDL.64 R186, [R1+0x468] ;  /* 0x0004680001ba7983 */ /* 0x000ee20000100a00 */
[----:B------:R-:W-:-:S03]  /*7420*/  IMAD.WIDE R162, R2, 0x2, R162 ;  /* 0x0000000202a27825 */ /* 0x000fc600078e02a2 */
[----:B------:R0:W3:Y:S04]  /*7430*/  LDG.E.U16 R3, desc[UR10][R160.64] ;  /* 0x0000000aa0037981 */ /* 0x0000e8000c1e1500 */
[----:B------:R1:W3:Y:S04]  /*7440*/  LDG.E.U16 R18, desc[UR10][R162.64] ;  /* 0x0000000aa2127981 */ /* 0x0002e8000c1e1500 */
[----:B------:R-:W3:Y:S01]  /*7450*/  LDL.64 R188, [R1+0x458] ;  /* 0x0004580001bc7983 */ /* 0x000ee20000100a00 */
[----:B0-----:R-:W-:-:S03]  /*7460*/  IMAD.WIDE R160, R2, 0x2, R182 ;  /* 0x0000000202a07825 */ /* 0x001fc600078e02b6 */
[----:B------:R-:W3:Y:S01]  /*7470*/  LDL.64 R182, [R1+0x460] ;  /* 0x0004600001b67983 */ /* 0x000ee20000100a00 */
[----:B-1----:R-:W-:-:S03]  /*7480*/  IMAD.WIDE R162, R2, 0x2, R184 ;  /* 0x0000000202a27825 */ /* 0x002fc600078e02b8 */
[----:B------:R-:W3:Y:S01]  /*7490*/  LDL.64 R184, [R1+0x4a0] ;  /* 0x0004a00001b87983 */ /* 0x000ee20000100a00 */
[----:B------:R-:W-:Y:S01]  /*74a0*/  IMAD.WIDE R102, R2, 0x2, R102 ;  /* 0x0000000202667825 */ /* 0x000fe200078e0266 */
[C---:B-----5:R-:W-:Y:S02]  /*74b0*/  LEA R128, R148.reuse, R120, 0x4 ;  /* 0x0000007894807211 */ /* 0x060fe400078e20ff */
[----:B------:R-:W3:Y:S01]  /*74c0*/  LDG.E.U16 R8, desc[UR10][R8.64] ;  /* 0x0000000a08087981 */ /* 0x000ee2000c1e1500 */
[----:B------:R-:W-:-:S03]  /*74d0*/  IMAD R130, R148, 0x20, R120 ;  /* 0x0000002094827824 */ /* 0x000fc600078e0278 */
[----:B------:R-:W3:Y:S01]  /*74e0*/  LDG.E.U16 R102, desc[UR10][R102.64] ;  /* 0x0000000a66667981 */ /* 0x000ee2000c1e1500 */
[----:B------:R-:W-:-:S03]  /*74f0*/  LEA R132, R148, R120, 0x6 ;  /* 0x0000007894847211 */ /* 0x000fc600078e30ff */
[----:B------:R-:W3:Y:S04]  /*7500*/  LDG.E.U16 R88, desc[UR10][R162.64] ;  /* 0x0000000aa2587981 */ /* 0x000ee8000c1e1500 */
[----:B------:R-:W3:Y:S01]  /*7510*/  LDG.E.U16 R9, desc[UR10][R160.64] ;  /* 0x0000000aa0097981 */ /* 0x000ee2000c1e1500 */
[----:B------:R-:W-:-:S03]  /*7520*/  LEA R134, R148, R120, 0x7 ;  /* 0x0000007894867211 */ /* 0x000fc600078e38ff */
[----:B------:R-:W3:Y:S01]  /*7530*/  LDG.E.U16 R104, desc[UR10][R164.64] ;  /* 0x0000000aa4687981 */ /* 0x000ee2000c1e1500 */
[----:B--2---:R-:W-:-:S03]  /*7540*/  IMAD.WIDE R116, R2, 0x2, R180 ;  /* 0x0000000202747825 */ /* 0x004fc600078e02b4 */
[----:B------:R-:W2:Y:S01]  /*7550*/  LDL.64 R180, [R1+0x430] ;  /* 0x0004300001b47983 */ /* 0x000ea20000100a00 */
[----:B------:R-:W-:-:S03]  /*7560*/  IMAD.WIDE R168, R2, 0x2, R168 ;  /* 0x0000000202a87825 */ /* 0x000fc600078e02a8 */
[----:B------:R-:W2:Y:S04]  /*7570*/  LDG.E.U16 R103, desc[UR10][R116.64] ;  /* 0x0000000a74677981 */ /* 0x000ea8000c1e1500 */
[----:B------:R0:W2:Y:S02]  /*7580*/  LDG.E.U16 R49, desc[UR10][R168.64] ;  /* 0x0000000aa8317981 */ /* 0x0000a4000c1e1500 */
[C---:B0-----:R-:W-:Y:S02]  /*7590*/  IMAD.WIDE R168, R2.reuse, 0x2, R178 ;  /* 0x0000000202a87825 */ /* 0x041fe400078e02b2 */
[----:B------:R-:W2:Y:S02]  /*75a0*/  LDL.64 R178, [R1+0x428] ;  /* 0x0004280001b27983 */ /* 0x000ea40000100a00 */
[----:B------:R-:W-:Y:S01]  /*75b0*/  IMAD.WIDE R116, R2, 0x2, R128 ;  /* 0x0000000202747825 */ /* 0x000fe200078e0280 */
[----:B------:R-:W-:Y:S01]  /*75c0*/  LEA R124, R148, R120, 0x2 ;  /* 0x00000078947c7211 */ /* 0x000fe200078e10ff */
[----:B------:R-:W2:Y:S02]  /*75d0*/  LDG.E.U16 R112, desc[UR10][R168.64] ;  /* 0x0000000aa8707981 */ /* 0x000ea4000c1e1500 */
[----:B------:R-:W-:-:S04]  /*75e0*/  IMAD.WIDE R160, R2, 0x2, R130 ;  /* 0x0000000202a07825 */ /* 0x000fc800078e0282 */
[----:B----4-:R-:W-:-:S05]  /*75f0*/  IMAD.WIDE R164, R2, 0x2, R176 ;  /* 0x0000000202a47825 */ /* 0x010fca00078e02b0 */
[----:B------:R0:W4:Y:S01]  /*7600*/  LDG.E.U16 R118, desc[UR10][R164.64] ;  /* 0x0000000aa4767981 */ /* 0x000122000c1e1500 */
[----:B---3--:R-:W-:-:S03]  /*7610*/  IMAD.WIDE R162, R2, 0x2, R170 ;  /* 0x0000000202a27825 */ /* 0x008fc600078e02aa */
[----:B------:R-:W3:Y:S04]  /*7620*/  LDG.E.U16 R170, desc[UR10][R116.64] ;  /* 0x0000000a74aa7981 */ /* 0x000ee8000c1e1500 */
[----:B------:R-:W3:Y:S01]  /*7630*/  LDG.E.U16 R171, desc[UR10][R160.64] ;  /* 0x0000000aa0ab7981 */ /* 0x000ee2000c1e1500 */
[----:B0-----:R-:W-:-:S03]  /*7640*/  IMAD.WIDE R164, R2, 0x2, R134 ;  /* 0x0000000202a47825 */ /* 0x001fc600078e0286 */
[----:B------:R0:W3:Y:S01]  /*7650*/  LDG.E.U16 R166, desc[UR10][R162.64] ;  /* 0x0000000aa2a67981 */ /* 0x0000e2000c1e1500 */
[----:B------:R-:W-:Y:S02]  /*7660*/  IMAD R136, R148, 0x82, R120 ;  /* 0x0000008294887824 */ /* 0x000fe400078e0278 */
[----:B0-----:R-:W-:-:S04]  /*7670*/  IMAD.WIDE R162, R2, 0x2, R132 ;  /* 0x0000000202a27825 */ /* 0x001fc800078e0284 */
[C---:B------:R-:W-:Y:S02]  /*7680*/  IMAD.WIDE R116, R2.reuse, 0x2, R174 ;  /* 0x0000000202747825 */ /* 0x040fe400078e02ae */
[----:B------:R-:W3:Y:S02]  /*7690*/  LDG.E.U16 R175, desc[UR10][R164.64] ;  /* 0x0000000aa4af7981 */ /* 0x000ee4000c1e1500 */
[C---:B------:R-:W-:Y:S02]  /*76a0*/  IMAD.WIDE R160, R2.reuse, 0x2, R172 ;  /* 0x0000000202a07825 */ /* 0x040fe400078e02ac */
[----:B------:R0:W3:Y:S04]  /*76b0*/  LDG.E.U16 R173, desc[UR10][R116.64] ;  /* 0x0000000a74ad7981 */ /* 0x0000e8000c1e1500 */
[----:B------:R2:W3:Y:S04]  /*76c0*/  LDG.E.U16 R174, desc[UR10][R160.64] ;  /* 0x0000000aa0ae7981 */ /* 0x0004e8000c1e1500 */
[----:B------:R-:W3:Y:S01]  /*76d0*/  LDG.E.U16 R172, desc[UR10][R162.64] ;  /* 0x0000000aa2ac7981 */ /* 0x000ee2000c1e1500 */
[----:B0-----:R-:W-:-:S04]  /*76e0*/  IMAD.WIDE R116, R2, 0x2, R186 ;  /* 0x0000000202747825 */ /* 0x001fc800078e02ba */
[----:B------:R-:W-:-:S04]  /*76f0*/  IMAD.WIDE R164, R2, 0x2, R136 ;  /* 0x0000000202a47825 */ /* 0x000fc800078e0288 */
[----:B------:R-:W-:Y:S02]  /*7700*/  IMAD R138, R148, 0x84, R120 ;  /* 0x00000084948a7824 */ /* 0x000fe400078e0278 */
[C---:B--2---:R-:W-:Y:S02]  /*7710*/  IMAD.WIDE R160, R2.reuse, 0x2, R180 ;  /* 0x0000000202a07825 */ /* 0x044fe400078e02b4 */
[----:B------:R-:W2:Y:S04]  /*7720*/  LDG.E.U16 R180, desc[UR10][R164.64] ;  /* 0x0000000aa4b47981 */ /* 0x000ea8000c1e1500 */
[----:B------:R0:W2:Y:S02]  /*7730*/  LDG.E.U16 R177, desc[UR10][R160.64] ;  /* 0x0000000aa0b17981 */ /* 0x0000a4000c1e1500 */
[----:B0-----:R-:W-:-:S04]  /*7740*/  IMAD.WIDE R160, R2, 0x2, R182 ;  /* 0x0000000202a07825 */ /* 0x001fc800078e02b6 */
[C---:B------:R-:W-:Y:S02]  /*7750*/  IMAD.WIDE R162, R2.reuse, 0x2, R178 ;  /* 0x0000000202a27825 */ /* 0x040fe400078e02b2 */
[----:B------:R0:W2:Y:S02]  /*7760*/  LDG.E.U16 R178, desc[UR10][R116.64] ;  /* 0x0000000a74b27981 */ /* 0x0000a4000c1e1500 */
[C---:B------:R-:W-:Y:S02]  /*7770*/  IMAD.WIDE R164, R2.reuse, 0x2, R138 ;  /* 0x0000000202a47825 */ /* 0x040fe400078e028a */
[----:B------:R1:W2:Y:S02]  /*7780*/  LDG.E.U16 R179, desc[UR10][R162.64] ;  /* 0x0000000aa2b37981 */ /* 0x0002a4000c1e1500 */
[C---:B0-----:R-:W-:Y:S02]  /*7790*/  IMAD.WIDE R116, R2.reuse, 0x2, R184 ;  /* 0x0000000202747825 */ /* 0x041fe400078e02b8 */
[----:B------:R0:W2:Y:S04]  /*77a0*/  LDG.E.U16 R184, desc[UR10][R160.64] ;  /* 0x0000000aa0b87981 */ /* 0x0000a8000c1e1500 */
[----:B------:R4:W2:Y:S01]  /*77b0*/  LDG.E.U16 R183, desc[UR10][R116.64] ;  /* 0x0000000a74b77981 */ /* 0x0008a2000c1e1500 */
[----:B-1----:R-:W-:-:S03]  /*77c0*/  IMAD.WIDE R162, R2, 0x2, R124 ;  /* 0x0000000202a27825 */ /* 0x002fc600078e027c */
[----:B------:R1:W2:Y:S01]  /*77d0*/  LDG.E.U16 R185, desc[UR10][R164.64] ;  /* 0x0000000aa4b97981 */ /* 0x0002a2000c1e1500 */
[----:B0-----:R-:W-:-:S03]  /*77e0*/  IMAD.WIDE R160, R2, 0x2, R198 ;  /* 0x0000000202a07825 */ /* 0x001fc600078e02c6 */
[----:B------:R-:W2:Y:S01]  /*77f0*/  LDL.64 R198, [R1+0x4c8] ;  /* 0x0004c80001c67983 */ /* 0x000ea20000100a00 */
[----:B----4-:R-:W-:-:S03]  /*7800*/  IMAD.WIDE R116, R2, 0x2, R200 ;  /* 0x0000000202747825 */ /* 0x010fc600078e02c8 */
[----:B------:R-:W4:Y:S01]  /*7810*/  LDL.64 R200, [R1+0x410] ;  /* 0x0004100001c87983 */ /* 0x000f220000100a00 */
[----:B-1----:R-:W-:-:S03]  /*7820*/  IMAD.WIDE R164, R2, 0x2, R188 ;  /* 0x0000000202a47825 */ /* 0x002fc600078e02bc */
[----:B------:R0:W3:Y:S04]  /*7830*/  LDG.E.U16 R187, desc[UR10][R160.64] ;  /* 0x0000000aa0bb7981 */ /* 0x0000e8000c1e1500 */
[----:B------:R1:W3:Y:S04]  /*7840*/  LDG.E.U16 R182, desc[UR10][R162.64] ;  /* 0x0000000aa2b67981 */ /* 0x0002e8000c1e1500 */
[----:B------:R1:W3:Y:S01]  /*7850*/  LDG.E.U16 R188, desc[UR10][R116.64] ;  /* 0x0000000a74bc7981 */ /* 0x0002e2000c1e1500 */
[----:B0-----:R-:W-:-:S04]  /*7860*/  IMAD.WIDE R160, R2, 0x2, R194 ;  /* 0x0000000202a07825 */ /* 0x001fc800078e02c2 */
[C---:B-1----:R-:W-:Y:S02]  /*7870*/  IMAD.WIDE R162, R2.reuse, 0x2, R190 ;  /* 0x0000000202a27825 */ /* 0x042fe400078e02be */
[----:B------:R0:W3:Y:S02]  /*7880*/  LDG.E.U16 R190, desc[UR10][R164.64] ;  /* 0x0000000aa4be7981 */ /* 0x0000e4000c1e1500 */
[----:B------:R-:W-:Y:S01]  /*7890*/  IMAD.WIDE R116, R2, 0x2, R196 ;  /* 0x0000000202747825 */ /* 0x000fe200078e02c4 */
[----:B------:R-:W-:Y:S01]  /*78a0*/  LEA R126, R148, R120, 0x3 ;  /* 0x00000078947e7211 */ /* 0x000fe200078e18ff */
[----:B------:R-:W3:Y:S04]  /*78b0*/  LDG.E.U16 R189, desc[UR10][R162.64] ;  /* 0x0000000aa2bd7981 */ /* 0x000ee8000c1e1500 */
[----:B------:R-:W3:Y:S01]  /*78c0*/  LDG.E.U16 R194, desc[UR10][R116.64] ;  /* 0x0000000a74c27981 */ /* 0x000ee2000c1e1500 */
[----:B0-----:R-:W-:-:S03]  /*78d0*/  IMAD.WIDE R164, R2, 0x2, R192 ;  /* 0x0000000202a47825 */ /* 0x001fc600078e02c0 */
[----:B------:R0:W3:Y:S01]  /*78e0*/  LDG.E.U16 R192, desc[UR10][R160.64] ;  /* 0x0000000aa0c07981 */ /* 0x0000e2000c1e1500 */
[C-C-:B------:R-:W-:Y:S02]  /*78f0*/  IMAD R150, R148.reuse, 0x90, R120.reuse ;  /* 0x0000009094967824 */ /* 0x140fe400078e0278 */
[----:B------:R-:W-:Y:S01]  /*7900*/  IMAD R152, R148, 0x92, R120 ;  /* 0x0000009294987824 */ /* 0x000fe200078e0278 */
[----:B------:R-:W3:Y:S01]  /*7910*/  LDG.E.U16 R195, desc[UR10][R164.64] ;  /* 0x0000000aa4c37981 */ /* 0x000ee2000c1e1500 */
[----:B0-----:R-:W-:-:S03]  /*7920*/  IMAD.WIDE R160, R2, 0x2, R208 ;  /* 0x0000000202a07825 */ /* 0x001fc600078e02d0 */
[----:B------:R-:W3:Y:S01]  /*7930*/  LDL.64 R208, [R1+0x478] ;  /* 0x0004780001d07983 */ /* 0x000ee20000100a00 */
[----:B------:R-:W-:-:S03]  /*7940*/  IMAD.WIDE R116, R2, 0x2, R210 ;  /* 0x0000000202747825 */ /* 0x000fc600078e02d2 */
[----:B------:R-:W3:Y:S01]  /*7950*/  LDL.64 R210, [R1+0x3f8] ;  /* 0x0003f80001d27983 */ /* 0x000ee20000100a00 */
[----:B------:R-:W-:-:S03]  /*7960*/  IMAD.WIDE R168, R2, 0x2, R150 ;  /* 0x0000000202a87825 */ /* 0x000fc600078e0296 */
[----:B------:R-:W3:Y:S04]  /*7970*/  LDG.E.U16 R197, desc[UR10][R160.64] ;  /* 0x0000000aa0c57981 */ /* 0x000ee8000c1e1500 */
[----:B------:R0:W3:Y:S01]  /*7980*/  LDG.E.U16 R176, desc[UR10][R168.64] ;  /* 0x0000000aa8b07981 */ /* 0x0000e2000c1e1500 */
[----:B------:R-:W-:Y:S02]  /*7990*/  IMAD R154, R148, 0x94, R120 ;  /* 0x00000094949a7824 */ /* 0x000fe400078e0278 */
[----:B0-----:R-:W-:-:S05]  /*79a0*/  IMAD.WIDE R168, R2, 0x2, R152 ;  /* 0x0000000202a87825 */ /* 0x001fca00078e0298 */
[----:B------:R0:W3:Y:S01]  /*79b0*/  LDG.E.U16 R181, desc[UR10][R168.64] ;  /* 0x0000000aa8b57981 */ /* 0x0000e2000c1e1500 */
[----:B------:R-:W-:Y:S02]  /*79c0*/  IMAD R140, R148, 0x86, R120 ;  /* 0x00000086948c7824 */ /* 0x000fe400078e0278 */
[----:B0-----:R-:W-:-:S05]  /*79d0*/  IMAD.WIDE R168, R2, 0x2, R154 ;  /* 0x0000000202a87825 */ /* 0x001fca00078e029a */
[----:B------:R0:W3:Y:S01]  /*79e0*/  LDG.E.U16 R186, desc[UR10][R168.64] ;  /* 0x0000000aa8ba7981 */ /* 0x0000e2000c1e1500 */
[----:B------:R-:W-:Y:S02]  /*79f0*/  IMAD R142, R148, 0x88, R120 ;  /* 0x00000088948e7824 */ /* 0x000fe400078e0278 */
[----:B------:R-:W-:-:S04]  /*7a00*/  IMAD.WIDE R162, R2, 0x2, R126 ;  /* 0x0000000202a27825 */ /* 0x000fc800078e027e */
[----:B------:R-:W-:Y:S01]  /*7a10*/  IMAD R144, R148, 0x8a, R120 ;  /* 0x0000008a94907824 */ /* 0x000fe200078e0278 */
[----:B------:R-:W3:Y:S01]  /*7a20*/  LDG.E.U16 R193, desc[UR10][R162.64] ;  /* 0x0000000aa2c17981 */ /* 0x000ee2000c1e1500 */
[----:B0-----:R-:W-:-:S05]  /*7a30*/  IMAD.WIDE R168, R2, 0x2, R140 ;  /* 0x0000000202a87825 */ /* 0x001fca00078e028c */
[----:B------:R0:W3:Y:S01]  /*7a40*/  LDG.E.U16 R191, desc[UR10][R168.64] ;  /* 0x0000000aa8bf7981 */ /* 0x0000e2000c1e1500 */
[----:B------:R-:W-:Y:S02]  /*7a50*/  IMAD R146, R148, 0x8c, R120 ;  /* 0x0000008c94927824 */ /* 0x000fe400078e0278 */
[----:B0-----:R-:W-:-:S05]  /*7a60*/  IMAD.WIDE R168, R2, 0x2, R142 ;  /* 0x0000000202a87825 */ /* 0x001fca00078e028e */
[----:B------:R0:W3:Y:S01]  /*7a70*/  LDG.E.U16 R196, desc[UR10][R168.64] ;  /* 0x0000000aa8c47981 */ /* 0x0000e2000c1e1500 */
[----:B------:R-:W-:-:S04]  /*7a80*/  IMAD.WIDE R160, R2, 0x2, R222 ;  /* 0x0000000202a07825 */ /* 0x000fc800078e02de */
[----:B0-----:R-:W-:-:S04]  /*7a90*/  IMAD.WIDE R168, R2, 0x2, R144 ;  /* 0x0000000202a87825 */ /* 0x001fc800078e0290 */
[----:B------:R-:W-:Y:S02]  /*7aa0*/  IMAD R148, R148, 0x8e, R120 ;  /* 0x0000008e94947824 */ /* 0x000fe400078e0278 */
[C---:B--2---:R-:W-:Y:S02]  /*7ab0*/  IMAD.WIDE R164, R2.reuse, 0x2, R198 ;  /* 0x0000000202a47825 */ /* 0x044fe400078e02c6 */
[----:B------:R0:W2:Y:S02]  /*7ac0*/  LDG.E.U16 R199, desc[UR10][R116.64] ;  /* 0x0000000a74c77981 */ /* 0x0000a4000c1e1500 */
[C---:B----4-:R-:W-:Y:S02]  /*7ad0*/  IMAD.WIDE R162, R2.reuse, 0x2, R200 ;  /* 0x0000000202a27825 */ /* 0x050fe400078e02c8 */
[----:B------:R1:W4:Y:S04]  /*7ae0*/  LDG.E.U16 R200, desc[UR10][R164.64] ;  /* 0x0000000aa4c87981 */ /* 0x000328000c1e1500 */
[----:B------:R1:W2:Y:S01]  /*7af0*/  LDG.E.U16 R198, desc[UR10][R162.64] ;  /* 0x0000000aa2c67981 */ /* 0x0002a2000c1e1500 */
[----:B0-----:R-:W-:-:S03]  /*7b00*/  IMAD.WIDE R116, R2, 0x2, R224 ;  /* 0x0000000202747825 */ /* 0x001fc600078e02e0 */
[----:B------:R0:W2:Y:S01]  /*7b10*/  LDG.E.U16 R201, desc[UR10][R168.64] ;  /* 0x0000000aa8c97981 */ /* 0x0000a2000c1e1500 */
[----:B-1----:R-:W-:-:S03]  /*7b20*/  IMAD.WIDE R164, R2, 0x2, R202 ;  /* 0x0000000202a47825 */ /* 0x002fc600078e02ca */
[----:B------:R1:W2:Y:S01]  /*7b30*/  LDG.E.U16 R202, desc[UR10][R160.64] ;  /* 0x0000000aa0ca7981 */ /* 0x0002a2000c1e1500 */
[----:B------:R-:W-:-:S03]  /*7b40*/  IMAD.WIDE R162, R2, 0x2, R204 ;  /* 0x0000000202a27825 */ /* 0x000fc600078e02cc */
[----:B------:R1:W2:Y:S01]  /*7b50*/  LDG.E.U16 R205, desc[UR10][R116.64] ;  /* 0x0000000a74cd7981 */ /* 0x0002a2000c1e1500 */
[----:B0-----:R-:W-:-:S03]  /*7b60*/  IMAD.WIDE R168, R2, 0x2, R146 ;  /* 0x0000000202a87825 */ /* 0x001fc600078e0292 */
[----:B------:R0:W2:Y:S01]  /*7b70*/  LDG.E.U16 R204, desc[UR10][R164.64] ;  /* 0x0000000aa4cc7981 */ /* 0x0000a2000c1e1500 */
[----:B-1----:R-:W-:-:S03]  /*7b80*/  IMAD.WIDE R160, R2, 0x2, R218 ;  /* 0x0000000202a07825 */ /* 0x002fc600078e02da */
[----:B------:R-:W2:Y:S01]  /*7b90*/  LDG.E.U16 R169, desc[UR10][R168.64] ;  /* 0x0000000aa8a97981 */ /* 0x000ea2000c1e1500 */
[----:B------:R-:W-:-:S03]  /*7ba0*/  IMAD.WIDE R116, R2, 0x2, R220 ;  /* 0x0000000202747825 */ /* 0x000fc600078e02dc */
[----:B------:R1:W2:Y:S01]  /*7bb0*/  LDG.E.U16 R203, desc[UR10][R162.64] ;  /* 0x0000000aa2cb7981 */ /* 0x0002a2000c1e1500 */
[----:B0-----:R-:W-:-:S03]  /*7bc0*/  IMAD.WIDE R164, R2, 0x2, R206 ;  /* 0x0000000202a47825 */ /* 0x001fc600078e02ce */
[----:B------:R3:W2:Y:S04]  /*7bd0*/  LDG.E.U16 R206, desc[UR10][R160.64] ;  /* 0x0000000aa0ce7981 */ /* 0x0006a8000c1e1500 */
[----:B------:R0:W2:Y:S01]  /*7be0*/  LDG.E.U16 R168, desc[UR10][R116.64] ;  /* 0x0000000a74a87981 */ /* 0x0000a2000c1e1500 */
[----:B-1----:R-:W-:-:S03]  /*7bf0*/  IMAD.WIDE R162, R2, 0x2, R216 ;  /* 0x0000000202a27825 */ /* 0x002fc600078e02d8 */
[----:B------:R-:W2:Y:S01]  /*7c00*/  LDG.E.U16 R164, desc[UR10][R164.64] ;  /* 0x0000000aa4a47981 */ /* 0x000ea2000c1e1500 */
[----:B---3--:R-:W-:-:S03]  /*7c10*/  IMAD.WIDE R160, R2, 0x2, R208 ;  /* 0x0000000202a07825 */ /* 0x008fc600078e02d0 */
[----:B------:R1:W3:Y:S01]  /*7c20*/  LDG.E.U16 R207, desc[UR10][R162.64] ;  /* 0x0000000aa2cf7981 */ /* 0x0002e2000c1e1500 */
[----:B0-----:R-:W-:-:S03]  /*7c30*/  IMAD.WIDE R116, R2, 0x2, R214 ;  /* 0x0000000202747825 */ /* 0x001fc600078e02d6 */
[----:B------:R0:W2:Y:S04]  /*7c40*/  LDG.E.U16 R208, desc[UR10][R160.64] ;  /* 0x0000000aa0d07981 */ /* 0x0000a8000c1e1500 */
[----:B------:R0:W2:Y:S01]  /*7c50*/  LDG.E.U16 R165, desc[UR10][R116.64] ;  /* 0x0000000a74a57981 */ /* 0x0000a2000c1e1500 */
[----:B-1----:R-:W-:-:S04]  /*7c60*/  IMAD.WIDE R162, R2, 0x2, R148 ;  /* 0x0000000202a27825 */ /* 0x002fc800078e0294 */
[C---:B0-----:R-:W-:Y:S02]  /*7c70*/  IMAD.WIDE R160, R2.reuse, 0x2, R210 ;  /* 0x0000000202a07825 */ /* 0x041fe400078e02d2 */
[----:B------:R0:W2:Y:S02]  /*7c80*/  LDG.E.U16 R162, desc[UR10][R162.64] ;  /* 0x0000000aa2a27981 */ /* 0x0000a4000c1e1500 */
[----:B------:R-:W-:Y:S02]  /*7c90*/  IMAD.WIDE R116, R2, 0x2, R212 ;  /* 0x0000000202747825 */ /* 0x000fe400078e02d4 */
[----:B------:R1:W2:Y:S04]  /*7ca0*/  LDG.E.U16 R160, desc[UR10][R160.64] ;  /* 0x0000000aa0a07981 */ /* 0x0002a8000c1e1500 */
[----:B------:R0:W2:Y:S01]  /*7cb0*/  LDG.E.U16 R117, desc[UR10][R116.64] ;  /* 0x0000000a74757981 */ /* 0x0000a2000c1e1500 */
[----:B------:R-:W0:Y:S01]  /*7cc0*/  S2R R209, SR_TID.X ;  /* 0x0000000000d17919 */ /* 0x000e220000002100 */
[----:B------:R-:W1:Y:S01]  /*7cd0*/  S2R R211, SR_TID.X ;  /* 0x0000000000d37919 */ /* 0x000e620000002100 */
[----:B0-----:R-:W-:-:S02]  /*7ce0*/  SHF.L.U32 R163, R209, 0x3, RZ ;  /* 0x00000003d1a37819 */ /* 0x001fc400000006ff */
[----:B-1----:R-:W-:Y:S02]  /*7cf0*/  LOP3.LUT R161, R209, 0x7, RZ, 0xc0, !PT ;  /* 0x00000007d1a17812 */ /* 0x002fe400078ec0ff */
[----:B------:R-:W-:Y:S02]  /*7d00*/  LOP3.LUT R163, R163, 0x30, RZ, 0xc0, !PT ;  /* 0x00000030a3a37812 */ /* 0x000fe400078ec0ff */
[----:B------:R-:W-:Y:S02]  /*7d10*/  SHF.L.U32 R116, R209, 0x1, RZ ;  /* 0x00000001d1747819 */ /* 0x000fe400000006ff */
[C---:B------:R-:W-:Y:S02]  /*7d20*/  LEA R163, R161.reuse, R163, 0x6 ;  /* 0x000000a3a1a37211 */ /* 0x040fe400078e30ff */
[----:B------:R-:W-:Y:S02]  /*7d30*/  SHF.L.U32 R210, R161, 0x4, RZ ;  /* 0x00000004a1d27819 */ /* 0x000fe400000006ff */
[----:B------:R-:W-:-:S02]  /*7d40*/  LOP3.LUT R163, R163, 0x10, R116, 0x78, !PT ;  /* 0x00000010a3a37812 */ /* 0x000fc400078e7874 */
[----:B------:R-:W-:Y:S02]  /*7d50*/  LOP3.LUT R116, R210, 0x30, R116, 0x78, !PT ;  /* 0x00000030d2747812 */ /* 0x000fe400078e7874 */
[----:B------:R-:W-:-:S04]  /*7d60*/  LOP3.LUT R210, R209, 0x60, RZ, 0xc0, !PT ;  /* 0x00000060d1d27812 */ /* 0x000fc800078ec0ff */
[----:B------:R-:W-:Y:S02]  /*7d70*/  LEA R161, R161, R210, 0x2 ;  /* 0x000000d2a1a17211 */ /* 0x000fe400078e10ff */
[----:B------:R-:W-:Y:S02]  /*7d80*/  LOP3.LUT R210, R211, 0x7f, RZ, 0xc0, !PT ;  /* 0x0000007fd3d27812 */ /* 0x000fe400078ec0ff */
[----:B------:R-:W-:-:S03]  /*7d90*/  LEA R116, R161, R116, 0x6 ;  /* 0x00000074a1747211 */ /* 0x000fc600078e30ff */
[----:B------:R-:W-:Y:S01]  /*7da0*/  IMAD.SHL.U32 R161, R210, 0x2, RZ ;  /* 0x00000002d2a17824 */ /* 0x000fe200078e00ff */
[----:B------:R-:W-:Y:S06]  /*7db0*/  BAR.SYNC.DEFER_BLOCKING 0x0 ;  /* 0x0000000000007b1d */ /* 0x000fec0000010000 */
[----:B------:R0:W-:Y:S04]  /*7dc0*/  STS.U16 [R161+UR6+0x5800], R8 ;  /* 0x00580008a1007988 */ /* 0x0001e80008000406 */
[----:B------:R-:W-:Y:S01]  /*7dd0*/  STS.U16 [R161+UR6], R115 ;  /* 0x00000073a1007988 */ /* 0x000fe20008000406 */
[----:B0-----:R-:W-:-:S03]  /*7de0*/  LOP3.LUT R8, R161, 0x10, RZ, 0x3c, !PT ;  /* 0x00000010a1087812 */ /* 0x001fc600078e3cff */
        /* <DEDUP_REMOVED lines=16> */
[----:B------:R-:W-:Y:S01]  /*7ef0*/  STS.U16 [R8+UR6+0x900], R42 ;  /* 0x0009002a08007988 */ /* 0x000fe20008000406 */
[----:B0-----:R-:W-:-:S03]  /*7f00*/  LOP3.LUT R38, R161, 0x20, RZ, 0x3c, !PT ;  /* 0x00000020a1267812 */ /* 0x001fc600078e3cff */
        /* <DEDUP_REMOVED lines=12> */
[----:B------:R1:W-:Y:S04]  /*7fd0*/  STS.U16 [R8+UR6+0x7900], R179 ;  /* 0x007900b308007988 */ /* 0x0003e80008000406 */
[----:B------:R-:W-:Y:S01]  /*7fe0*/  STS.U16 [R38+UR6+0x200], R182 ;  /* 0x000200b626007988 */ /* 0x000fe20008000406 */
[----:B------:R-:W-:-:S03]  /*7ff0*/  LOP3.LUT R113, R209, 0x10, RZ, 0xc0, !PT ;  /* 0x00000010d1717812 */ /* 0x000fc600078ec0ff */
[----:B0-----:R-:W3:Y:S01]  /*8000*/  LDL.64 R180, [R1+0x3c0] ;  /* 0x0003c00001b47983 */ /* 0x001ee20000100a00 */
[----:B-1----:R-:W-:-:S03]  /*8010*/  LOP3.LUT R8, R161, 0x30, RZ, 0x3c, !PT ;  /* 0x00000030a1087812 */ /* 0x002fc600078e3cff */
        /* <DEDUP_REMOVED lines=32> */
[----:B------:R-:W-:Y:S01]  /*8220*/  STS.U16 [R36+UR6+0x400], R193 ;  /* 0x000400c124007988 */ /* 0x000fe20008000406 */
[----:B------:R-:W-:-:S02]  /*8230*/  LOP3.LUT R118, R209, 0x7f, RZ, 0xc0, !PT ;  /* 0x0000007fd1767812 */ /* 0x000fc400078ec0ff */
[----:B------:R-:W-:Y:S01]  /*8240*/  LEA R113, R113, R163, 0x5 ;  /* 0x000000a371717211 */ /* 0x000fe200078e28ff */
[----:B------:R-:W3:Y:S01]  /*8250*/  LDL.64 R182, [R1+0x3e8] ;  /* 0x0003e80001b67983 */ /* 0x000ee20000100a00 */
        /* <DEDUP_REMOVED lines=15> */
[----:B--2---:R-:W-:Y:S04]  /*8350*/  STS.U16 [R36+UR6+0x7c00], R198 ;  /* 0x007c00c624007988 */ /* 0x004fe80008000406 */
[----:B------:R0:W-:Y:S04]  /*8360*/  STS.U16 [R8+UR6+0x5d00], R9 ;  /* 0x005d000908007988 */ /* 0x0001e80008000406 */
[----:B------:R-:W-:Y:S04]  /*8370*/  STS.U16 [R8+UR6+0x500], R35 ;  /* 0x0005002308007988 */ /* 0x000fe80008000406 */
[----:B------:R-:W2:Y:S01]  /*8380*/  LDL.64 R184, [R1+0x3f0] ;  /* 0x0003f00001b87983 */ /* 0x000ea20000100a00 */
        /* <DEDUP_REMOVED lines=11> */
[----:B----4-:R-:W-:Y:S04]  /*8440*/  STS.U16 [R8+UR6+0x6500], R200 ;  /* 0x006500c808007988 */ /* 0x010fe80008000406 */
[----:B------:R-:W-:Y:S04]  /*8450*/  STS.U16 [R8+UR6+0x6d00], R202 ;  /* 0x006d00ca08007988 */ /* 0x000fe80008000406 */
[----:B------:R-:W-:Y:S04]  /*8460*/  STS.U16 [R8+UR6+0x7500], R203 ;  /* 0x007500cb08007988 */ /* 0x000fe80008000406 */
[----:B------:R-:W-:Y:S04]  /*8470*/  STS.U16 [R8+UR6+0x7d00], R204 ;  /* 0x007d00cc08007988 */ /* 0x000fe80008000406 */
[----:B------:R0:W-:Y:S04]  /*8480*/  STS.U16 [R9+UR6+0x3600], R10 ;  /* 0x0036000a09007988 */ /* 0x0001e80008000406 */
[----:B------:R1:W-:Y:S01]  /*8490*/  STS.U16 [R9+UR6+0x4e00], R11 ;  /* 0x004e000b09007988 */ /* 0x0003e20008000406 */
[----:B0-----:R-:W-:-:S04]  /*84a0*/  SHF.L.U32 R10, R118, 0x1, RZ ;  /* 0x00000001760a7819 */ /* 0x001fc800000006ff */
[----:B-1----:R-:W-:Y:S01]  /*84b0*/  LOP3.LUT R11, R10, 0x70, RZ, 0x3c, !PT ;  /* 0x000000700a0b7812 */ /* 0x002fe200078e3cff */
        /* <DEDUP_REMOVED lines=12> */
[----:B---3--:R-:W-:Y:S04]  /*8580*/  STS.U16 [R9+UR6+0x7600], R207 ;  /* 0x007600cf09007988 */ /* 0x008fe80008000406 */
        /* <DEDUP_REMOVED lines=13> */
[----:B------:R1:W-:Y:S04]  /*8660*/  STS.U16 [R11+UR6+0x6700], R165 ;  /* 0x006700a50b007988 */ /* 0x0003e80008000406 */
[----:B------:R-:W-:Y:S04]  /*8670*/  STS.U16 [R11+UR6+0x6f00], R208 ;  /* 0x006f00d00b007988 */ /* 0x000fe80008000406 */
[----:B------:R-:W-:Y:S04]  /*8680*/  STS.U16 [R11+UR6+0x7700], R117 ;  /* 0x007700750b007988 */ /* 0x000fe80008000406 */
[----:B------:R-:W-:Y:S01]  /*8690*/  STS.U16 [R11+UR6+0x7f00], R160 ;  /* 0x007f00a00b007988 */ /* 0x000fe20008000406 */
[----:B------:R-:W-:Y:S01]  /*86a0*/  BAR.SYNC.DEFER_BLOCKING 0x0 ;  /* 0x0000000000007b1d */ /* 0x000fe20000010000 */
[----:B0-----:R-:W-:-:S02]  /*86b0*/  LOP3.LUT R3, R113, 0x20, RZ, 0x3c, !PT ;  /* 0x0000002071037812 */ /* 0x001fc400078e3cff */
[----:B------:R-:W-:Y:S02]  /*86c0*/  LOP3.LUT R4, R116, 0x40, RZ, 0x3c, !PT ;  /* 0x0000004074047812 */ /* 0x000fe400078e3cff */
[----:B------:R-:W-:Y:S01]  /*86d0*/  LOP3.LUT R189, R209, 0x1c, RZ, 0xc0, !PT ;  /* 0x0000001cd1bd7812 */ /* 0x000fe200078ec0ff */
[----:B-1----:R-:W3:Y:S04]  /*86e0*/  LDL.64 R164, [R1+0x3a8] ;  /* 0x0003a80001a47983 */ /* 0x002ee80000100a00 */
[----:B------:R-:W-:Y:S04]  /*86f0*/  LDSM.16.MT88.4 R176, [R113+UR6+0x8000] ;  /* 0x0080000671b0783b */ /* 0x000fe80008004200 */
[----:B------:R-:W0:Y:S04]  /*8700*/  LDSM.16.M88.4 R24, [R116+UR6] ;  /* 0x000000067418783b */ /* 0x000e280008000200 */
[----:B------:R-:W1:Y:S04]  /*8710*/  LDSM.16.MT88.4 R48, [R3+UR6+0x8000] ;  /* 0x008000060330783b */ /* 0x000e680008004200 */
[----:B------:R-:W4:Y:S04]  /*8720*/  LDSM.16.M88.4 R20, [R116+UR6+0x2000] ;  /* 0x002000067414783b */ /* 0x000f280008000200 */
[----:B------:R-:W4:Y:S04]  /*8730*/  LDSM.16.M88.4 R16, [R116+UR6+0x4000] ;  /* 0x004000067410783b */ /* 0x000f280008000200 */
[----:B------:R-:W4:Y:S04]  /*8740*/  LDSM.16.M88.4 R12, [R116+UR6+0x6000] ;  /* 0x00600006740c783b */ /* 0x000f280008000200 */
[----:B------:R-:W2:Y:S04]  /*8750*/  LDSM.16.MT88.4 R172, [R113+UR6+0x8400] ;  /* 0x0084000671ac783b */ /* 0x000ea80008004200 */
[----:B------:R-:W2:Y:S04]  /*8760*/  LDSM.16.MT88.4 R160, [R3+UR6+0x8400] ;  /* 0x0084000603a0783b */ /* 0x000ea80008004200 */
[----:B------:R-:W-:Y:S04]  /*8770*/  LDSM.16.MT88.4 R100, [R113+UR6+0x8800] ;  /* 0x008800067164783b */ /* 0x000fe80008004200 */
[----:B------:R-:W2:Y:S04]  /*8780*/  LDSM.16.M88.4 R108, [R4+UR6] ;  /* 0x00000006046c783b */ /* 0x000ea80008000200 */
[----:B------:R-:W2:Y:S01]  /*8790*/  LDSM.16.MT88.4 R28, [R3+UR6+0x8800] ;  /* 0x00880006031c783b */ /* 0x000ea20008004200 */
[-C--:B0-----:R-:W-:Y:S03]  /*87a0*/  HMMA.16816.F32 R104, R176, R24.reuse, RZ ;  /* 0x00000018b068723c */ /* 0x081fe600000018ff */
[----:B------:R-:W0:Y:S04]  /*87b0*/  LDSM.16.M88.4 R92, [R4+UR6+0x2000] ;  /* 0x00200006045c783b */ /* 0x000e280008000200 */
[----:B------:R-:W0:Y:S01]  /*87c0*/  LDSM.16.M88.4 R96, [R4+UR6+0x4000] ;  /* 0x004000060460783b */ /* 0x000e220008000200 */
[----:B-1----:R-:W-:Y:S03]  /*87d0*/  HMMA.16816.F32 R32, R48, R24, RZ ;  /* 0x000000183020723c */ /* 0x002fe600000018ff */
[----:B------:R-:W1:Y:S04]  /*87e0*/  LDSM.16.M88.4 R36, [R4+UR6+0x6000] ;  /* 0x006000060424783b */ /* 0x000e680008000200 */
[----:B------:R-:W0:Y:S01]  /*87f0*/  LDSM.16.MT88.4 R88, [R113+UR6+0x8c00] ;  /* 0x008c00067158783b */ /* 0x000e220008004200 */
[C---:B----4-:R-:W-:Y:S08]  /*8800*/  HMMA.16816.F32 R44, R176.reuse, R20, RZ ;  /* 0x00000014b02c723c */ /* 0x050ff000000018ff */
[C---:B------:R-:W-:Y:S08]  /*8810*/  HMMA.16816.F32 R52, R176.reuse, R16, RZ ;  /* 0x00000010b034723c */ /* 0x040ff000000018ff */
[----:B------:R-:W-:Y:S08]  /*8820*/  HMMA.16816.F32 R176, R176, R12, RZ ;  /* 0x0000000cb0b0723c */ /* 0x000ff000000018ff */
[C---:B------:R-:W-:Y:S08]  /*8830*/  HMMA.16816.F32 R168, R48.reuse, R20, RZ ;  /* 0x0000001430a8723c */ /* 0x040ff000000018ff */
[C---:B------:R-:W-:Y:S08]  /*8840*/  HMMA.16816.F32 R40, R48.reuse, R16, RZ ;  /* 0x000000103028723c */ /* 0x040ff000000018ff */
[----:B------:R-:W-:Y:S08]  /*8850*/  HMMA.16816.F32 R48, R48, R12, RZ ;  /* 0x0000000c3030723c */ /* 0x000ff000000018ff */
[-C--:B--2---:R-:W-:Y:S08]  /*8860*/  HMMA.16816.F32 R104, R172, R26.reuse, R104 ;  /* 0x0000001aac68723c */ /* 0x084ff00000001868 */
[----:B------:R-:W-:Y:S01]  /*8870*/  HMMA.16816.F32 R24, R160, R26, R32 ;  /* 0x0000001aa018723c */ /* 0x000fe20000001820 */
[----:B------:R-:W2:Y:S07]  /*8880*/  LDSM.16.MT88.4 R32, [R3+UR6+0x8c00] ;  /* 0x008c00060320783b */ /* 0x000eae0008004200 */
[C---:B------:R-:W-:Y:S08]  /*8890*/  HMMA.16816.F32 R44, R172.reuse, R22, R44 ;  /* 0x00000016ac2c723c */ /* 0x040ff0000000182c */
[C---:B------:R-:W-:Y:S08]  /*88a0*/  HMMA.16816.F32 R52, R172.reuse, R18, R52 ;  /* 0x00000012ac34723c */ /* 0x040ff00000001834 */
[----:B------:R-:W-:Y:S01]  /*88b0*/  HMMA.16816.F32 R176, R172, R14, R176 ;  /* 0x0000000eacb0723c */ /* 0x000fe200000018b0 */
[----:B------:R-:W-:Y:S07]  /*88c0*/  LDSM.16.M88.4 R172, [R116+UR6+0x6080] ;  /* 0x0060800674ac783b */ /* 0x000fee0008000200 */
[C---:B------:R-:W-:Y:S01]  /*88d0*/  HMMA.16816.F32 R168, R160.reuse, R22, R168 ;  /* 0x00000016a0a8723c */ /* 0x040fe200000018a8 */
[----:B------:R-:W-:Y:S07]  /*88e0*/  LDSM.16.M88.4 R20, [R116+UR6+0x80] ;  /* 0x000080067414783b */ /* 0x000fee0008000200 */
[C---:B------:R-:W-:Y:S01]  /*88f0*/  HMMA.16816.F32 R48, R160.reuse, R14, R48 ;  /* 0x0000000ea030723c */ /* 0x040fe20000001830 */
[----:B------:R-:W-:Y:S07]  /*8900*/  LDSM.16.MT88.4 R12, [R3+UR6+0x9000] ;  /* 0x00900006030c783b */ /* 0x000fee0008004200 */
[----:B------:R-:W-:Y:S01]  /*8910*/  HMMA.16816.F32 R40, R160, R18, R40 ;  /* 0x00000012a028723c */ /* 0x000fe20000001828 */
[----:B------:R-:W4:Y:S04]  /*8920*/  LDSM.16.MT88.4 R16, [R113+UR6+0x9000] ;  /* 0x009000067110783b */ /* 0x000f280008004200 */
[----:B------:R-:W-:Y:S03]  /*8930*/  LDSM.16.M88.4 R160, [R116+UR6+0x4080] ;  /* 0x0040800674a0783b */ /* 0x000fe60008000200 */
[-C--:B------:R-:W-:Y:S08]  /*8940*/  HMMA.16816.F32 R104, R100, R108.reuse, R104 ;  /* 0x0000006c6468723c */ /* 0x080ff00000001868 */
[----:B------:R-:W-:Y:S08]  /*8950*/  HMMA.16816.F32 R24, R28, R108, R24 ;  /* 0x0000006c1c18723c */ /* 0x000ff00000001818 */
[C---:B0-----:R-:W-:Y:S08]  /*8960*/  HMMA.16816.F32 R44, R100.reuse, R92, R44 ;  /* 0x0000005c642c723c */ /* 0x041ff0000000182c */
[C---:B------:R-:W-:Y:S08]  /*8970*/  HMMA.16816.F32 R52, R100.reuse, R96, R52 ;  /* 0x000000606434723c */ /* 0x040ff00000001834 */
[----:B-1----:R-:W-:Y:S01]  /*8980*/  HMMA.16816.F32 R176, R100, R36, R176 ;  /* 0x0000002464b0723c */ /* 0x002fe200000018b0 */
[----:B------:R0:W1:Y:S07]  /*8990*/  LDSM.16.M88.4 R100, [R116+UR6+0x2080] ;  /* 0x002080067464783b */ /* 0x00006e0008000200 */
[C---:B------:R-:W-:Y:S01]  /*89a0*/  HMMA.16816.F32 R168, R28.reuse, R92, R168 ;  /* 0x0000005c1ca8723c */ /* 0x040fe200000018a8 */
[----:B------:R-:W-:Y:S01]  /*89b0*/  LEA R189, R189, UR6, 0x2 ;  /* 0x00000006bdbd7c11 */ /* 0x000fe2000f8e10ff */
[----:B0-----:R-:W3:Y:S06]  /*89c0*/  LDL.64 R116, [R1+0x3b0] ;  /* 0x0003b00001747983 */ /* 0x001eec0000100a00 */
[C---:B------:R-:W-:Y:S08]  /*89d0*/  HMMA.16816.F32 R48, R28.reuse, R36, R48 ;  /* 0x000000241c30723c */ /* 0x040ff00000001830 */
[----:B------:R-:W-:Y:S01]  /*89e0*/  HMMA.16816.F32 R40, R28, R96, R40 ;  /* 0x000000601c28723c */ /* 0x000fe20000001828 */
[----:B------:R-:W0:Y:S04]  /*89f0*/  LDSM.16.MT88.4 R28, [R113+UR6+0x9400] ;  /* 0x00940006711c783b */ /* 0x000e280008004200 */
[----:B------:R-:W3:Y:S03]  /*8a00*/  LDL.64 R96, [R1+0x3b8] ;  /* 0x0003b80001607983 */ /* 0x000ee60000100a00 */
[-C--:B------:R-:W-:Y:S08]  /*8a10*/  HMMA.16816.F32 R104, R88, R110.reuse, R104 ;  /* 0x0000006e5868723c */ /* 0x080ff00000001868 */
[----:B--2---:R-:W-:Y:S08]  /*8a20*/  HMMA.16816.F32 R24, R32, R110, R24 ;  /* 0x0000006e2018723c */ /* 0x004ff00000001818 */
[C---:B------:R-:W-:Y:S01]  /*8a30*/  HMMA.16816.F32 R108, R88.reuse, R98, R52 ;  /* 0x00000062586c723c */ /* 0x040fe20000001834 */
[----:B------:R-:W2:Y:S07]  /*8a40*/  LDSM.16.MT88.4 R52, [R3+UR6+0x9400] ;  /* 0x009400060334783b */ /* 0x000eae0008004200 */
[C---:B------:R-:W-:Y:S08]  /*8a50*/  HMMA.16816.F32 R44, R88.reuse, R94, R44 ;  /* 0x0000005e582c723c */ /* 0x040ff0000000182c */
[----:B------:R-:W-:Y:S01]  /*8a60*/  HMMA.16816.F32 R176, R88, R38, R176 ;  /* 0x0000002658b0723c */ /* 0x000fe200000018b0 */
[----:B------:R-:W-:Y:S07]  /*8a70*/  LDSM.16.M88.4 R88, [R4+UR6+0x80] ;  /* 0x000080060458783b */ /* 0x000fee0008000200 */
[C---:B------:R-:W-:Y:S08]  /*8a80*/  HMMA.16816.F32 R168, R32.reuse, R94, R168 ;  /* 0x0000005e20a8723c */ /* 0x040ff000000018a8 */
[C---:B------:R-:W-:Y:S01]  /*8a90*/  HMMA.16816.F32 R48, R32.reuse, R38, R48 ;  /* 0x000000262030723c */ /* 0x040fe20000001830 */
[----:B------:R-:W0:Y:S04]  /*8aa0*/  LDSM.16.MT88.4 R36, [R113+UR6+0x9800] ;  /* 0x009800067124783b */ /* 0x000e280008004200 */
[----:B------:R-:W-:Y:S03]  /*8ab0*/  LDSM.16.MT88.4 R112, [R113+UR6+0x9c00] ;  /* 0x009c00067170783b */ /* 0x000fe60008004200 */
[----:B------:R-:W-:Y:S01]  /*8ac0*/  HMMA.16816.F32 R40, R32, R98, R40 ;  /* 0x000000622028723c */ /* 0x000fe20000001828 */
[----:B------:R-:W-:Y:S04]  /*8ad0*/  LDSM.16.MT88.4 R32, [R3+UR6+0x9800] ;  /* 0x009800060320783b */ /* 0x000fe80008004200 */
[----:B------:R-:W3:Y:S03]  /*8ae0*/  LDL.64 R98, [R1+0x3c8] ;  /* 0x0003c80001627983 */ /* 0x000ee60000100a00 */
[-C--:B----4-:R-:W-:Y:S08]  /*8af0*/  HMMA.16816.F32 R104, R16, R20.reuse, R104 ;  /* 0x000000141068723c */ /* 0x090ff00000001868 */
[----:B------:R-:W-:Y:S08]  /*8b00*/  HMMA.16816.F32 R24, R12, R20, R24 ;  /* 0x000000140c18723c */ /* 0x000ff00000001818 */
[C---:B-1----:R-:W-:Y:S08]  /*8b10*/  HMMA.16816.F32 R44, R16.reuse, R100, R44 ;  /* 0x00000064102c723c */ /* 0x042ff0000000182c */
[C---:B------:R-:W-:Y:S08]  /*8b20*/  HMMA.16816.F32 R108, R16.reuse, R160, R108 ;  /* 0x000000a0106c723c */ /* 0x040ff0000000186c */
[----:B------:R-:W-:Y:S01]  /*8b30*/  HMMA.16816.F32 R176, R16, R172, R176 ;  /* 0x000000ac10b0723c */ /* 0x000fe200000018b0 */
[----:B------:R-:W1:Y:S07]  /*8b40*/  LDSM.16.M88.4 R16, [R4+UR6+0x2080] ;  /* 0x002080060410783b */ /* 0x000e6e0008000200 */
[C---:B------:R-:W-:Y:S01]  /*8b50*/  HMMA.16816.F32 R168, R12.reuse, R100, R168 ;  /* 0x000000640ca8723c */ /* 0x040fe200000018a8 */
[----:B------:R-:W4:Y:S07]  /*8b60*/  LDL.64 R100, [R1+0x3d0] ;  /* 0x0003d00001647983 */ /* 0x000f2e0000100a00 */
[C---:B------:R-:W-:Y:S01]  /*8b70*/  HMMA.16816.F32 R92, R12.reuse, R172, R48 ;  /* 0x000000ac0c5c723c */ /* 0x040fe20000001830 */
[----:B------:R-:W1:Y:S04]  /*8b80*/  LDSM.16.M88.4 R48, [R4+UR6+0x4080] ;  /* 0x004080060430783b */ /* 0x000e680008000200 */
[----:B------:R-:W3:Y:S03]  /*8b90*/  LDL.64 R172, [R1+0x3e0] ;  /* 0x0003e00001ac7983 */ /* 0x000ee60000100a00 */
[----:B------:R-:W-:Y:S01]  /*8ba0*/  HMMA.16816.F32 R40, R12, R160, R40 ;  /* 0x000000a00c28723c */ /* 0x000fe20000001828 */
[----:B------:R-:W1:Y:S04]  /*8bb0*/  LDSM.16.M88.4 R12, [R4+UR6+0x6080] ;  /* 0x00608006040c783b */ /* 0x000e680008000200 */
[----:B------:R-:W3:Y:S03]  /*8bc0*/  LDL.64 R160, [R1+0x3d8] ;  /* 0x0003d80001a07983 */ /* 0x000ee60000100a00 */
[-C--:B0-----:R-:W-:Y:S08]  /*8bd0*/  HMMA.16816.F32 R104, R28, R22.reuse, R104 ;  /* 0x000000161c68723c */ /* 0x081ff00000001868 */
[----:B--2---:R-:W-:Y:S08]  /*8be0*/  HMMA.16816.F32 R24, R52, R22, R24 ;  /* 0x000000163418723c */ /* 0x004ff00000001818 */
[-C--:B------:R-:W-:Y:S01]  /*8bf0*/  HMMA.16816.F32 R20, R28, R102.reuse, R44 ;  /* 0x000000661c14723c */ /* 0x080fe2000000182c */
[----:B------:R-:W0:Y:S07]  /*8c00*/  LDSM.16.MT88.4 R44, [R3+UR6+0x9c00] ;  /* 0x009c0006032c783b */ /* 0x000e2e0008004200 */
[----:B------:R-:W-:Y:S01]  /*8c10*/  HMMA.16816.F32 R168, R52, R102, R168 ;  /* 0x0000006634a8723c */ /* 0x000fe200000018a8 */
[----:B------:R-:W2:Y:S07]  /*8c20*/  LDL.64 R102, [R1+0x288] ;  /* 0x0002880001667983 */ /* 0x000eae0000100a00 */
[-C--:B------:R-:W-:Y:S08]  /*8c30*/  HMMA.16816.F32 R108, R28, R162.reuse, R108 ;  /* 0x000000a21c6c723c */ /* 0x080ff0000000186c */
[----:B------:R-:W-:Y:S01]  /*8c40*/  HMMA.16816.F32 R40, R52, R162, R40 ;  /* 0x000000a23428723c */ /* 0x000fe20000001828 */
[----:B------:R-:W2:Y:S07]  /*8c50*/  LDL.64 R162, [R1+0x198] ;  /* 0x0001980001a27983 */ /* 0x000eae0000100a00 */
[-C--:B------:R-:W-:Y:S08]  /*8c60*/  HMMA.16816.F32 R176, R28, R174.reuse, R176 ;  /* 0x000000ae1cb0723c */ /* 0x080ff000000018b0 */
[----:B------:R-:W-:Y:S08]  /*8c70*/  HMMA.16816.F32 R92, R52, R174, R92 ;  /* 0x000000ae345c723c */ /* 0x000ff0000000185c */
[C---:B------:R-:W-:Y:S08]  /*8c80*/  HMMA.16816.F32 R104, R36.reuse, R88, R104 ;  /* 0x000000582468723c */ /* 0x040ff00000001868 */
[----:B-1----:R-:W-:Y:S08]  /*8c90*/  HMMA.16816.F32 R20, R36, R16, R20 ;  /* 0x000000102414723c */ /* 0x002ff00000001814 */
[C---:B------:R-:W-:Y:S01]  /*8ca0*/  HMMA.16816.F32 R24, R32.reuse, R88, R24 ;  /* 0x000000582018723c */ /* 0x040fe20000001818 */
[----:B------:R-:W2:Y:S07]  /*8cb0*/  LDL.64 R88, [R1+0x2b8] ;  /* 0x0002b80001587983 */ /* 0x000eae0000100a00 */
[----:B------:R-:W-:Y:S08]  /*8cc0*/  HMMA.16816.F32 R168, R32, R16, R168 ;  /* 0x0000001020a8723c */ /* 0x000ff000000018a8 */
[-C--:B------:R-:W-:Y:S08]  /*8cd0*/  HMMA.16816.F32 R108, R36, R48.reuse, R108 ;  /* 0x00000030246c723c */ /* 0x080ff0000000186c */
[----:B------:R-:W-:Y:S08]  /*8ce0*/  HMMA.16816.F32 R52, R32, R48, R40 ;  /* 0x000000302034723c */ /* 0x000ff00000001828 */
[-C--:B------:R-:W-:Y:S08]  /*8cf0*/  HMMA.16816.F32 R28, R36, R12.reuse, R176 ;  /* 0x0000000c241c723c */ /* 0x080ff000000018b0 */
[----:B------:R-:W-:Y:S08]  /*8d00*/  HMMA.16816.F32 R92, R32, R12, R92 ;  /* 0x0000000c205c723c */ /* 0x000ff0000000185c */
[C---:B------:R-:W-:Y:S01]  /*8d10*/  HMMA.16816.F32 R40, R112.reuse, R90, R104 ;  /* 0x0000005a7028723c */ /* 0x040fe20000001868 */
[----:B------:R-:W2:Y:S04]  /*8d20*/  LDL.64 R106, [R1+0x238] ;  /* 0x00023800016a7983 */ /* 0x000ea80000100a00 */
[----:B------:R-:W2:Y:S03]  /*8d30*/  LDL.64 R104, [R1+0x228] ;  /* 0x0002280001687983 */ /* 0x000ea60000100a00 */
[----:B------:R-:W-:Y:S08]  /*8d40*/  HMMA.16816.F32 R36, R112, R18, R20 ;  /* 0x000000127024723c */ /* 0x000ff00000001814 */
[C---:B0-----:R-:W-:Y:S01]  /*8d50*/  HMMA.16816.F32 R24, R44.reuse, R90, R24 ;  /* 0x0000005a2c18723c */ /* 0x041fe20000001818 */
[----:B------:R-:W2:Y:S07]  /*8d60*/  LDL.64 R90, [R1+0x2c8] ;  /* 0x0002c800015a7983 */ /* 0x000eae0000100a00 */
[----:B------:R-:W-:Y:S08]  /*8d70*/  HMMA.16816.F32 R20, R44, R18, R168 ;  /* 0x000000122c14723c */ /* 0x000ff000000018a8 */
[----:B------:R-:W-:Y:S01]  /*8d80*/  HMMA.16816.F32 R32, R112, R50, R108 ;  /* 0x000000327020723c */ /* 0x000fe2000000186c */
[----:B------:R-:W-:-:S07]  /*8d90*/  FMUL R3, R40, UR9 ;  /* 0x0000000928037c20 */ /* 0x000fce0008400000 */
[----:B------:R-:W-:Y:S01]  /*8da0*/  HMMA.16816.F32 R28, R112, R14, R28 ;  /* 0x0000000e701c723c */ /* 0x000fe2000000181c */
[----:B------:R-:W-:Y:S01]  /*8db0*/  FMUL R4, R41, UR9 ;  /* 0x0000000929047c20 */ /* 0x000fe20008400000 */
[----:B------:R-:W-:Y:S01]  /*8dc0*/  FMUL R5, R36, UR9 ;  /* 0x0000000924057c20 */ /* 0x000fe20008400000 */
[----:B------:R-:W-:Y:S01]  /*8dd0*/  FMUL R6, R42, UR9 ;  /* 0x000000092a067c20 */ /* 0x000fe20008400000 */
[----:B------:R-:W-:Y:S01]  /*8de0*/  FMUL R48, R43, UR9 ;  /* 0x000000092b307c20 */ /* 0x000fe20008400000 */
[----:B------:R-:W-:Y:S01]  /*8df0*/  FMUL R49, R38, UR9 ;  /* 0x0000000926317c20 */ /* 0x000fe20008400000 */
[----:B------:R-:W2:Y:S02]  /*8e00*/  LDL.64 R108, [R1+0x258] ;  /* 0x00025800016c7983 */ /* 0x000ea40000100a00 */
[C---:B------:R-:W-:Y:S01]  /*8e10*/  HMMA.16816.F32 R16, R44.reuse, R50, R52 ;  /* 0x000000322c10723c */ /* 0x040fe20000001834 */
[----:B------:R-:W-:Y:S01]  /*8e20*/  FMUL R50, R24, UR9 ;  /* 0x0000000918327c20 */ /* 0x000fe20008400000 */
[----:B------:R-:W2:Y:S04]  /*8e30*/  LDL.64 R110, [R1+0x208] ;  /* 0x00020800016e7983 */ /* 0x000ea80000100a00 */
[----:B------:R-:W2:Y:S02]  /*8e40*/  LDL.64 R114, [R1+0x1e8] ;  /* 0x0001e80001727983 */ /* 0x000ea40000100a00 */
[----:B------:R-:W-:Y:S01]  /*8e50*/  HMMA.16816.F32 R12, R44, R14, R92 ;  /* 0x0000000e2c0c723c */ /* 0x000fe2000000185c */
[----:B------:R-:W-:Y:S01]  /*8e60*/  FMUL R51, R25, UR9 ;  /* 0x0000000919337c20 */ /* 0x000fe20008400000 */
[----:B------:R-:W-:Y:S01]  /*8e70*/  FMUL R52, R20, UR9 ;  /* 0x0000000914347c20 */ /* 0x000fe20008400000 */
[----:B------:R-:W-:Y:S01]  /*8e80*/  FMNMX3 R3, R3, R4, R5, !PT ;  /* 0x0000000403037276 */ /* 0x000fe20007800005 */
[----:B------:R-:W-:Y:S01]  /*8e90*/  FMUL R4, R37, UR9 ;  /* 0x0000000925047c20 */ /* 0x000fe20008400000 */
[----:B------:R-:W-:Y:S01]  /*8ea0*/  FMNMX3 R6, R6, R48, R49, !PT ;  /* 0x0000003006067276 */ /* 0x000fe20007800031 */
[----:B------:R-:W-:Y:S01]  /*8eb0*/  FMUL R5, R32, UR9 ;  /* 0x0000000920057c20 */ /* 0x000fe20008400000 */
[----:B------:R-:W-:Y:S01]  /*8ec0*/  FMUL R44, R39, UR9 ;  /* 0x00000009272c7c20 */ /* 0x000fe20008400000 */
[----:B------:R-:W-:Y:S01]  /*8ed0*/  FMUL R45, R34, UR9 ;  /* 0x00000009222d7c20 */ /* 0x000fe20008400000 */
[----:B------:R-:W-:Y:S01]  /*8ee0*/  FMUL R46, R26, UR9 ;  /* 0x000000091a2e7c20 */ /* 0x000fe20008400000 */
[----:B------:R-:W-:Y:S01]  /*8ef0*/  FMUL R47, R27, UR9 ;  /* 0x000000091b2f7c20 */ /* 0x000fe20008400000 */
[----:B------:R-:W-:Y:S01]  /*8f00*/  FMUL R48, R22, UR9 ;  /* 0x0000000916307c20 */ /* 0x000fe20008400000 */
[----:B------:R-:W-:Y:S01]  /*8f10*/  FMNMX3 R50, R50, R51, R52, !PT ;  /* 0x0000003332327276 */ /* 0x000fe20007800034 */
[----:B------:R-:W-:Y:S01]  /*8f20*/  FMUL R49, R21, UR9 ;  /* 0x0000000915317c20 */ /* 0x000fe20008400000 */
[----:B------:R-:W-:Y:S01]  /*8f30*/  FMUL R51, R16, UR9 ;  /* 0x0000000910337c20 */ /* 0x000fe20008400000 */
[----:B------:R-:W-:Y:S01]  /*8f40*/  FMUL R52, R23, UR9 ;  /* 0x0000000917347c20 */ /* 0x000fe20008400000 */
[----:B------:R-:W-:Y:S01]  /*8f50*/  FMUL R53, R18, UR9 ;  /* 0x0000000912357c20 */ /* 0x000fe20008400000 */
[----:B------:R-:W-:Y:S01]  /*8f60*/  FMNMX3 R3, R3, R4, R5, !PT ;  /* 0x0000000403037276 */ /* 0x000fe20007800005 */
[----:B------:R-:W-:Y:S01]  /*8f70*/  FMUL R4, R33, UR9 ;  /* 0x0000000921047c20 */ /* 0x000fe20008400000 */
[----:B------:R-:W-:Y:S01]  /*8f80*/  FMNMX3 R46, R46, R47, R48, !PT ;  /* 0x0000002f2e2e7276 */ /* 0x000fe20007800030 */
[----:B------:R-:W-:Y:S01]  /*8f90*/  FMUL R5, R28, UR9 ;  /* 0x000000091c057c20 */ /* 0x000fe20008400000 */
[----:B------:R-:W-:Y:S01]  /*8fa0*/  FMNMX3 R6, R6, R44, R45, !PT ;  /* 0x0000002c06067276 */ /* 0x000fe2000780002d */
        /* <DEDUP_REMOVED lines=8> */
[----:B------:R-:W2:Y:S01]  /*9030*/  LDL.64 R54, [R1+0x308] ;  /* 0x0003080001367983 */ /* 0x000ea20000100a00 */
[----:B------:R-:W-:Y:S01]  /*9040*/  FMNMX3 R3, R3, R4, R5, !PT ;  /* 0x0000000403037276 */ /* 0x000fe20007800005 */
[----:B------:R-:W-:Y:S01]  /*9050*/  FMUL R4, R29, UR9 ;  /* 0x000000091d047c20 */ /* 0x000fe20008400000 */
[----:B------:R-:W-:Y:S01]  /*9060*/  FMNMX3 R6, R6, R44, R45, !PT ;  /* 0x0000002c06067276 */ /* 0x000fe2000780002d */
[----:B------:R-:W-:Y:S01]  /*9070*/  FMUL R45, R31, UR9 ;  /* 0x000000091f2d7c20 */ /* 0x000fe20008400000 */
[----:B------:R-:W-:Y:S01]  /*9080*/  FMUL R44, R13, UR9 ;  /* 0x000000090d2c7c20 */ /* 0x000fe20008400000 */
[----:B------:R-:W-:Y:S01]  /*9090*/  FMUL R5, R15, UR9 ;  /* 0x000000090f057c20 */ /* 0x000fe20008400000 */
[----:B------:R-:W-:Y:S01]  /*90a0*/  FMNMX3 R47, R49, R47, R48, !PT ;  /* 0x0000002f312f7276 */ /* 0x000fe20007800030 */
[----:B------:R-:W2:Y:S01]  /*90b0*/  LDL.64 R92, [R1+0x2d8] ;  /* 0x0002d800015c7983 */ /* 0x000ea20000100a00 */
[----:B------:R-:W-:-:S02]  /*90c0*/  FMNMX3 R46, R46, R50, R51, !PT ;  /* 0x000000322e2e7276 */ /* 0x000fc40007800033 */
[----:B------:R-:W-:Y:S01]  /*90d0*/  FMNMX R3, R4, R3, !PT ;  /* 0x0000000304037209 */ /* 0x000fe20007800000 */
[----:B------:R-:W2:Y:S01]  /*90e0*/  LDL.64 R50, [R1+0x2e8] ;  /* 0x0002e80001327983 */ /* 0x000ea20000100a00 */
[----:B------:R-:W-:Y:S02]  /*90f0*/  FMNMX R6, R45, R6, !PT ;  /* 0x000000062d067209 */ /* 0x000fe40007800000 */
[----:B------:R-:W-:Y:S01]  /*9100*/  FMNMX R44, R44, R47, !PT ;  /* 0x0000002f2c2c7209 */ /* 0x000fe20007800000 */
[----:B------:R-:W2:Y:S01]  /*9110*/  LDL.64 R52, [R1+0x2f8] ;  /* 0x0002f80001347983 */ /* 0x000ea20000100a00 */
[----:B------:R-:W-:-:S03]  /*9120*/  FMNMX R5, R5, R46, !PT ;  /* 0x0000002e05057209 */ /* 0x000fc60007800000 */
[----:B------:R-:W0:Y:S04]  /*9130*/  SHFL.BFLY PT, R47, R3, 0x2, 0x1f ;  /* 0x0c401f00032f7f89 */ /* 0x000e2800000e0000 */
[----:B------:R-:W1:Y:S04]  /*9140*/  SHFL.BFLY PT, R46, R6, 0x2, 0x1f ;  /* 0x0c401f00062e7f89 */ /* 0x000e6800000e0000 */
[----:B------:R-:W1:Y:S04]  /*9150*/  SHFL.BFLY PT, R4, R44, 0x2, 0x1f ;  /* 0x0c401f002c047f89 */ /* 0x000e6800000e0000 */
[----:B------:R-:W1:Y:S04]  /*9160*/  SHFL.BFLY PT, R45, R5, 0x2, 0x1f ;  /* 0x0c401f00052d7f89 */ /* 0x000e6800000e0000 */
[----:B------:R-:W2:Y:S04]  /*9170*/  LDL.64 R94, [R1+0x298] ;  /* 0x00029800015e7983 */ /* 0x000ea80000100a00 */
[----:B------:R-:W2:Y:S01]  /*9180*/  LDL.64 R112, [R1+0x1d8] ;  /* 0x0001d80001707983 */ /* 0x000ea20000100a00 */
[----:B0-----:R-:W-:-:S02]  /*9190*/  FMNMX R47, R3, R47, !PT ;  /* 0x0000002f032f7209 */ /* 0x001fc40007800000 */
[----:B-1----:R-:W-:Y:S02]  /*91a0*/  FMNMX R3, R6, R46, !PT ;  /* 0x0000002e06037209 */ /* 0x002fe40007800000 */
[----:B------:R-:W-:Y:S02]  /*91b0*/  FMNMX R4, R44, R4, !PT ;  /* 0x000000042c047209 */ /* 0x000fe40007800000 */
[----:B------:R-:W-:Y:S01]  /*91c0*/  FMNMX R5, R5, R45, !PT ;  /* 0x0000002d05057209 */ /* 0x000fe20007800000 */
[----:B------:R-:W0:Y:S04]  /*91d0*/  SHFL.BFLY PT, R48, R47, 0x1, 0x1f ;  /* 0x0c201f002f307f89 */ /* 0x000e2800000e0000 */
[----:B------:R-:W1:Y:S04]  /*91e0*/  SHFL.BFLY PT, R6, R3, 0x1, 0x1f ;  /* 0x0c201f0003067f89 */ /* 0x000e6800000e0000 */
[----:B------:R-:W3:Y:S04]  /*91f0*/  SHFL.BFLY PT, R44, R4, 0x1, 0x1f ;  /* 0x0c201f00042c7f89 */ /* 0x000ee800000e0000 */
[----:B------:R-:W4:Y:S01]  /*9200*/  SHFL.BFLY PT, R46, R5, 0x1, 0x1f ;  /* 0x0c201f00052e7f89 */ /* 0x000f2200000e0000 */
[----:B------:R-:W-:-:S04]  /*9210*/  SHF.R.U32.HI R45, RZ, 0x3, R118 ;  /* 0x00000003ff2d7819 */ /* 0x000fc80000011676 */
[----:B------:R-:W-:-:S04]  /*9220*/  LOP3.LUT R45, R45, 0xc, RZ, 0xc0, !PT ;  /* 0x0000000c2d2d7812 */ /* 0x000fc800078ec0ff */
[----:B------:R-:W-:Y:S02]  /*9230*/  IADD3 R45, PT, PT, R189, R45, RZ ;  /* 0x0000002dbd2d7210 */ /* 0x000fe40007ffe0ff */
[----:B0-----:R-:W-:Y:S01]  /*9240*/  FMNMX R47, R47, R48, !PT ;  /* 0x000000302f2f7209 */ /* 0x001fe20007800000 */
[----:B------:R-:W-:Y:S01]  /*9250*/  BAR.SYNC.DEFER_BLOCKING 0x0 ;  /* 0x0000000000007b1d */ /* 0x000fe20000010000 */
[----:B-1----:R-:W-:Y:S02]  /*9260*/  FMNMX R6, R3, R6, !PT ;  /* 0x0000000603067209 */ /* 0x002fe40007800000 */
[----:B---3--:R-:W-:-:S03]  /*9270*/  FMNMX R4, R4, R44, !PT ;  /* 0x0000002c04047209 */ /* 0x008fc60007800000 */
[----:B------:R-:W3:Y:S01]  /*9280*/  LDL.64 R48, [R1+0x2c0] ;  /* 0x0002c00001307983 */ /* 0x000ee20000100a00 */
[----:B----4-:R-:W-:-:S03]  /*9290*/  FMNMX R46, R5, R46, !PT ;  /* 0x0000002e052e7209 */ /* 0x010fc60007800000 */
[----:B------:R-:W-:Y:S04]  /*92a0*/  @!P0 STS [R45], R47 ;  /* 0x0000002f2d008388 */ /* 0x000fe80000000800 */
[----:B------:R-:W-:Y:S04]  /*92b0*/  @!P0 STS [R45+0x80], R6 ;  /* 0x000080062d008388 */ /* 0x000fe80000000800 */
[----:B------:R-:W-:Y:S04]  /*92c0*/  @!P0 STS [R45+0x100], R4 ;  /* 0x000100042d008388 */ /* 0x000fe80000000800 */
[----:B------:R0:W-:Y:S01]  /*92d0*/  @!P0 STS [R45+0x180], R46 ;  /* 0x0001802e2d008388 */ /* 0x0001e20000000800 */
[----:B------:R-:W-:Y:S01]  /*92e0*/  LEA R44, R210, UR6, 0x2 ;  /* 0x00000006d22c7c11 */ /* 0x000fe2000f8e10ff */
[----:B------:R-:W-:Y:S06]  /*92f0*/  BAR.SYNC.DEFER_BLOCKING 0x0 ;  /* 0x0000000000007b1d */ /* 0x000fec0000010000 */
[----:B0-----:R-:W4:Y:S04]  /*9300*/  LDL.64 R46, [R1+0x370] ;  /* 0x00037000012e7983 */ /* 0x001f280000100a00 */
[----:B------:R-:W0:Y:S04]  /*9310*/  LDS R3, [R44] ;  /* 0x000000002c037984 */ /* 0x000e280000000800 */
[----:B0-----:R-:W0:Y:S02]  /*9320*/  SHFL.BFLY PT, R4, R3, 0x2, 0x1f ;  /* 0x0c401f0003047f89 */ /* 0x001e2400000e0000 */
[----:B0-----:R-:W-:-:S05]  /*9330*/  FMNMX R4, R3, R4, !PT ;  /* 0x0000000403047209 */ /* 0x001fca0007800000 */
[----:B------:R-:W0:Y:S02]  /*9340*/  SHFL.BFLY PT, R3, R4, 0x1, 0x1f ;  /* 0x0c201f0004037f89 */ /* 0x000e2400000e0000 */
[----:B0-----:R-:W-:-:S05]  /*9350*/  FMNMX R3, R4, R3, !PT ;  /* 0x0000000304037209 */ /* 0x001fca0007800000 */
[----:B------:R-:W-:Y:S01]  /*9360*/  @!P0 STS [R44], R3 ;  /* 0x000000032c008388 */ /* 0x000fe20000000800 */
[----:B------:R-:W-:Y:S06]  /*9370*/  BAR.SYNC.DEFER_BLOCKING 0x0 ;  /* 0x0000000000007b1d */ /* 0x000fec0000010000 */
[----:B------:R-:W0:Y:S04]  /*9380*/  LDS R5, [R189+0x80] ;  /* 0x00008000bd057984 */ /* 0x000e280000000800 */
[----:B------:R-:W1:Y:S04]  /*9390*/  LDS R6, [R189] ;  /* 0x00000000bd067984 */ /* 0x000e680000000800 */
[----:B------:R-:W1:Y:S04]  /*93a0*/  LDS R3, [R189+0x180] ;  /* 0x00018000bd037984 */ /* 0x000e680000000800 */
[----:B------:R-:W2:Y:S01]  /*93b0*/  LDS R4, [R189+0x100] ;  /* 0x00010000bd047984 */ /* 0x000ea20000000800 */
[----:B0-----:R-:W-:-:S05]  /*93c0*/  FMNMX R5, R5, R167, !PT ;  /* 0x000000a705057209 */ /* 0x001fca0007800000 */
[--C-:B------:R-:W-:Y:S01]  /*93d0*/  FFMA R30, R30, UR9, -R5.reuse ;  /* 0x000000091e1e7c23 */ /* 0x100fe20008000805 */
[----:B------:R-:W-:Y:S01]  /*93e0*/  FFMA R31, R31, UR9, -R5 ;  /* 0x000000091f1f7c23 */ /* 0x000fe20008000805 */
[----:B-1----:R-:W-:Y:S02]  /*93f0*/  FMNMX R6, R6, R119, !PT ;  /* 0x0000007706067209 */ /* 0x002fe40007800000 */
[----:B------:R-:W-:Y:S01]  /*9400*/  FMUL R30, R30, 1.4426950216293334961 ;  /* 0x3fb8aa3b1e1e7820 */ /* 0x000fe20000400000 */
[----:B------:R-:W-:Y:S01]  /*9410*/  FMUL R31, R31, 1.4426950216293334961 ;  /* 0x3fb8aa3b1f1f7820 */ /* 0x000fe20000400000 */
[----:B------:R-:W-:Y:S01]  /*9420*/  FMNMX R3, R3, R7, !PT ;  /* 0x0000000703037209 */ /* 0x000fe20007800000 */
[--C-:B------:R-:W-:Y:S01]  /*9430*/  FFMA R32, R32, UR9, -R6.reuse ;  /* 0x0000000920207c23 */ /* 0x100fe20008000806 */
[----:B------:R-:W-:Y:S01]  /*9440*/  FFMA R33, R33, UR9, -R6 ;  /* 0x0000000921217c23 */ /* 0x000fe20008000806 */
[----:B------:R-:W-:Y:S02]  /*9450*/  MUFU.EX2 R250, R30 ;  /* 0x0000001e00fa7308 */ /* 0x000fe40000000800 */
[--C-:B------:R-:W-:Y:S01]  /*9460*/  FFMA R22, R22, UR9, -R3.reuse ;  /* 0x0000000916167c23 */ /* 0x100fe20008000803 */
[----:B------:R-:W-:Y:S01]  /*9470*/  FFMA R23, R23, UR9, -R3 ;  /* 0x0000000917177c23 */ /* 0x000fe20008000803 */
[----:B------:R-:W-:Y:S01]  /*9480*/  FMUL R32, R32, 1.4426950216293334961 ;  /* 0x3fb8aa3b20207820 */ /* 0x000fe20000400000 */
[----:B------:R-:W-:-:S03]  /*9490*/  FMUL R33, R33, 1.4426950216293334961 ;  /* 0x3fb8aa3b21217820 */ /* 0x000fc60000400000 */
[----:B------:R0:W-:Y:S01]  /*94a0*/  MUFU.EX2 R247, R31 ;  /* 0x0000001f00f77308 */ /* 0x0001e20000000800 */
[----:B------:R-:W-:Y:S01]  /*94b0*/  FMUL R22, R22, 1.4426950216293334961 ;  /* 0x3fb8aa3b16167820 */ /* 0x000fe20000400000 */
[----:B------:R-:W-:Y:S01]  /*94c0*/  FMUL R23, R23, 1.4426950216293334961 ;  /* 0x3fb8aa3b17177820 */ /* 0x000fe20000400000 */
[--C-:B------:R-:W-:Y:S01]  /*94d0*/  FFMA R36, R36, UR9, -R6.reuse ;  /* 0x0000000924247c23 */ /* 0x100fe20008000806 */
[----:B0-----:R-:W3:Y:S01]  /*94e0*/  LDL.64 R30, [R1+0x378] ;  /* 0x00037800011e7983 */ /* 0x001ee20000100a00 */
[----:B------:R-:W-:-:S03]  /*94f0*/  FFMA R37, R37, UR9, -R6 ;  /* 0x0000000925257c23 */ /* 0x000fc60008000806 */
[----:B------:R-:W-:Y:S01]  /*9500*/  MUFU.EX2 R227, R32 ;  /* 0x0000002000e37308 */ /* 0x000fe20000000800 */
[----:B------:R-:W-:Y:S01]  /*9510*/  FMUL R36, R36, 1.4426950216293334961 ;  /* 0x3fb8aa3b24247820 */ /* 0x000fe20000400000 */
[----:B------:R-:W-:-:S06]  /*9520*/  FMUL R37, R37, 1.4426950216293334961 ;  /* 0x3fb8aa3b25257820 */ /* 0x000fcc0000400000 */
[----:B------:R0:W-:Y:S01]  /*9530*/  MUFU.EX2 R225, R33 ;  /* 0x0000002100e17308 */ /* 0x0001e20000000800 */
[--C-:B------:R-:W-:Y:S01]  /*9540*/  FFMA R38, R38, UR9, -R5.reuse ;  /* 0x0000000926267c23 */ /* 0x100fe20008000805 */
[----:B------:R-:W-:-:S06]  /*9550*/  FFMA R39, R39, UR9, -R5 ;  /* 0x0000000927277c23 */ /* 0x000fcc0008000805 */
[----:B------:R-:W-:Y:S01]  /*9560*/  MUFU.EX2 R209, R22 ;  /* 0x0000001600d17308 */ /* 0x000fe20000000800 */
[----:B0-----:R-:W3:Y:S07]  /*9570*/  LDL.64 R32, [R1+0x388] ;  /* 0x0003880001207983 */ /* 0x001eee0000100a00 */
[----:B------:R0:W-:Y:S01]  /*9580*/  MUFU.EX2 R207, R23 ;  /* 0x0000001700cf7308 */ /* 0x0001e20000000800 */
[----:B------:R-:W-:Y:S01]  /*9590*/  FMUL R38, R38, 1.4426950216293334961 ;  /* 0x3fb8aa3b26267820 */ /* 0x000fe20000400000 */
[----:B------:R-:W-:Y:S01]  /*95a0*/  FMUL R39, R39, 1.4426950216293334961 ;  /* 0x3fb8aa3b27277820 */ /* 0x000fe20000400000 */
[----:B0-----:R-:W3:Y:S05]  /*95b0*/  LDL.64 R22, [R1+0x380] ;  /* 0x0003800001167983 */ /* 0x001eea0000100a00 */
[----:B------:R-:W-:Y:S08]  /*95c0*/  MUFU.EX2 R231, R36 ;  /* 0x0000002400e77308 */ /* 0x000ff00000000800 */
[----:B------:R0:W-:Y:S02]  /*95d0*/  MUFU.EX2 R229, R37 ;  /* 0x0000002500e57308 */ /* 0x0001e40000000800 */
[----:B0-----:R-:W3:Y:S06]  /*95e0*/  LDL.64 R36, [R1+0x358] ;  /* 0x0003580001247983 */ /* 0x001eec0000100a00 */
[----:B------:R-:W-:Y:S01]  /*95f0*/  MUFU.EX2 R243, R38 ;  /* 0x0000002600f37308 */ /* 0x000fe20000000800 */
[----:B--2---:R-:W-:-:S07]  /*9600*/  FMNMX R4, R4, R251, !PT ;  /* 0x000000fb04047209 */ /* 0x004fce0007800000 */
[----:B------:R0:W-:Y:S02]  /*9610*/  MUFU.EX2 R241, R39 ;  /* 0x0000002700f17308 */ /* 0x0001e40000000800 */
[----:B0-----:R-:W2:Y:S01]  /*9620*/  LDL.64 R38, [R1+0x368] ;  /* 0x0003680001267983 */ /* 0x001ea20000100a00 */
[--C-:B------:R-:W-:Y:S01]  /*9630*/  FFMA R239, R40, UR9, -R6.reuse ;  /* 0x0000000928ef7c23 */ /* 0x100fe20008000806 */
[----:B------:R-:W-:Y:S01]  /*9640*/  FFMA R41, R41, UR9, -R6 ;  /* 0x0000000929297c23 */ /* 0x000fe20008000806 */
[--C-:B------:R-:W-:Y:S01]  /*9650*/  FFMA R42, R42, UR9, -R5.reuse ;  /* 0x000000092a2a7c23 */ /* 0x100fe20008000805 */
[----:B------:R-:W-:Y:S01]  /*9660*/  FFMA R43, R43, UR9, -R5 ;  /* 0x000000092b2b7c23 */ /* 0x000fe20008000805 */
[--C-:B------:R-:W-:Y:S01]  /*9670*/  FFMA R24, R24, UR9, -R4.reuse ;  /* 0x0000000918187c23 */ /* 0x100fe20008000804 */
[--C-:B------:R-:W-:Y:S01]  /*9680*/  FFMA R25, R25, UR9, -R4.reuse ;  /* 0x0000000919197c23 */ /* 0x100fe20008000804 */
[--C-:B------:R-:W-:Y:S01]  /*9690*/  FFMA R26, R26, UR9, -R3.reuse ;  /* 0x000000091a1a7c23 */ /* 0x100fe20008000803 */
[----:B------:R-:W-:Y:S01]  /*96a0*/  FFMA R27, R27, UR9, -R3 ;  /* 0x000000091b1b7c23 */ /* 0x000fe20008000803 */
[----:B------:R-:W-:Y:S01]  /*96b0*/  FMUL R239, R239, 1.4426950216293334961 ;  /* 0x3fb8aa3befef7820 */ /* 0x000fe20000400000 */
[----:B------:R-:W-:Y:S01]  /*96c0*/  FMUL R41, R41, 1.4426950216293334961 ;  /* 0x3fb8aa3b29297820 */ /* 0x000fe20000400000 */
[----:B------:R-:W-:Y:S01]  /*96d0*/  FMUL R42, R42, 1.4426950216293334961 ;  /* 0x3fb8aa3b2a2a7820 */ /* 0x000fe20000400000 */
[----:B------:R-:W-:Y:S01]  /*96e0*/  FMUL R43, R43, 1.4426950216293334961 ;  /* 0x3fb8aa3b2b2b7820 */ /* 0x000fe20000400000 */
[----:B------:R-:W-:Y:S01]  /*96f0*/  FMUL R24, R24, 1.4426950216293334961 ;  /* 0x3fb8aa3b18187820 */ /* 0x000fe20000400000 */
[----:B------:R-:W-:Y:S01]  /*9700*/  FMUL R25, R25, 1.4426950216293334961 ;  /* 0x3fb8aa3b19197820 */ /* 0x000fe20000400000 */
[--C-:B------:R-:W-:Y:S01]  /*9710*/  FFMA R20, R20, UR9, -R4.reuse ;  /* 0x0000000914147c23 */ /* 0x100fe20008000804 */
[----:B------:R-:W-:Y:S01]  /*9720*/  FMUL R26, R26, 1.4426950216293334961 ;  /* 0x3fb8aa3b1a1a7820 */ /* 0x000fe20000400000 */
[----:B------:R-:W-:Y:S01]  /*9730*/  FMUL R27, R27, 1.4426950216293334961 ;  /* 0x3fb8aa3b1b1b7820 */ /* 0x000fe20000400000 */
[----:B------:R-:W-:Y:S01]  /*9740*/  MUFU.EX2 R239, R239 ;  /* 0x000000ef00ef7308 */ /* 0x000fe20000000800 */
[----:B------:R-:W-:Y:S01]  /*9750*/  FMUL R20, R20, 1.4426950216293334961 ;  /* 0x3fb8aa3b14147820 */ /* 0x000fe20000400000 */
[--C-:B------:R-:W-:Y:S01]  /*9760*/  FFMA R21, R21, UR9, -R4.reuse ;  /* 0x0000000915157c23 */ /* 0x100fe20008000804 */
[----:B------:R-:W-:Y:S01]  /*9770*/  FFMA R34, R34, UR9, -R5 ;  /* 0x0000000922227c23 */ /* 0x000fe20008000805 */
[----:B------:R-:W-:-:S04]  /*9780*/  FFMA R16, R16, UR9, -R4 ;  /* 0x0000000910107c23 */ /* 0x000fc80008000804 */
[----:B------:R-:W0:Y:S01]  /*9790*/  MUFU.EX2 R237, R41 ;  /* 0x0000002900ed7308 */ /* 0x000e220000000800 */
[----:B------:R-:W-:Y:S01]  /*97a0*/  FMUL R21, R21, 1.4426950216293334961 ;  /* 0x3fb8aa3b15157820 */ /* 0x000fe20000400000 */
[----:B------:R-:W-:-:S06]  /*97b0*/  FFMA R18, R18, UR9, -R3 ;  /* 0x0000000912127c23 */ /* 0x000fcc0008000803 */
[----:B------:R-:W-:Y:S08]  /*97c0*/  MUFU.EX2 R235, R42 ;  /* 0x0000002a00eb7308 */ /* 0x000ff00000000800 */
[----:B------:R-:W1:Y:S08]  /*97d0*/  MUFU.EX2 R233, R43 ;  /* 0x0000002b00e97308 */ /* 0x000e700000000800 */
[----:B------:R-:W-:Y:S08]  /*97e0*/  MUFU.EX2 R246, R24 ;  /* 0x0000001800f67308 */ /* 0x000ff00000000800 */
[----:B------:R-:W-:Y:S08]  /*97f0*/  MUFU.EX2 R219, R25 ;  /* 0x0000001900db7308 */ /* 0x000ff00000000800 */
[----:B------:R-:W-:Y:S08]  /*9800*/  MUFU.EX2 R217, R26 ;  /* 0x0000001a00d97308 */ /* 0x000ff00000000800 */
[----:B------:R0:W0:Y:S01]  /*9810*/  MUFU.EX2 R215, R27 ;  /* 0x0000001b00d77308 */ /* 0x0000220000000800 */
[----:B------:R-:W-:Y:S01]  /*9820*/  FMUL R34, R34, 1.4426950216293334961 ;  /* 0x3fb8aa3b22227820 */ /* 0x000fe20000400000 */
[----:B------:R-:W-:Y:S01]  /*9830*/  FFMA R35, R35, UR9, -R5 ;  /* 0x0000000923237c23 */ /* 0x000fe20008000805 */
[----:B------:R-:W-:Y:S01]  /*9840*/  FMUL R16, R16, 1.4426950216293334961 ;  /* 0x3fb8aa3b10107820 */ /* 0x000fe20000400000 */
[----:B------:R-:W-:-:S04]  /*9850*/  FFMA R17, R17, UR9, -R4 ;  /* 0x0000000911117c23 */ /* 0x000fc80008000804 */
[----:B------:R-:W0:Y:S01]  /*9860*/  MUFU.EX2 R213, R20 ;  /* 0x0000001400d57308 */ /* 0x000e220000000800 */
[----:B------:R-:W-:Y:S01]  /*9870*/  FFMA R13, R13, UR9, -R4 ;  /* 0x000000090d0d7c23 */ /* 0x000fe20008000804 */
[----:B------:R-:W-:Y:S01]  /*9880*/  FMUL R18, R18, 1.4426950216293334961 ;  /* 0x3fb8aa3b12127820 */ /* 0x000fe20000400000 */
[--C-:B------:R-:W-:Y:S01]  /*9890*/  FFMA R19, R19, UR9, -R3.reuse ;  /* 0x0000000913137c23 */ /* 0x100fe20008000803 */
[--C-:B------:R-:W-:Y:S01]  /*98a0*/  FFMA R14, R14, UR9, -R3.reuse ;  /* 0x000000090e0e7c23 */ /* 0x100fe20008000803 */
[----:B------:R-:W-:Y:S01]  /*98b0*/  FFMA R223, R28, UR9, -R6 ;  /* 0x000000091cdf7c23 */ /* 0x000fe20008000806 */
[----:B------:R-:W-:Y:S01]  /*98c0*/  FFMA R12, R12, UR9, -R4 ;  /* 0x000000090c0c7c23 */ /* 0x000fe20008000804 */
[----:B------:R-:W-:Y:S01]  /*98d0*/  FFMA R29, R29, UR9, -R6 ;  /* 0x000000091d1d7c23 */ /* 0x000fe20008000806 */
[----:B------:R-:W1:Y:S01]  /*98e0*/  MUFU.EX2 R211, R21 ;  /* 0x0000001500d37308 */ /* 0x000e620000000800 */
[----:B------:R-:W-:Y:S01]  /*98f0*/  FMUL R35, R35, 1.4426950216293334961 ;  /* 0x3fb8aa3b23237820 */ /* 0x000fe20000400000 */
[----:B------:R-:W-:Y:S01]  /*9900*/  FMUL R17, R17, 1.4426950216293334961 ;  /* 0x3fb8aa3b11117820 */ /* 0x000fe20000400000 */
[----:B------:R-:W-:Y:S01]  /*9910*/  FMUL R13, R13, 1.4426950216293334961 ;  /* 0x3fb8aa3b0d0d7820 */ /* 0x000fe20000400000 */
[----:B------:R-:W-:Y:S01]  /*9920*/  FMUL R19, R19, 1.4426950216293334961 ;  /* 0x3fb8aa3b13137820 */ /* 0x000fe20000400000 */
[----:B------:R-:W-:Y:S01]  /*9930*/  FMUL R14, R14, 1.4426950216293334961 ;  /* 0x3fb8aa3b0e0e7820 */ /* 0x000fe20000400000 */
[----:B------:R-:W-:Y:S01]  /*9940*/  FMUL R223, R223, 1.4426950216293334961 ;  /* 0x3fb8aa3bdfdf7820 */ /* 0x000fe20000400000 */
[----:B------:R-:W-:Y:S01]  /*9950*/  FFMA R15, R15, UR9, -R3 ;  /* 0x000000090f0f7c23 */ /* 0x000fe20008000803 */
[----:B------:R-:W1:Y:S01]  /*9960*/  MUFU.EX2 R249, R34 ;  /* 0x0000002200f97308 */ /* 0x000e620000000800 */
[----:B------:R-:W-:Y:S01]  /*9970*/  FMUL R12, R12, 1.4426950216293334961 ;  /* 0x3fb8aa3b0c0c7820 */ /* 0x000fe20000400000 */
[----:B0-----:R-:W2:Y:S04]  /*9980*/  LDL.64 R26, [R1+0x350] ;  /* 0x00035000011a7983 */ /* 0x001ea80000100a00 */
[----:B------:R-:W2:Y:S02]  /*9990*/  LDL.64 R42, [R1+0x338] ;  /* 0x00033800012a7983 */ /* 0x000ea40000100a00 */
[----:B------:R0:W1:Y:S02]  /*99a0*/  MUFU.EX2 R205, R16 ;  /* 0x0000001000cd7308 */ /* 0x0000640000000800 */
[----:B------:R-:W2:Y:S04]  /*99b0*/  LDL.64 R40, [R1+0x328] ;  /* 0x0003280001287983 */ /* 0x000ea80000100a00 */
[----:B------:R-:W2:Y:S02]  /*99c0*/  LDL.64 R24, [R1+0x390] ;  /* 0x0003900001187983 */ /* 0x000ea40000100a00 */
[----:B------:R-:W1:Y:S01]  /*99d0*/  MUFU.EX2 R201, R18 ;  /* 0x0000001200c97308 */ /* 0x000e620000000800 */
[----:B0-----:R-:W-:Y:S01]  /*99e0*/  FADD R16, R239, R237 ;  /* 0x000000edef107221 */ /* 0x001fe20000000000 */
[----:B------:R-:W-:Y:S01]  /*99f0*/  FMUL R29, R29, 1.4426950216293334961 ;  /* 0x3fb8aa3b1d1d7820 */ /* 0x000fe20000400000 */
[----:B------:R-:W-:-:S05]  /*9a00*/  FMUL R15, R15, 1.4426950216293334961 ;  /* 0x3fb8aa3b0f0f7820 */ /* 0x000fca0000400000 */
[----:B------:R-:W0:Y:S01]  /*9a10*/  MUFU.EX2 R248, R35 ;  /* 0x0000002300f87308 */ /* 0x000e220000000800 */
[----:B------:R-:W-:-:S07]  /*9a20*/  FADD R16, R231, R16 ;  /* 0x00000010e7107221 */ /* 0x000fce0000000000 */
[----:B------:R1:W0:Y:S08]  /*9a30*/  MUFU.EX2 R203, R17 ;  /* 0x0000001100cb7308 */ /* 0x0002300000000800 */
[----:B------:R0:W-:Y:S01]  /*9a40*/  MUFU.EX2 R195, R13 ;  /* 0x0000000d00c37308 */ /* 0x0001e20000000800 */
[----:B-1----:R-:W-:Y:S01]  /*9a50*/  FADD R17, R235, R233 ;  /* 0x000000e9eb117221 */ /* 0x002fe20000000000 */
[----:B------:R-:W2:Y:S06]  /*9a60*/  LDL.64 R34, [R1+0x398] ;  /* 0x0003980001227983 */ /* 0x000eac0000100a00 */
[----:B------:R-:W1:Y:S01]  /*9a70*/  MUFU.EX2 R199, R19 ;  /* 0x0000001300c77308 */ /* 0x000e620000000800 */
[----:B0-----:R-:W-:Y:S01]  /*9a80*/  FADD R13, R217, R215 ;  /* 0x000000d7d90d7221 */ /* 0x001fe20000000000 */
[----:B------:R-:W-:-:S06]  /*9a90*/  FADD R17, R243, R17 ;  /* 0x00000011f3117221 */ /* 0x000fcc0000000000 */
[----:B------:R0:W-:Y:S01]  /*9aa0*/  MUFU.EX2 R193, R14 ;  /* 0x0000000e00c17308 */ /* 0x0001e20000000800 */
[----:B------:R-:W-:Y:S01]  /*9ab0*/  FADD R13, R209, R13 ;  /* 0x0000000dd10d7221 */ /* 0x000fe20000000000 */
[----:B0-----:R-:W-:-:S06]  /*9ac0*/  FADD R14, R246, R219 ;  /* 0x000000dbf60e7221 */ /* 0x001fcc0000000000 */
[----:B------:R-:W0:Y:S01]  /*9ad0*/  MUFU.EX2 R223, R223 ;  /* 0x000000df00df7308 */ /* 0x000e220000000800 */
[----:B------:R-:W-:-:S07]  /*9ae0*/  FADD R14, R213, R14 ;  /* 0x0000000ed50e7221 */ /* 0x000fce0000000000 */
[----:B------:R-:W0:Y:S01]  /*9af0*/  MUFU.EX2 R197, R12 ;  /* 0x0000000c00c57308 */ /* 0x000e220000000800 */
[----:B------:R-:W-:Y:S01]  /*9b00*/  FADD R16, R229, R16 ;  /* 0x00000010e5107221 */ /* 0x000fe20000000000 */
[----:B------:R-:W-:Y:S01]  /*9b10*/  FADD R17, R241, R17 ;  /* 0x00000011f1117221 */ /* 0x000fe20000000000 */
[----:B------:R-:W-:Y:S01]  /*9b20*/  FADD R14, R211, R14 ;  /* 0x0000000ed30e7221 */ /* 0x000fe20000000000 */
[----:B------:R-:W-:-:S04]  /*9b30*/  FADD R13, R207, R13 ;  /* 0x0000000dcf0d7221 */ /* 0x000fc80000000000 */
[----:B------:R-:W4:Y:S01]  /*9b40*/  MUFU.EX2 R221, R29 ;  /* 0x0000001d00dd7308 */ /* 0x000f220000000800 */
[----:B------:R-:W-:Y:S01]  /*9b50*/  FADD R16, R227, R16 ;  /* 0x00000010e3107221 */ /* 0x000fe20000000000 */
[----:B------:R-:W-:Y:S01]  /*9b60*/  FADD R17, R249, R17 ;  /* 0x00000011f9117221 */ /* 0x000fe20000000000 */
[----:B------:R-:W-:-:S05]  /*9b70*/  FADD R14, R205, R14 ;  /* 0x0000000ecd0e7221 */ /* 0x000fca0000000000 */
[----:B------:R-:W4:Y:S01]  /*9b80*/  MUFU.EX2 R191, R15 ;  /* 0x0000000f00bf7308 */ /* 0x000f220000000800 */
[----:B------:R-:W-:Y:S01]  /*9b90*/  FADD R13, R201, R13 ;  /* 0x0000000dc90d7221 */ /* 0x000fe20000000000 */
[----:B------:R-:W-:Y:S01]  /*9ba0*/  FADD R16, R225, R16 ;  /* 0x00000010e1107221 */ /* 0x000fe20000000000 */
[----:B------:R-:W-:Y:S01]  /*9bb0*/  FADD R17, R248, R17 ;  /* 0x00000011f8117221 */ /* 0x000fe20000000000 */
[----:B------:R-:W-:Y:S01]  /*9bc0*/  FADD R14, R203, R14 ;  /* 0x0000000ecb0e7221 */ /* 0x000fe20000000000 */
[----:B-1----:R-:W-:Y:S01]  /*9bd0*/  FADD R13, R199, R13 ;  /* 0x0000000dc70d7221 */ /* 0x002fe20000000000 */
[----:B0-----:R-:W-:Y:S01]  /*9be0*/  FADD R16, R223, R16 ;  /* 0x00000010df107221 */ /* 0x001fe20000000000 */
[----:B------:R-:W-:Y:S01]  /*9bf0*/  FADD R17, R250, R17 ;  /* 0x00000011fa117221 */ /* 0x000fe20000000000 */
[----:B------:R-:W-:Y:S01]  /*9c00*/  FADD R14, R197, R14 ;  /* 0x0000000ec50e7221 */ /* 0x000fe20000000000 */
[----:B------:R-:W-:Y:S01]  /*9c10*/  FADD R13, R193, R13 ;  /* 0x0000000dc10d7221 */ /* 0x000fe20000000000 */
[----:B----4-:R-:W-:Y:S01]  /*9c20*/  FADD R16, R221, R16 ;  /* 0x00000010dd107221 */ /* 0x010fe20000000000 */
[----:B------:R-:W-:Y:S01]  /*9c30*/  FADD R17, R247, R17 ;  /* 0x00000011f7117221 */ /* 0x000fe20000000000 */
[----:B------:R-:W-:Y:S01]  /*9c40*/  FADD R14, R195, R14 ;  /* 0x0000000ec30e7221 */ /* 0x000fe20000000000 */
[----:B------:R-:W4:Y:S01]  /*9c50*/  LDL.64 R28, [R1+0x360] ;  /* 0x00036000011c7983 */ /* 0x000f220000100a00 */
[----:B------:R-:W-:-:S03]  /*9c60*/  FADD R13, R191, R13 ;  /* 0x0000000dbf0d7221 */ /* 0x000fc60000000000 */
[----:B------:R-:W0:Y:S04]  /*9c70*/  SHFL.BFLY PT, R18, R16, 0x2, 0x1f ;  /* 0x0c401f0010127f89 */ /* 0x000e2800000e0000 */
[----:B------:R-:W1:Y:S04]  /*9c80*/  SHFL.BFLY PT, R19, R17, 0x2, 0x1f ;  /* 0x0c401f0011137f89 */ /* 0x000e6800000e0000 */
[----:B------:R-:W1:Y:S04]  /*9c90*/  SHFL.BFLY PT, R15, R14, 0x2, 0x1f ;  /* 0x0c401f000e0f7f89 */ /* 0x000e6800000e0000 */
[----:B------:R-:W1:Y:S01]  /*9ca0*/  SHFL.BFLY PT, R12, R13, 0x2, 0x1f ;  /* 0x0c401f000d0c7f89 */ /* 0x000e6200000e0000 */
[----:B0-----:R-:W-:Y:S01]  /*9cb0*/  FADD R18, R16, R18 ;  /* 0x0000001210127221 */ /* 0x001fe20000000000 */
[----:B-1----:R-:W-:Y:S01]  /*9cc0*/  FADD R19, R17, R19 ;  /* 0x0000001311137221 */ /* 0x002fe20000000000 */
[----:B------:R-:W-:Y:S01]  /*9cd0*/  FADD R15, R14, R15 ;  /* 0x0000000f0e0f7221 */ /* 0x000fe20000000000 */
[----:B------:R-:W-:-:S03]  /*9ce0*/  FADD R12, R13, R12 ;  /* 0x0000000c0d0c7221 */ /* 0x000fc60000000000 */
[----:B------:R-:W0:Y:S04]  /*9cf0*/  SHFL.BFLY PT, R14, R19, 0x1, 0x1f ;  /* 0x0c201f00130e7f89 */ /* 0x000e2800000e0000 */
[----:B------:R-:W1:Y:S04]  /*9d00*/  SHFL.BFLY PT, R13, R18, 0x1, 0x1f ;  /* 0x0c201f00120d7f89 */ /* 0x000e6800000e0000 */
[----:B------:R-:W3:Y:S04]  /*9d10*/  SHFL.BFLY PT, R16, R15, 0x1, 0x1f ;  /* 0x0c201f000f107f89 */ /* 0x000ee800000e0000 */
[----:B------:R-:W3:Y:S01]  /*9d20*/  SHFL.BFLY PT, R17, R12, 0x1, 0x1f ;  /* 0x0c201f000c117f89 */ /* 0x000ee200000e0000 */
[----:B0-----:R-:W-:Y:S01]  /*9d30*/  FADD R14, R19, R14 ;  /* 0x0000000e130e7221 */ /* 0x001fe20000000000 */
[----:B------:R-:W-:Y:S01]  /*9d40*/  BAR.SYNC.DEFER_BLOCKING 0x0 ;  /* 0x0000000000007b1d */ /* 0x000fe20000010000 */
[----:B-1----:R-:W-:Y:S01]  /*9d50*/  FADD R13, R18, R13 ;  /* 0x0000000d120d7221 */ /* 0x002fe20000000000 */
[----:B---3--:R-:W-:Y:S01]  /*9d60*/  FADD R16, R15, R16 ;  /* 0x000000100f107221 */ /* 0x008fe20000000000 */
[----:B------:R-:W-:-:S03]  /*9d70*/  FADD R17, R12, R17 ;  /* 0x000000110c117221 */ /* 0x000fc60000000000 */
[----:B------:R-:W-:Y:S04]  /*9d80*/  @!P0 STS [R45], R13 ;  /* 0x0000000d2d008388 */ /* 0x000fe80000000800 */
[----:B------:R-:W-:Y:S04]  /*9d90*/  @!P0 STS [R45+0x80], R14 ;  /* 0x0000800e2d008388 */ /* 0x000fe80000000800 */
[----:B------:R-:W-:Y:S04]  /*9da0*/  @!P0 STS [R45+0x100], R16 ;  /* 0x000100102d008388 */ /* 0x000fe80000000800 */
[----:B------:R-:W-:Y:S01]  /*9db0*/  @!P0 STS [R45+0x180], R17 ;  /* 0x000180112d008388 */ /* 0x000fe20000000800 */
[----:B------:R-:W-:Y:S06]  /*9dc0*/  BAR.SYNC.DEFER_BLOCKING 0x0 ;  /* 0x0000000000007b1d */ /* 0x000fec0000010000 */
[----:B------:R-:W0:Y:S04]  /*9dd0*/  LDS R12, [R44] ;  /* 0x000000002c0c7984 */ /* 0x000e280000000800 */
[----:B0-----:R-:W0:Y:S02]  /*9de0*/  SHFL.BFLY PT, R13, R12, 0x2, 0x1f ;  /* 0x0c401f000c0d7f89 */ /* 0x001e2400000e0000 */
[----:B0-----:R-:W-:-:S05]  /*9df0*/  FADD R13, R12, R13 ;  /* 0x0000000d0c0d7221 */ /* 0x001fca0000000000 */
[----:B------:R-:W0:Y:S02]  /*9e00*/  SHFL.BFLY PT, R18, R13, 0x1, 0x1f ;  /* 0x0c201f000d127f89 */ /* 0x000e2400000e0000 */
[----:B0-----:R-:W-:-:S05]  /*9e10*/  FADD R18, R13, R18 ;  /* 0x000000120d127221 */ /* 0x001fca0000000000 */
[----:B------:R0:W-:Y:S01]  /*9e20*/  @!P0 STS [R44], R18 ;  /* 0x000000122c008388 */ /* 0x0001e20000000800 */
[C---:B------:R-:W-:Y:S01]  /*9e30*/  IMAD.WIDE R12, R0.reuse, 0x2, R182 ;  /* 0x00000002000c7825 */ /* 0x040fe200078e02b6 */
[----:B------:R-:W-:Y:S03]  /*9e40*/  BAR.SYNC.DEFER_BLOCKING 0x0 ;  /* 0x0000000000007b1d */ /* 0x000fe60000010000 */
[----:B------:R-:W-:-:S04]  /*9e50*/  IMAD.WIDE R16, R0, 0x2, R122 ;  /* 0x0000000200107825 */ /* 0x000fc800078e027a */
[C---:B0-----:R-:W-:Y:S01]  /*9e60*/  IMAD.WIDE R18, R0.reuse, 0x2, R160 ;  /* 0x0000000200127825 */ /* 0x041fe200078e02a0 */
[----:B------:R-:W3:Y:S03]  /*9e70*/  LDL.64 R44, [R1+0x348] ;  /* 0x00034800012c7983 */ /* 0x000ee60000100a00 */
[C---:B------:R-:W-:Y:S01]  /*9e80*/  IMAD.WIDE R20, R0.reuse, 0x2, R172 ;  /* 0x0000000200147825 */ /* 0x040fe200078e02ac */
[----:B------:R-:W3:Y:S04]  /*9e90*/  LDL.64 R160, [R1+0x1b8] ;  /* 0x0001b80001a07983 */ /* 0x000ee80000100a00 */
[----:B------:R0:W3:Y:S04]  /*9ea0*/  LDG.E.U16 R183, desc[UR10][R12.64] ;  /* 0x0000000a0cb77981 */ /* 0x0000e8000c1e1500 */
[----:B------:R1:W3:Y:S04]  /*9eb0*/  LDG.E.U16 R179, desc[UR10][R18.64] ;  /* 0x0000000a12b37981 */ /* 0x0002e8000c1e1500 */
[----:B------:R2:W3:Y:S01]  /*9ec0*/  LDG.E.U16 R187, desc[UR10][R16.64] ;  /* 0x0000000a10bb7981 */ /* 0x0004e2000c1e1500 */
[----:B0-----:R-:W-:-:S03]  /*9ed0*/  IMAD.WIDE R12, R0, 0x2, R180 ;  /* 0x00000002000c7825 */ /* 0x001fc600078e02b4 */
[----:B------:R0:W3:Y:S01]  /*9ee0*/  LDG.E.U16 R181, desc[UR10][R20.64] ;  /* 0x0000000a14b57981 */ /* 0x0000e2000c1e1500 */
[----:B-1----:R-:W-:-:S03]  /*9ef0*/  IMAD.WIDE R18, R0, 0x2, R116 ;  /* 0x0000000200127825 */ /* 0x002fc600078e0274 */
[----:B------:R1:W3:Y:S01]  /*9f00*/  LDG.E.U16 R173, desc[UR10][R12.64] ;  /* 0x0000000a0cad7981 */ /* 0x0002e2000c1e1500 */
[----:B--2---:R-:W-:-:S03]  /*9f10*/  IMAD.WIDE R16, R0, 0x2, R100 ;  /* 0x0000000200107825 */ /* 0x004fc600078e0264 */
[----:B------:R2:W3:Y:S01]  /*9f20*/  LDG.E.U16 R169, desc[UR10][R18.64] ;  /* 0x0000000a12a97981 */ /* 0x0004e2000c1e1500 */
[----:B0-----:R-:W-:-:S03]  /*9f30*/  IMAD.WIDE R20, R0, 0x2, R96 ;  /* 0x0000000200147825 */ /* 0x001fc600078e0260 */
[----:B------:R0:W3:Y:S01]  /*9f40*/  LDG.E.U16 R177, desc[UR10][R16.64] ;  /* 0x0000000a10b17981 */ /* 0x0000e2000c1e1500 */
[----:B-1----:R-:W-:-:S03]  /*9f50*/  IMAD.WIDE R12, R0, 0x2, R164 ;  /* 0x00000002000c7825 */ /* 0x002fc600078e02a4 */
[----:B------:R1:W3:Y:S01]  /*9f60*/  LDG.E.U16 R171, desc[UR10][R20.64] ;  /* 0x0000000a14ab7981 */ /* 0x0002e2000c1e1500 */
[----:B--2---:R-:W-:-:S03]  /*9f70*/  IMAD.WIDE R18, R0, 0x2, R30 ;  /* 0x0000000200127825 */ /* 0x004fc600078e021e */
[----:B------:R-:W2:Y:S01]  /*9f80*/  LDL.64 R30, [R1+0x320] ;  /* 0x00032000011e7983 */ /* 0x000ea20000100a00 */
[----:B0-----:R-:W-:-:S03]  /*9f90*/  IMAD.WIDE R16, R0, 0x2, R244 ;  /* 0x0000000200107825 */ /* 0x001fc600078e02f4 */
[----:B------:R-:W2:Y:S01]  /*9fa0*/  LDG.E.U16 R12, desc[UR10][R12.64] ;  /* 0x0000000a0c0c7981 */ /* 0x000ea2000c1e1500 */
[----:B-1----:R-:W-:-:S03]  /*9fb0*/  IMAD.WIDE R20, R0, 0x2, R46 ;  /* 0x0000000200147825 */ /* 0x002fc600078e022e */
[----:B------:R-:W2:Y:S01]  /*9fc0*/  LDL.64 R46, [R1+0x318] ;  /* 0x00031800012e7983 */ /* 0x000ea20000100a00 */
[----:B------:R-:W-:-:S03]  /*9fd0*/  IMAD.WIDE R22, R0, 0x2, R22 ;  /* 0x0000000200167825 */ /* 0x000fc600078e0216 */
[----:B------:R-:W2:Y:S04]  /*9fe0*/  LDG.E.U16 R18, desc[UR10][R18.64] ;  /* 0x0000000a12127981 */ /* 0x000ea8000c1e1500 */
[----:B------:R0:W2:Y:S01]  /*9ff0*/  LDG.E.U16 R13, desc[UR10][R16.64] ;  /* 0x0000000a100d7981 */ /* 0x0000a2000c1e1500 */
[----:B------:R-:W-:-:S03]  /*a000*/  IMAD.WIDE R14, R0, 0x2, R184 ;  /* 0x00000002000e7825 */ /* 0x000fc600078e02b8 */
[----:B------:R-:W2:Y:S04]  /*a010*/  LDL.64 R96, [R1+0x2a8] ;  /* 0x0002a80001607983 */ /* 0x000ea80000100a00 */
[----:B------:R1:W2:Y:S01]  /*a020*/  LDG.E.U16 R19, desc[UR10][R20.64] ;  /* 0x0000000a14137981 */ /* 0x0002a2000c1e1500 */
[----:B0-----:R-:W-:-:S03]  /*a030*/  IMAD.WIDE R16, R0, 0x2, R32 ;  /* 0x0000000200107825 */ /* 0x001fc600078e0220 */
[----:B------:R-:W2:Y:S04]  /*a040*/  LDL.64 R32, [R1+0x330] ;  /* 0x0003300001207983 */ /* 0x000ea80000100a00 */
[----:B------:R-:W2:Y:S01]  /*a050*/  LDG.E.U16 R16, desc[UR10][R16.64] ;  /* 0x0000000a10107981 */ /* 0x000ea2000c1e1500 */
[----:B-1----:R-:W-:-:S03]  /*a060*/  IMAD.WIDE R20, R0, 0x2, R38 ;  /* 0x0000000200147825 */ /* 0x002fc600078e0226 */
[----:B------:R-:W2:Y:S04]  /*a070*/  LDL.64 R38, [R1+0x310] ;  /* 0x0003100001267983 */ /* 0x000ea80000100a00 */
[----:B------:R-:W2:Y:S04]  /*a080*/  LDG.E.U16 R185, desc[UR10][R14.64] ;  /* 0x0000000a0eb97981 */ /* 0x000ea8000c1e1500 */
[----:B------:R0:W2:Y:S01]  /*a090*/  LDG.E.U16 R17, desc[UR10][R22.64] ;  /* 0x0000000a16117981 */ /* 0x0000a2000c1e1500 */
[----:B----4-:R-:W-:-:S03]  /*a0a0*/  IMAD.WIDE R28, R0, 0x2, R28 ;  /* 0x00000002001c7825 */ /* 0x010fc600078e021c */
[----:B------:R-:W4:Y:S01]  /*a0b0*/  LDG.E.U16 R20, desc[UR10][R20.64] ;  /* 0x0000000a14147981 */ /* 0x000f22000c1e1500 */
[----:B------:R-:W-:-:S03]  /*a0c0*/  IMAD.WIDE R26, R0, 0x2, R26 ;  /* 0x00000002001a7825 */ /* 0x000fc600078e021a */
[----:B------:R-:W4:Y:S01]  /*a0d0*/  LDL.64 R100, [R1+0x268] ;  /* 0x0002680001647983 */ /* 0x000f220000100a00 */
[----:B0-----:R-:W-:-:S03]  /*a0e0*/  IMAD.WIDE R22, R0, 0x2, R36 ;  /* 0x0000000200167825 */ /* 0x001fc600078e0224 */
[----:B------:R-:W4:Y:S01]  /*a0f0*/  LDL.64 R36, [R1+0x300] ;  /* 0x0003000001247983 */ /* 0x000f220000100a00 */
[----:B------:R-:W-:-:S03]  /*a100*/  IMAD.WIDE R14, R0, 0x2, R98 ;  /* 0x00000002000e7825 */ /* 0x000fc600078e0262 */
[----:B------:R-:W4:Y:S04]  /*a110*/  LDG.E.U16 R22, desc[UR10][R22.64] ;  /* 0x0000000a16167981 */ /* 0x000f28000c1e1500 */
[----:B------:R0:W4:Y:S04]  /*a120*/  LDG.E.U16 R175, desc[UR10][R14.64] ;  /* 0x0000000a0eaf7981 */ /* 0x000128000c1e1500 */
[----:B------:R1:W4:Y:S04]  /*a130*/  LDG.E.U16 R21, desc[UR10][R28.64] ;  /* 0x0000000a1c157981 */ /* 0x000328000c1e1500 */
[----:B------:R1:W4:Y:S01]  /*a140*/  LDG.E.U16 R23, desc[UR10][R26.64] ;  /* 0x0000000a1a177981 */ /* 0x000322000c1e1500 */
[----:B0-----:R-:W-:-:S03]  /*a150*/  IMAD.WIDE R14, R0, 0x2, R34 ;  /* 0x00000002000e7825 */ /* 0x001fc600078e0222 */
[----:B------:R-:W4:Y:S01]  /*a160*/  LDL.64 R34, [R1+0x340] ;  /* 0x0003400001227983 */ /* 0x000f220000100a00 */
[----:B-1----:R-:W-:-:S03]  /*a170*/  IMAD.WIDE R28, R0, 0x2, R40 ;  /* 0x00000002001c7825 */ /* 0x002fc600078e0228 */
[----:B------:R-:W4:Y:S01]  /*a180*/  LDL.64 R40, [R1+0x2d0] ;  /* 0x0002d00001287983 */ /* 0x000f220000100a00 */
[----:B------:R-:W-:-:S03]  /*a190*/  IMAD.WIDE R26, R0, 0x2, R42 ;  /* 0x00000002001a7825 */ /* 0x000fc600078e022a */
[----:B------:R-:W4:Y:S04]  /*a1a0*/  LDL.64 R42, [R1+0x2e0] ;  /* 0x0002e000012a7983 */ /* 0x000f280000100a00 */
[----:B------:R-:W4:Y:S01]  /*a1b0*/  LDG.E.U16 R28, desc[UR10][R28.64] ;  /* 0x0000000a1c1c7981 */ /* 0x000f22000c1e1500 */
[----:B------:R-:W-:-:S03]  /*a1c0*/  IMAD.WIDE R24, R0, 0x2, R24 ;  /* 0x0000000200187825 */ /* 0x000fc600078e0218 */
[----:B------:R-:W4:Y:S04]  /*a1d0*/  LDG.E.U16 R14, desc[UR10][R14.64] ;  /* 0x0000000a0e0e7981 */ /* 0x000f28000c1e1500 */
[----:B------:R-:W4:Y:S01]  /*a1e0*/  LDG.E.U16 R26, desc[UR10][R26.64] ;  /* 0x0000000a1a1a7981 */ /* 0x000f22000c1e1500 */
[----:B------:R-:W-:-:S03]  /*a1f0*/  IMAD.WIDE R48, R0, 0x2, R48 ;  /* 0x0000000200307825 */ /* 0x000fc600078e0230 */
[----:B------:R-:W4:Y:S04]  /*a200*/  LDL.64 R98, [R1+0x248] ;  /* 0x0002480001627983 */ /* 0x000f280000100a00 */
[----:B------:R3:W4:Y:S04]  /*a210*/  LDG.E.U16 R15, desc[UR10][R24.64] ;  /* 0x0000000a180f7981 */ /* 0x000728000c1e1500 */
[----:B------:R-:W4:Y:S04]  /*a220*/  LDL.64 R164, [R1+0x1c8] ;  /* 0x0001c80001a47983 */ /* 0x000f280000100a00 */
[----:B------:R-:W4:Y:S04]  /*a230*/  LDL.64 R116, [R1+0x1b0] ;  /* 0x0001b00001747983 */ /* 0x000f280000100a00 */
[----:B------:R-:W4:Y:S01]  /*a240*/  LDL.64 R244, [R1+0x168] ;  /* 0x0001680001f47983 */ /* 0x000f220000100a00 */
[----:B---3--:R-:W-:-:S03]  /*a250*/  IMAD.WIDE R24, R0, 0x2, R44 ;  /* 0x0000000200187825 */ /* 0x008fc600078e022c */
[----:B------:R-:W3:Y:S04]  /*a260*/  LDL.64 R44, [R1+0x2f0] ;  /* 0x0002f000012c7983 */ /* 0x000ee80000100a00 */
[----:B------:R-:W3:Y:S01]  /*a270*/  LDG.E.U16 R24, desc[UR10][R24.64] ;  /* 0x0000000a18187981 */ /* 0x000ee2000c1e1500 */
[----:B--2---:R-:W-:-:S05]  /*a280*/  IMAD.WIDE R30, R0, 0x2, R30 ;  /* 0x00000002001e7825 */ /* 0x004fca00078e021e */
[----:B------:R0:W2:Y:S02]  /*a290*/  LDG.E.U16 R29, desc[UR10][R30.64] ;  /* 0x0000000a1e1d7981 */ /* 0x0000a4000c1e1500 */
[C---:B0-----:R-:W-:Y:S02]  /*a2a0*/  IMAD.WIDE R30, R0.reuse, 0x2, R46 ;  /* 0x00000002001e7825 */ /* 0x041fe400078e022e */
[----:B------:R-:W2:Y:S04]  /*a2b0*/  LDL.64 R46, [R1+0x2b0] ;  /* 0x0002b000012e7983 */ /* 0x000ea80000100a00 */
[----:B------:R-:W2:Y:S01]  /*a2c0*/  LDG.E.U16 R30, desc[UR10][R30.64] ;  /* 0x0000000a1e1e7981 */ /* 0x000ea2000c1e1500 */
[----:B------:R-:W-:-:S05]  /*a2d0*/  IMAD.WIDE R32, R0, 0x2, R32 ;  /* 0x0000000200207825 */ /* 0x000fca00078e0220 */
[----:B------:R0:W2:Y:S02]  /*a2e0*/  LDG.E.U16 R27, desc[UR10][R32.64] ;  /* 0x0000000a201b7981 */ /* 0x0000a4000c1e1500 */
[C---:B0-----:R-:W-:Y:S02]  /*a2f0*/  IMAD.WIDE R32, R0.reuse, 0x2, R54 ;  /* 0x0000000200207825 */ /* 0x041fe400078e0236 */
[----:B------:R-:W2:Y:S02]  /*a300*/  LDL.64 R54, [R1+0x2a0] ;  /* 0x0002a00001367983 */ /* 0x000ea40000100a00 */
[C---:B------:R-:W-:Y:S02]  /*a310*/  IMAD.WIDE R38, R0.reuse, 0x2, R38 ;  /* 0x0000000200267825 */ /* 0x040fe400078e0226 */
[----:B------:R-:W2:Y:S04]  /*a320*/  LDG.E.U16 R32, desc[UR10][R32.64] ;  /* 0x0000000a20207981 */ /* 0x000ea8000c1e1500 */
[----:B------:R0:W2:Y:S01]  /*a330*/  LDG.E.U16 R31, desc[UR10][R38.64] ;  /* 0x0000000a261f7981 */ /* 0x0000a2000c1e1500 */
[----:B----4-:R-:W-:-:S05]  /*a340*/  IMAD.WIDE R36, R0, 0x2, R36 ;  /* 0x0000000200247825 */ /* 0x010fca00078e0224 */
[----:B------:R1:W4:Y:S01]  /*a350*/  LDG.E.U16 R33, desc[UR10][R36.64] ;  /* 0x0000000a24217981 */ /* 0x000322000c1e1500 */
[----:B0-----:R-:W-:-:S03]  /*a360*/  IMAD.WIDE R38, R0, 0x2, R92 ;  /* 0x0000000200267825 */ /* 0x001fc600078e025c */
[----:B------:R-:W4:Y:S04]  /*a370*/  LDL.64 R92, [R1+0x278] ;  /* 0x00027800015c7983 */ /* 0x000f280000100a00 */
[----:B------:R-:W4:Y:S01]  /*a380*/  LDG.E.U16 R38, desc[UR10][R38.64] ;  /* 0x0000000a26267981 */ /* 0x000f22000c1e1500 */
[----:B-1----:R-:W-:-:S03]  /*a390*/  IMAD.WIDE R36, R0, 0x2, R50 ;  /* 0x0000000200247825 */ /* 0x002fc600078e0232 */
[----:B------:R-:W4:Y:S01]  /*a3a0*/  LDL.64 R50, [R1+0x280] ;  /* 0x0002800001327983 */ /* 0x000f220000100a00 */
[----:B------:R-:W-:-:S03]  /*a3b0*/  IMAD.WIDE R34, R0, 0x2, R34 ;  /* 0x0000000200227825 */ /* 0x000fc600078e0222 */
[----:B------:R-:W4:Y:S04]  /*a3c0*/  LDG.E.U16 R36, desc[UR10][R36.64] ;  /* 0x0000000a24247981 */ /* 0x000f28000c1e1500 */
[----:B------:R0:W4:Y:S01]  /*a3d0*/  LDG.E.U16 R25, desc[UR10][R34.64] ;  /* 0x0000000a22197981 */ /* 0x000122000c1e1500 */
[----:B------:R-:W-:-:S04]  /*a3e0*/  IMAD.WIDE R42, R0, 0x2, R42 ;  /* 0x00000002002a7825 */ /* 0x000fc800078e022a */
[C---:B------:R-:W-:Y:S01]  /*a3f0*/  IMAD.WIDE R40, R0.reuse, 0x2, R40 ;  /* 0x0000000200287825 */ /* 0x040fe200078e0228 */
[----:B------:R1:W4:Y:S03]  /*a400*/  LDG.E.U16 R37, desc[UR10][R42.64] ;  /* 0x0000000a2a257981 */ /* 0x000326000c1e1500 */
[C---:B0-----:R-:W-:Y:S01]  /*a410*/  IMAD.WIDE R34, R0.reuse, 0x2, R52 ;  /* 0x0000000200227825 */ /* 0x041fe200078e0234 */
[----:B------:R0:W4:Y:S04]  /*a420*/  LDG.E.U16 R39, desc[UR10][R40.64] ;  /* 0x0000000a28277981 */ /* 0x000128000c1e1500 */
[----:B------:R-:W4:Y:S01]  /*a430*/  LDL.64 R52, [R1+0x290] ;  /* 0x0002900001347983 */ /* 0x000f220000100a00 */
[----:B-1----:R-:W-:-:S03]  /*a440*/  IMAD.WIDE R42, R0, 0x2, R88 ;  /* 0x00000002002a7825 */ /* 0x002fc600078e0258 */
[----:B------:R-:W4:Y:S01]  /*a450*/  LDL.64 R88, [R1+0x260] ;  /* 0x0002600001587983 */ /* 0x000f220000100a00 */
[----:B0-----:R-:W-:-:S03]  /*a460*/  IMAD.WIDE R40, R0, 0x2, R90 ;  /* 0x0000000200287825 */ /* 0x001fc600078e025a */
[----:B------:R-:W4:Y:S04]  /*a470*/  LDG.E.U16 R42, desc[UR10][R42.64] ;  /* 0x0000000a2a2a7981 */ /* 0x000f28000c1e1500 */
[----:B------:R-:W4:Y:S04]  /*a480*/  LDG.E.U16 R40, desc[UR10][R40.64] ;  /* 0x0000000a28287981 */ /* 0x000f28000c1e1500 */
[----:B------:R-:W4:Y:S04]  /*a490*/  LDG.E.U16 R34, desc[UR10][R34.64] ;  /* 0x0000000a22227981 */ /* 0x000f28000c1e1500 */
[----:B------:R-:W4:Y:S04]  /*a4a0*/  LDL.64 R90, [R1+0x270] ;  /* 0x00027000015a7983 */ /* 0x000f280000100a00 */
[----:B------:R0:W4:Y:S02]  /*a4b0*/  LDG.E.U16 R41, desc[UR10][R48.64] ;  /* 0x0000000a30297981 */ /* 0x000124000c1e1500 */
[----:B0-----:R-:W-:-:S02]  /*a4c0*/  IMAD.WIDE R48, R0, 0x2, R102 ;  /* 0x0000000200307825 */ /* 0x001fc400078e0266 */
[----:B------:R-:W4:Y:S04]  /*a4d0*/  LDL.64 R102, [R1+0x218] ;  /* 0x0002180001667983 */ /* 0x000f280000100a00 */
[----:B------:R-:W4:Y:S01]  /*a4e0*/  LDG.E.U16 R48, desc[UR10][R48.64] ;  /* 0x0000000a30307981 */ /* 0x000f22000c1e1500 */
[----:B---3--:R-:W-:-:S05]  /*a4f0*/  IMAD.WIDE R44, R0, 0x2, R44 ;  /* 0x00000002002c7825 */ /* 0x008fca00078e022c */
[----:B------:R0:W3:Y:S02]  /*a500*/  LDG.E.U16 R35, desc[UR10][R44.64] ;  /* 0x0000000a2c237981 */ /* 0x0000e4000c1e1500 */
[C---:B0-----:R-:W-:Y:S02]  /*a510*/  IMAD.WIDE R44, R0.reuse, 0x2, R96 ;  /* 0x00000002002c7825 */ /* 0x041fe400078e0260 */
[----:B------:R-:W3:Y:S04]  /*a520*/  LDL.64 R96, [R1+0x250] ;  /* 0x0002500001607983 */ /* 0x000ee80000100a00 */
[----:B------:R-:W3:Y:S01]  /*a530*/  LDG.E.U16 R44, desc[UR10][R44.64] ;  /* 0x0000000a2c2c7981 */ /* 0x000ee2000c1e1500 */
[----:B--2---:R-:W-:-:S05]  /*a540*/  IMAD.WIDE R46, R0, 0x2, R46 ;  /* 0x00000002002e7825 */ /* 0x004fca00078e022e */
[----:B------:R0:W2:Y:S02]  /*a550*/  LDG.E.U16 R43, desc[UR10][R46.64] ;  /* 0x0000000a2e2b7981 */ /* 0x0000a4000c1e1500 */
[C---:B0-----:R-:W-:Y:S02]  /*a560*/  IMAD.WIDE R46, R0.reuse, 0x2, R94 ;  /* 0x00000002002e7825 */ /* 0x041fe400078e025e */
[----:B------:R-:W2:Y:S04]  /*a570*/  LDL.64 R94, [R1+0x240] ;  /* 0x00024000015e7983 */ /* 0x000ea80000100a00 */
[----:B------:R-:W2:Y:S01]  /*a580*/  LDG.E.U16 R46, desc[UR10][R46.64] ;  /* 0x0000000a2e2e7981 */ /* 0x000ea2000c1e1500 */
[----:B----4-:R-:W-:-:S05]  /*a590*/  IMAD.WIDE R50, R0, 0x2, R50 ;  /* 0x0000000200327825 */ /* 0x010fca00078e0232 */
[----:B------:R0:W4:Y:S02]  /*a5a0*/  LDG.E.U16 R49, desc[UR10][R50.64] ;  /* 0x0000000a32317981 */ /* 0x000124000c1e1500 */
[C---:B0-----:R-:W-:Y:S02]  /*a5b0*/  IMAD.WIDE R50, R0.reuse, 0x2, R92 ;  /* 0x0000000200327825 */ /* 0x041fe400078e025c */
[----:B------:R-:W4:Y:S02]  /*a5c0*/  LDL.64 R92, [R1+0x230] ;  /* 0x00023000015c7983 */ /* 0x000f240000100a00 */
[C---:B------:R-:W-:Y:S02]  /*a5d0*/  IMAD.WIDE R54, R0.reuse, 0x2, R54 ;  /* 0x0000000200367825 */ /* 0x040fe400078e0236 */
[----:B------:R-:W4:Y:S02]  /*a5e0*/  LDG.E.U16 R50, desc[UR10][R50.64] ;  /* 0x0000000a32327981 */ /* 0x000f24000c1e1500 */
[----:B------:R-:W-:-:S02]  /*a5f0*/  IMAD.WIDE R52, R0, 0x2, R52 ;  /* 0x0000000200347825 */ /* 0x000fc400078e0234 */
[----:B------:R-:W4:Y:S04]  /*a600*/  LDG.E.U16 R45, desc[UR10][R54.64] ;  /* 0x0000000a362d7981 */ /* 0x000f28000c1e1500 */
[----:B------:R0:W4:Y:S01]  /*a610*/  LDG.E.U16 R47, desc[UR10][R52.64] ;  /* 0x0000000a342f7981 */ /* 0x000122000c1e1500 */
[----:B------:R-:W-:-:S04]  /*a620*/  IMAD.WIDE R88, R0, 0x2, R88 ;  /* 0x0000000200587825 */ /* 0x000fc800078e0258 */
[C---:B0-----:R-:W-:Y:S02]  /*a630*/  IMAD.WIDE R52, R0.reuse, 0x2, R100 ;  /* 0x0000000200347825 */ /* 0x041fe400078e0264 */
[----:B------:R-:W4:Y:S04]  /*a640*/  LDL.64 R100, [R1+0x220] ;  /* 0x0002200001647983 */ /* 0x000f280000100a00 */
[----:B------:R-:W4:Y:S01]  /*a650*/  LDG.E.U16 R52, desc[UR10][R52.64] ;  /* 0x0000000a34347981 */ /* 0x000f22000c1e1500 */
[----:B------:R-:W-:-:S03]  /*a660*/  IMAD.WIDE R54, R0, 0x2, R108 ;  /* 0x0000000200367825 */ /* 0x000fc600078e026c */
[----:B------:R-:W4:Y:S01]  /*a670*/  LDL.64 R108, [R1+0x1f8] ;  /* 0x0001f800016c7983 */ /* 0x000f220000100a00 */
[----:B------:R-:W-:-:S03]  /*a680*/  IMAD.WIDE R90, R0, 0x2, R90 ;  /* 0x00000002005a7825 */ /* 0x000fc600078e025a */
[----:B------:R-:W4:Y:S04]  /*a690*/  LDG.E.U16 R54, desc[UR10][R54.64] ;  /* 0x0000000a36367981 */ /* 0x000f28000c1e1500 */
[----:B------:R0:W4:Y:S04]  /*a6a0*/  LDG.E.U16 R53, desc[UR10][R88.64] ;  /* 0x0000000a58357981 */ /* 0x000128000c1e1500 */
[----:B------:R1:W4:Y:S01]  /*a6b0*/  LDG.E.U16 R51, desc[UR10][R90.64] ;  /* 0x0000000a5a337981 */ /* 0x000322000c1e1500 */
[----:B0-----:R-:W-:-:S03]  /*a6c0*/  IMAD.WIDE R88, R0, 0x2, R98 ;  /* 0x0000000200587825 */ /* 0x001fc600078e0262 */
[----:B------:R-:W4:Y:S04]  /*a6d0*/  LDL.64 R98, [R1+0x210] ;  /* 0x0002100001627983 */ /* 0x000f280000100a00 */
[----:B------:R-:W4:Y:S01]  /*a6e0*/  LDG.E.U16 R88, desc[UR10][R88.64] ;  /* 0x0000000a58587981 */ /* 0x000f22000c1e1500 */
[----:B-1----:R-:W-:-:S03]  /*a6f0*/  IMAD.WIDE R90, R0, 0x2, R106 ;  /* 0x00000002005a7825 */ /* 0x002fc600078e026a */
        /* <DEDUP_REMOVED lines=15> */
[----:B------:R-:W4:Y:S04]  /*a7f0*/  LDL.64 R104, [R1+0x1f0] ;  /* 0x0001f00001687983 */ /* 0x000f280000100a00 */
[----:B------:R-:W4:Y:S01]  /*a800*/  LDG.E.U16 R92, desc[UR10][R92.64] ;  /* 0x0000000a5c5c7981 */ /* 0x000f22000c1e1500 */
[----:B------:R-:W-:-:S05]  /*a810*/  IMAD.WIDE R100, R0, 0x2, R100 ;  /* 0x0000000200647825 */ /* 0x000fca00078e0264 */
[----:B------:R0:W4:Y:S02]  /*a820*/  LDG.E.U16 R93, desc[UR10][R100.64] ;  /* 0x0000000a645d7981 */ /* 0x000124000c1e1500 */
[C---:B0-----:R-:W-:Y:S02]  /*a830*/  IMAD.WIDE R100, R0.reuse, 0x2, R114 ;  /* 0x0000000200647825 */ /* 0x041fe400078e0272 */
[----:B------:R-:W4:Y:S04]  /*a840*/  LDL.64 R114, [R1+0x1a0] ;  /* 0x0001a00001727983 */ /* 0x000f280000100a00 */
[----:B------:R-:W4:Y:S01]  /*a850*/  LDG.E.U16 R100, desc[UR10][R100.64] ;  /* 0x0000000a64647981 */ /* 0x000f22000c1e1500 */
[----:B------:R-:W-:-:S05]  /*a860*/  IMAD.WIDE R98, R0, 0x2, R98 ;  /* 0x0000000200627825 */ /* 0x000fca00078e0262 */
[----:B------:R0:W4:Y:S02]  /*a870*/  LDG.E.U16 R95, desc[UR10][R98.64] ;  /* 0x0000000a625f7981 */ /* 0x000124000c1e1500 */
[C---:B0-----:R-:W-:Y:S02]  /*a880*/  IMAD.WIDE R98, R0.reuse, 0x2, R108 ;  /* 0x0000000200627825 */ /* 0x041fe400078e026c */
[----:B------:R-:W4:Y:S02]  /*a890*/  LDL.64 R108, [R1+0x1c0] ;  /* 0x0001c000016c7983 */ /* 0x000f240000100a00 */
[C---:B------:R-:W-:Y:S02]  /*a8a0*/  IMAD.WIDE R106, R0.reuse, 0x2, R106 ;  /* 0x00000002006a7825 */ /* 0x040fe400078e026a */
[----:B------:R-:W4:Y:S04]  /*a8b0*/  LDG.E.U16 R98, desc[UR10][R98.64] ;  /* 0x0000000a62627981 */ /* 0x000f28000c1e1500 */
[----:B------:R0:W4:Y:S02]  /*a8c0*/  LDG.E.U16 R97, desc[UR10][R106.64] ;  /* 0x0000000a6a617981 */ /* 0x000124000c1e1500 */
[----:B0-----:R-:W-:-:S02]  /*a8d0*/  IMAD.WIDE R106, R0, 0x2, R160 ;  /* 0x00000002006a7825 */ /* 0x001fc400078e02a0 */
[----:B------:R-:W4:Y:S02]  /*a8e0*/  LDL.64 R160, [R1+0x178] ;  /* 0x0001780001a07983 */ /* 0x000f240000100a00 */
[C---:B------:R-:W-:Y:S02]  /*a8f0*/  IMAD.WIDE R116, R0.reuse, 0x2, R116 ;  /* 0x0000000200747825 */ /* 0x040fe400078e0274 */
[----:B------:R-:W4:Y:S04]  /*a900*/  LDG.E.U16 R106, desc[UR10][R106.64] ;  /* 0x0000000a6a6a7981 */ /* 0x000f28000c1e1500 */
[----:B------:R-:W4:Y:S04]  /*a910*/  LDG.E.U16 R107, desc[UR10][R116.64] ;  /* 0x0000000a746b7981 */ /* 0x000f28000c1e1500 */
[----:B------:R-:W4:Y:S01]  /*a920*/  LDL.64 R116, [R1+0x170] ;  /* 0x0001700001747983 */ /* 0x000f220000100a00 */
[----:B---3--:R-:W-:-:S04]  /*a930*/  IMAD.WIDE R110, R0, 0x2, R110 ;  /* 0x00000002006e7825 */ /* 0x008fc800078e026e */
[----:B--2---:R-:W-:-:S05]  /*a940*/  IMAD.WIDE R102, R0, 0x2, R102 ;  /* 0x0000000200667825 */ /* 0x004fca00078e0266 */
[----:B------:R0:W2:Y:S02]  /*a950*/  LDG.E.U16 R101, desc[UR10][R102.64] ;  /* 0x0000000a66657981 */ /* 0x0000a4000c1e1500 */
[C---:B0-----:R-:W-:Y:S02]  /*a960*/  IMAD.WIDE R102, R0.reuse, 0x2, R112 ;  /* 0x0000000200667825 */ /* 0x041fe400078e0270 */
[----:B------:R-:W3:Y:S04]  /*a970*/  LDL.64 R112, [R1+0x190] ;  /* 0x0001900001707983 */ /* 0x000ee80000100a00 */
[----:B------:R-:W2:Y:S04]  /*a980*/  LDG.E.U16 R102, desc[UR10][R102.64] ;  /* 0x0000000a66667981 */ /* 0x000ea8000c1e1500 */
[----:B------:R-:W2:Y:S04]  /*a990*/  LDG.E.U16 R103, desc[UR10][R110.64] ;  /* 0x0000000a6e677981 */ /* 0x000ea8000c1e1500 */
[----:B------:R-:W2:Y:S01]  /*a9a0*/  LDL.64 R110, [R1+0x1a8] ;  /* 0x0001a800016e7983 */ /* 0x000ea20000100a00 */
[----:B----4-:R-:W-:-:S05]  /*a9b0*/  IMAD.WIDE R104, R0, 0x2, R104 ;  /* 0x0000000200687825 */ /* 0x010fca00078e0268 */
[----:B------:R0:W4:Y:S02]  /*a9c0*/  LDG.E.U16 R99, desc[UR10][R104.64] ;  /* 0x0000000a68637981 */ /* 0x000124000c1e1500 */
[C---:B0-----:R-:W-:Y:S02]  /*a9d0*/  IMAD.WIDE R104, R0.reuse, 0x2, R164 ;  /* 0x0000000200687825 */ /* 0x041fe400078e02a4 */
[----:B------:R-:W4:Y:S04]  /*a9e0*/  LDL.64 R164, [R1+0x188] ;  /* 0x0001880001a47983 */ /* 0x000f280000100a00 */
[----:B------:R-:W4:Y:S01]  /*a9f0*/  LDG.E.U16 R104, desc[UR10][R104.64] ;  /* 0x0000000a68687981 */ /* 0x000f22000c1e1500 */
[----:B------:R-:W-:-:S05]  /*aa00*/  IMAD.WIDE R108, R0, 0x2, R108 ;  /* 0x00000002006c7825 */ /* 0x000fca00078e026c */
[----:B------:R2:W4:Y:S01]  /*aa10*/  LDG.E.U16 R105, desc[UR10][R108.64] ;  /* 0x0000000a6c697981 */ /* 0x000522000c1e1500 */
[----:B------:R-:W-:-:S04]  /*aa20*/  IMAD.WIDE R160, R0, 0x2, R160 ;  /* 0x0000000200a07825 */ /* 0x000fc800078e02a0 */
[----:B---3--:R-:W-:-:S04]  /*aa30*/  IMAD.WIDE R112, R0, 0x2, R112 ;  /* 0x0000000200707825 */ /* 0x008fc800078e0270 */
[----:B--2---:R-:W-:-:S04]  /*aa40*/  IMAD.WIDE R108, R0, 0x2, R110 ;  /* 0x00000002006c7825 */ /* 0x004fc800078e026e */
[C---:B------:R-:W-:Y:S02]  /*aa50*/  IMAD.WIDE R110, R0.reuse, 0x2, R162 ;  /* 0x00000002006e7825 */ /* 0x040fe400078e02a2 */
[----:B------:R-:W2:Y:S04]  /*aa60*/  LDG.E.U16 R108, desc[UR10][R108.64] ;  /* 0x0000000a6c6c7981 */ /* 0x000ea8000c1e1500 */
[----:B------:R-:W3:Y:S01]  /*aa70*/  LDG.E.U16 R110, desc[UR10][R110.64] ;  /* 0x0000000a6e6e7981 */ /* 0x000ee2000c1e1500 */
[----:B------:R-:W-:-:S03]  /*aa80*/  IMAD.WIDE R114, R0, 0x2, R114 ;  /* 0x0000000200727825 */ /* 0x000fc600078e0272 */
[----:B------:R-:W2:Y:S04]  /*aa90*/  LDL.64 R162, [R1+0xf8] ;  /* 0x0000f80001a27983 */ /* 0x000ea80000100a00 */
[----:B------:R-:W2:Y:S04]  /*aaa0*/  LDG.E.U16 R109, desc[UR10][R114.64] ;  /* 0x0000000a726d7981 */ /* 0x000ea8000c1e1500 */
[----:B------:R4:W2:Y:S02]  /*aab0*/  LDG.E.U16 R111, desc[UR10][R112.64] ;  /* 0x0000000a706f7981 */ /* 0x0008a4000c1e1500 */
[----:B----4-:R-:W-:-:S02]  /*aac0*/  IMAD.WIDE R112, R0, 0x2, R164 ;  /* 0x0000000200707825 */ /* 0x010fc400078e02a4 */
[----:B------:R-:W4:Y:S04]  /*aad0*/  LDL.64 R164, [R1+0x160] ;  /* 0x0001600001a47983 */ /* 0x000f280000100a00 */
[----:B------:R-:W2:Y:S04]  /*aae0*/  LDG.E.U16 R112, desc[UR10][R112.64] ;  /* 0x0000000a70707981 */ /* 0x000ea8000c1e1500 */
[----:B------:R0:W2:Y:S04]  /*aaf0*/  LDG.E.U16 R113, desc[UR10][R160.64] ;  /* 0x0000000aa0717981 */ /* 0x0000a8000c1e1500 */
[----:B------:R-:W0:Y:S01]  /*ab00*/  LDL.64 R160, [R1+0xb8] ;  /* 0x0000b80001a07983 */ /* 0x000e220000100a00 */
[----:B------:R-:W-:-:S04]  /*ab10*/  IMAD.WIDE R114, R0, 0x2, R116 ;  /* 0x0000000200727825 */ /* 0x000fc800078e0274 */
[C---:B------:R-:W-:Y:S02]  /*ab20*/  IMAD.WIDE R116, R0.reuse, 0x2, R244 ;  /* 0x0000000200747825 */ /* 0x040fe400078e02f4 */
[----:B------:R-:W2:Y:S04]  /*ab30*/  LDG.E.U16 R114, desc[UR10][R114.64] ;  /* 0x0000000a72727981 */ /* 0x000ea8000c1e1500 */
[----:B------:R-:W2:Y:S04]  /*ab40*/  LDL.64 R244, [R1+0xf0] ;  /* 0x0000f00001f47983 */ /* 0x000ea80000100a00 */
[----:B------:R1:W3:Y:S04]  /*ab50*/  LDG.E.U16 R115, desc[UR10][R116.64] ;  /* 0x0000000a74737981 */ /* 0x0002e8000c1e1500 */
[----:B------:R-:W1:Y:S01]  /*ab60*/  LDL.64 R116, [R1+0x138] ;  /* 0x0001380001747983 */ /* 0x000e620000100a00 */
[----:B0-----:R-:W-:-:S05]  /*ab70*/  IMAD.WIDE R160, R0, 0x2, R160 ;  /* 0x0000000200a07825 */ /* 0x001fca00078e02a0 */
[----:B------:R0:W3:Y:S04]  /*ab80*/  LDG.E.U16 R118, desc[UR10][R160.64] ;  /* 0x0000000aa0767981 */ /* 0x0000e8000c1e1500 */
[----:B------:R-:W0:Y:S01]  /*ab90*/  LDL.64 R160, [R1+0x78] ;  /* 0x0000780001a07983 */ /* 0x000e220000100a00 */
[----:B--2---:R-:W-:-:S04]  /*aba0*/  IMAD.WIDE R162, R0, 0x2, R162 ;  /* 0x0000000200a27825 */ /* 0x004fc800078e02a2 */
[----:B-1----:R-:W-:-:S06]  /*abb0*/  IMAD.WIDE R116, R0, 0x2, R116 ;  /* 0x0000000200747825 */ /* 0x002fcc00078e0274 */
[----:B------:R-:W2:Y:S04]  /*abc0*/  LDG.E.U16 R116, desc[UR10][R116.64] ;  /* 0x0000000a74747981 */ /* 0x000ea8000c1e1500 */
[----:B------:R1:W2:Y:S04]  /*abd0*/  LDG.E.U16 R117, desc[UR10][R162.64] ;  /* 0x0000000aa2757981 */ /* 0x0002a8000c1e1500 */
[----:B------:R-:W1:Y:S01]  /*abe0*/  LDL.64 R162, [R1+0x38] ;  /* 0x0000380001a27983 */ /* 0x000e620000100a00 */
[----:B0-----:R-:W-:-:S05]  /*abf0*/  IMAD.WIDE R160, R0, 0x2, R160 ;  /* 0x0000000200a07825 */ /* 0x001fca00078e02a0 */
[----:B------:R0:W2:Y:S04]  /*ac00*/  LDG.E.U16 R166, desc[UR10][R160.64] ;  /* 0x0000000aa0a67981 */ /* 0x0000a8000c1e1500 */
[----:B------:R-:W0:Y:S01]  /*ac10*/  LDL.64 R160, [R1+0x158] ;  /* 0x0001580001a07983 */ /* 0x000e220000100a00 */
[----:B-1----:R-:W-:-:S05]  /*ac20*/  IMAD.WIDE R162, R0, 0x2, R162 ;  /* 0x0000000200a27825 */ /* 0x002fca00078e02a2 */
        /* <DEDUP_REMOVED lines=18> */
[----:B------:R-:W2:Y:S04]  /*ad50*/  LDG.E.U16 R186, desc[UR10][R162.64] ;  /* 0x0000000aa2ba7981 */ /* 0x000ea8000c1e1500 */
[----:B------:R-:W2:Y:S01]  /*ad60*/  LDL.64 R162, [R1+0x68] ;  /* 0x0000680001a27983 */ /* 0x000ea20000100a00 */
[----:B0-----:R-:W-:-:S05]  /*ad70*/  IMAD.WIDE R160, R0, 0x2, R160 ;  /* 0x0000000200a07825 */ /* 0x001fca00078e02a0 */
[----:B------:R-:W3:Y:S04]  /*ad80*/  LDG.E.U16 R190, desc[UR10][R160.64] ;  /* 0x0000000aa0be7981 */ /* 0x000ee8000c1e1500 */
[----:B------:R-:W3:Y:S01]  /*ad90*/  LDL.64 R160, [R1+0x148] ;  /* 0x0001480001a07983 */ /* 0x000ee20000100a00 */
[----:B----4-:R-:W-:-:S05]  /*ada0*/  IMAD.WIDE R164, R0, 0x2, R164 ;  /* 0x0000000200a47825 */ /* 0x010fca00078e02a4 */
[----:B------:R0:W4:Y:S02]  /*adb0*/  LDG.E.U16 R170, desc[UR10][R164.64] ;  /* 0x0000000aa4aa7981 */ /* 0x000124000c1e1500 */
[C---:B0-----:R-:W-:Y:S02]  /*adc0*/  IMAD.WIDE R164, R0.reuse, 0x2, R244 ;  /* 0x0000000200a47825 */ /* 0x041fe400078e02f4 */
[----:B------:R-:W4:Y:S04]  /*add0*/  LDL.64 R244, [R1+0x28] ;  /* 0x0000280001f47983 */ /* 0x000f280000100a00 */
[----:B------:R0:W4:Y:S04]  /*ade0*/  LDG.E.U16 R176, desc[UR10][R164.64] ;  /* 0x0000000aa4b07981 */ /* 0x000128000c1e1500 */
[----:B------:R-:W0:Y:S01]  /*adf0*/  LDL.64 R164, [R1+0x30] ;  /* 0x0000300001a47983 */ /* 0x000e220000100a00 */
[----:B--2---:R-:W-:-:S05]  /*ae00*/  IMAD.WIDE R162, R0, 0x2, R162 ;  /* 0x0000000200a27825 */ /* 0x004fca00078e02a2 */
[----:B------:R1:W2:Y:S04]  /*ae10*/  LDG.E.U16 R192, desc[UR10][R162.64] ;  /* 0x0000000aa2c07981 */ /* 0x0002a8000c1e1500 */
[----:B------:R-:W1:Y:S01]  /*ae20*/  LDL.64 R162, [R1+0x120] ;  /* 0x0001200001a27983 */ /* 0x000e620000100a00 */
[----:B---3--:R-:W-:-:S05]  /*ae30*/  IMAD.WIDE R160, R0, 0x2, R160 ;  /* 0x0000000200a07825 */ /* 0x008fca00078e02a0 */
[----:B------:R3:W2:Y:S04]  /*ae40*/  LDG.E.U16 R196, desc[UR10][R160.64] ;  /* 0x0000000aa0c47981 */ /* 0x0006a8000c1e1500 */
[----:B------:R-:W3:Y:S01]  /*ae50*/  LDL.64 R160, [R1+0x110] ;  /* 0x0001100001a07983 */ /* 0x000ee20000100a00 */
[----:B0-----:R-:W-:-:S05]  /*ae60*/  IMAD.WIDE R164, R0, 0x2, R164 ;  /* 0x0000000200a47825 */ /* 0x001fca00078e02a4 */
[----:B------:R0:W2:Y:S04]  /*ae70*/  LDG.E.U16 R182, desc[UR10][R164.64] ;  /* 0x0000000aa4b67981 */ /* 0x0000a8000c1e1500 */
[----:B------:R-:W0:Y:S01]  /*ae80*/  LDL.64 R164, [R1+0xe8] ;  /* 0x0000e80001a47983 */ /* 0x000e220000100a00 */
[----:B-1----:R-:W-:-:S05]  /*ae90*/  IMAD.WIDE R162, R0, 0x2, R162 ;  /* 0x0000000200a27825 */ /* 0x002fca00078e02a2 */
[----:B------:R-:W2:Y:S04]  /*aea0*/  LDG.E.U16 R198, desc[UR10][R162.64] ;  /* 0x0000000aa2c67981 */ /* 0x000ea8000c1e1500 */
[----:B------:R-:W2:Y:S01]  /*aeb0*/  LDL.64 R162, [R1+0xe0] ;  /* 0x0000e00001a27983 */ /* 0x000ea20000100a00 */
[----:B---3--:R-:W-:-:S05]  /*aec0*/  IMAD.WIDE R160, R0, 0x2, R160 ;  /* 0x0000000200a07825 */ /* 0x008fca00078e02a0 */
[----:B------:R-:W3:Y:S04]  /*aed0*/  LDG.E.U16 R202, desc[UR10][R160.64] ;  /* 0x0000000aa0ca7981 */ /* 0x000ee8000c1e1500 */
[----:B------:R-:W3:Y:S01]  /*aee0*/  LDL.64 R160, [R1+0xa0] ;  /* 0x0000a00001a07983 */ /* 0x000ee20000100a00 */
[----:B0-----:R-:W-:-:S05]  /*aef0*/  IMAD.WIDE R164, R0, 0x2, R164 ;  /* 0x0000000200a47825 */ /* 0x001fca00078e02a4 */
[----:B------:R4:W3:Y:S02]  /*af00*/  LDG.E.U16 R188, desc[UR10][R164.64] ;  /* 0x0000000aa4bc7981 */ /* 0x0008e4000c1e1500 */
[C---:B----4-:R-:W-:Y:S02]  /*af10*/  IMAD.WIDE R164, R0.reuse, 0x2, R244 ;  /* 0x0000000200a47825 */ /* 0x050fe400078e02f4 */
[----:B------:R-:W4:Y:S04]  /*af20*/  LDL.64 R244, [R1+0x20] ;  /* 0x0000200001f47983 */ /* 0x000f280000100a00 */
[----:B------:R0:W4:Y:S01]  /*af30*/  LDG.E.U16 R194, desc[UR10][R164.64] ;  /* 0x0000000aa4c27981 */ /* 0x000122000c1e1500 */
[----:B--2---:R-:W-:-:S05]  /*af40*/  IMAD.WIDE R162, R0, 0x2, R162 ;  /* 0x0000000200a27825 */ /* 0x004fca00078e02a2 */
[----:B------:R1:W2:Y:S04]  /*af50*/  LDG.E.U16 R204, desc[UR10][R162.64] ;  /* 0x0000000aa2cc7981 */ /* 0x0002a8000c1e1500 */
[----:B------:R-:W0:Y:S04]  /*af60*/  LDL.64 R164, [R1+0x118] ;  /* 0x0001180001a47983 */ /* 0x000e280000100a00 */
[----:B------:R-:W1:Y:S01]  /*af70*/  LDL.64 R162, [R1+0x60] ;  /* 0x0000600001a27983 */ /* 0x000e620000100a00 */
[----:B---3--:R-:W-:-:S05]  /*af80*/  IMAD.WIDE R160, R0, 0x2, R160 ;  /* 0x0000000200a07825 */ /* 0x008fca00078e02a0 */
[----:B------:R3:W2:Y:S04]  /*af90*/  LDG.E.U16 R208, desc[UR10][R160.64] ;  /* 0x0000000aa0d07981 */ /* 0x0006a8000c1e1500 */
[----:B------:R-:W3:Y:S01]  /*afa0*/  LDL.64 R160, [R1+0x98] ;  /* 0x0000980001a07983 */ /* 0x000ee20000100a00 */
[----:B0-----:R-:W-:-:S05]  /*afb0*/  IMAD.WIDE R164, R0, 0x2, R164 ;  /* 0x0000000200a47825 */ /* 0x001fca00078e02a4 */
[----:B------:R0:W2:Y:S01]  /*afc0*/  LDG.E.U16 R200, desc[UR10][R164.64] ;  /* 0x0000000aa4c87981 */ /* 0x0000a2000c1e1500 */
[----:B-1----:R-:W-:-:S05]  /*afd0*/  IMAD.WIDE R162, R0, 0x2, R162 ;  /* 0x0000000200a27825 */ /* 0x002fca00078e02a2 */
[----:B------:R1:W2:Y:S04]  /*afe0*/  LDG.E.U16 R210, desc[UR10][R162.64] ;  /* 0x0000000aa2d27981 */ /* 0x0002a8000c1e1500 */
[----:B------:R-:W0:Y:S04]  /*aff0*/  LDL.64 R164, [R1+0xd8] ;  /* 0x0000d80001a47983 */ /* 0x000e280000100a00 */
[----:B------:R-:W1:Y:S01]  /*b000*/  LDL.64 R162, [R1+0x58] ;  /* 0x0000580001a27983 */ /* 0x000e620000100a00 */
[----:B---3--:R-:W-:-:S05]  /*b010*/  IMAD.WIDE R160, R0, 0x2, R160 ;  /* 0x0000000200a07825 */ /* 0x008fca00078e02a0 */
[----:B------:R-:W3:Y:S04]  /*b020*/  LDG.E.U16 R214, desc[UR10][R160.64] ;  /* 0x0000000aa0d67981 */ /* 0x000ee8000c1e1500 */
[----:B------:R-:W2:Y:S01]  /*b030*/  LDL.64 R160, [R1+0x108] ;  /* 0x0001080001a07983 */ /* 0x000ea20000100a00 */
[----:B0-----:R-:W-:-:S05]  /*b040*/  IMAD.WIDE R164, R0, 0x2, R164 ;  /* 0x0000000200a47825 */ /* 0x001fca00078e02a4 */
[----:B------:R4:W3:Y:S01]  /*b050*/  LDG.E.U16 R206, desc[UR10][R164.64] ;  /* 0x0000000aa4ce7981 */ /* 0x0008e2000c1e1500 */
[----:B-1----:R-:W-:-:S05]  /*b060*/  IMAD.WIDE R162, R0, 0x2, R162 ;  /* 0x0000000200a27825 */ /* 0x002fca00078e02a2 */
[----:B------:R-:W3:Y:S01]  /*b070*/  LDG.E.U16 R216, desc[UR10][R162.64] ;  /* 0x0000000aa2d87981 */ /* 0x000ee2000c1e1500 */
[----:B----4-:R-:W-:-:S03]  /*b080*/  IMAD.WIDE R164, R0, 0x2, R244 ;  /* 0x0000000200a47825 */ /* 0x010fc600078e02f4 */
[----:B------:R-:W4:Y:S04]  /*b090*/  LDL.64 R244, [R1+0x10] ;  /* 0x0000100001f47983 */ /* 0x000f280000100a00 */
[----:B------:R0:W3:Y:S04]  /*b0a0*/  LDG.E.U16 R212, desc[UR10][R164.64] ;  /* 0x0000000aa4d47981 */ /* 0x0000e8000c1e1500 */
[----:B------:R-:W3:Y:S04]  /*b0b0*/  LDL.64 R162, [R1+0xd0] ;  /* 0x0000d00001a27983 */ /* 0x000ee80000100a00 */
[----:B------:R-:W0:Y:S01]  /*b0c0*/  LDL.64 R164, [R1+0x18] ;  /* 0x0000180001a47983 */ /* 0x000e220000100a00 */
[----:B--2---:R-:W-:-:S05]  /*b0d0*/  IMAD.WIDE R160, R0, 0x2, R160 ;  /* 0x0000000200a07825 */ /* 0x004fca00078e02a0 */
[----:B------:R1:W2:Y:S04]  /*b0e0*/  LDG.E.U16 R220, desc[UR10][R160.64] ;  /* 0x0000000aa0dc7981 */ /* 0x0002a8000c1e1500 */
[----:B------:R-:W1:Y:S01]  /*b0f0*/  LDL.64 R160, [R1+0x90] ;  /* 0x0000900001a07983 */ /* 0x000e620000100a00 */
[----:B0-----:R-:W-:-:S05]  /*b100*/  IMAD.WIDE R164, R0, 0x2, R164 ;  /* 0x0000000200a47825 */ /* 0x001fca00078e02a4 */
[----:B------:R0:W2:Y:S01]  /*b110*/  LDG.E.U16 R218, desc[UR10][R164.64] ;  /* 0x0000000aa4da7981 */ /* 0x0000a2000c1e1500 */
[----:B---3--:R-:W-:-:S05]  /*b120*/  IMAD.WIDE R162, R0, 0x2, R162 ;  /* 0x0000000200a27825 */ /* 0x008fca00078e02a2 */
[----:B------:R3:W2:Y:S04]  /*b130*/  LDG.E.U16 R222, desc[UR10][R162.64] ;  /* 0x0000000aa2de7981 */ /* 0x0006a8000c1e1500 */
[----:B------:R-:W0:Y:S04]  /*b140*/  LDL.64 R164, [R1+0xc8] ;  /* 0x0000c80001a47983 */ /* 0x000e280000100a00 */
[----:B------:R-:W3:Y:S01]  /*b150*/  LDL.64 R162, [R1+0x50] ;  /* 0x0000500001a27983 */ /* 0x000ee20000100a00 */
[----:B-1----:R-:W-:-:S05]  /*b160*/  IMAD.WIDE R160, R0, 0x2, R160 ;  /* 0x0000000200a07825 */ /* 0x002fca00078e02a0 */
[----:B------:R-:W2:Y:S04]  /*b170*/  LDG.E.U16 R226, desc[UR10][R160.64] ;  /* 0x0000000aa0e27981 */ /* 0x000ea8000c1e1500 */
[----:B------:R-:W2:Y:S01]  /*b180*/  LDL.64 R160, [R1+0x88] ;  /* 0x0000880001a07983 */ /* 0x000ea20000100a00 */
[----:B0-----:R-:W-:-:S05]  /*b190*/  IMAD.WIDE R164, R0, 0x2, R164 ;  /* 0x0000000200a47825 */ /* 0x001fca00078e02a4 */
[----:B------:R4:W2:Y:S01]  /*b1a0*/  LDG.E.U16 R224, desc[UR10][R164.64] ;  /* 0x0000000aa4e07981 */ /* 0x0008a2000c1e1500 */
[----:B---3--:R-:W-:-:S05]  /*b1b0*/  IMAD.WIDE R162, R0, 0x2, R162 ;  /* 0x0000000200a27825 */ /* 0x008fca00078e02a2 */
[----:B------:R0:W3:Y:S01]  /*b1c0*/  LDG.E.U16 R228, desc[UR10][R162.64] ;  /* 0x0000000aa2e47981 */ /* 0x0000e2000c1e1500 */
[----:B----4-:R-:W-:-:S03]  /*b1d0*/  IMAD.WIDE R164, R0, 0x2, R244 ;  /* 0x0000000200a47825 */ /* 0x010fc600078e02f4 */
[----:B------:R-:W4:Y:S04]  /*b1e0*/  LDL.64 R244, [R1+0x40] ;  /* 0x0000400001f47983 */ /* 0x000f280000100a00 */
[----:B------:R1:W3:Y:S04]  /*b1f0*/  LDG.E.U16 R230, desc[UR10][R164.64] ;  /* 0x0000000aa4e67981 */ /* 0x0002e8000c1e1500 */
[----:B------:R-:W0:Y:S04]  /*b200*/  LDL.64 R162, [R1+0x48] ;  /* 0x0000480001a27983 */ /* 0x000e280000100a00 */
[----:B------:R-:W1:Y:S01]  /*b210*/  LDL.64 R164, [R1+0x8] ;  /* 0x0000080001a47983 */ /* 0x000e620000100a00 */
[----:B--2---:R-:W-:-:S05]  /*b220*/  IMAD.WIDE R160, R0, 0x2, R160 ;  /* 0x0000000200a07825 */ /* 0x004fca00078e02a0 */
[----:B------:R2:W2:Y:S04]  /*b230*/  LDG.E.U16 R232, desc[UR10][R160.64] ;  /* 0x0000000aa0e87981 */ /* 0x0004a8000c1e1500 */
[----:B------:R-:W2:Y:S01]  /*b240*/  LDL.64 R160, [R1+0x180] ;  /* 0x0001800001a07983 */ /* 0x000ea20000100a00 */
[----:B0-----:R-:W-:-:S05]  /*b250*/  IMAD.WIDE R162, R0, 0x2, R162 ;  /* 0x0000000200a27825 */ /* 0x001fca00078e02a2 */
[----:B------:R0:W3:Y:S01]  /*b260*/  LDG.E.U16 R234, desc[UR10][R162.64] ;  /* 0x0000000aa2ea7981 */ /* 0x0000e2000c1e1500 */
[----:B-1----:R-:W-:-:S05]  /*b270*/  IMAD.WIDE R164, R0, 0x2, R164 ;  /* 0x0000000200a47825 */ /* 0x002fca00078e02a4 */
[----:B------:R1:W3:Y:S04]  /*b280*/  LDG.E.U16 R236, desc[UR10][R164.64] ;  /* 0x0000000aa4ec7981 */ /* 0x0002e8000c1e1500 */
[----:B------:R-:W0:Y:S04]  /*b290*/  LDL.64 R162, [R1+0x140] ;  /* 0x0001400001a27983 */ /* 0x000e280000100a00 */
[----:B------:R-:W1:Y:S01]  /*b2a0*/  LDL.64 R164, [R1+0x100] ;  /* 0x0001000001a47983 */ /* 0x000e620000100a00 */
[----:B--2---:R-:W-:-:S05]  /*b2b0*/  IMAD.WIDE R160, R0, 0x2, R160 ;  /* 0x0000000200a07825 */ /* 0x004fca00078e02a0 */
[----:B------:R-:W2:Y:S04]  /*b2c0*/  LDG.E.U16 R238, desc[UR10][R160.64] ;  /* 0x0000000aa0ee7981 */ /* 0x000ea8000c1e1500 */
[----:B------:R-:W2:Y:S01]  /*b2d0*/  LDL.64 R160, [R1+0xc0] ;  /* 0x0000c00001a07983 */ /* 0x000ea20000100a00 */
[----:B0-----:R-:W-:-:S05]  /*b2e0*/  IMAD.WIDE R162, R0, 0x2, R162 ;  /* 0x0000000200a27825 */ /* 0x001fca00078e02a2 */
[----:B------:R-:W3:Y:S01]  /*b2f0*/  LDG.E.U16 R240, desc[UR10][R162.64] ;  /* 0x0000000aa2f07981 */ /* 0x000ee2000c1e1500 */
[----:B-1----:R-:W-:-:S05]  /*b300*/  IMAD.WIDE R164, R0, 0x2, R164 ;  /* 0x0000000200a47825 */ /* 0x002fca00078e02a4 */
[----:B------:R4:W3:Y:S04]  /*b310*/  LDG.E.U16 R242, desc[UR10][R164.64] ;  /* 0x0000000aa4f27981 */ /* 0x0008e8000c1e1500 */
[----:B------:R-:W3:Y:S01]  /*b320*/  LDL.64 R162, [R1+0x80] ;  /* 0x0000800001a27983 */ /* 0x000ee20000100a00 */
[----:B----4-:R-:W-:-:S06]  /*b330*/  IMAD.WIDE R164, R0, 0x2, R244 ;  /* 0x0000000200a47825 */ /* 0x010fcc00078e02f4 */
[----:B------:R-:W4:Y:S01]  /*b340*/  LDG.E.U16 R165, desc[UR10][R164.64] ;  /* 0x0000000aa4a57981 */ /* 0x000f22000c1e1500 */
[----:B--2---:R-:W-:-:S05]  /*b350*/  IMAD.WIDE R160, R0, 0x2, R160 ;  /* 0x0000000200a07825 */ /* 0x004fca00078e02a0 */
[----:B------:R-:W2:Y:S04]  /*b360*/  LDG.E.U16 R244, desc[UR10][R160.64] ;  /* 0x0000000aa0f47981 */ /* 0x000ea8000c1e1500 */
[----:B------:R-:W2:Y:S01]  /*b370*/  LDL.64 R160, [R1] ;  /* 0x0000000001a07983 */ /* 0x000ea20000100a00 */
[----:B---3--:R-:W-:-:S05]  /*b380*/  IMAD.WIDE R162, R0, 0x2, R162 ;  /* 0x0000000200a27825 */ /* 0x008fca00078e02a2 */
[----:B------:R0:W3:Y:S02]  /*b390*/  LDG.E.U16 R245, desc[UR10][R162.64] ;  /* 0x0000000aa2f57981 */ /* 0x0000e4000c1e1500 */
[----:B0-----:R-:W-:Y:S01]  /*b3a0*/  FADD R162, -R6, R119 ;  /* 0x0000007706a27221 */ /* 0x001fe20000000100 */
[----:B------:R-:W-:-:S03]  /*b3b0*/  FADD R119, -R5, R167 ;  /* 0x000000a705777221 */ /* 0x000fc60000000100 */
[----:B------:R-:W-:Y:S01]  /*b3c0*/  FMUL R162, R162, 1.4426950216293334961 ;  /* 0x3fb8aa3ba2a27820 */ /* 0x000fe20000400000 */
[----:B------:R-:W-:-:S04]  /*b3d0*/  FMUL R119, R119, 1.4426950216293334961 ;  /* 0x3fb8aa3b77777820 */ /* 0x000fc80000400000 */
[----:B------:R-:W-:Y:S08]  /*b3e0*/  MUFU.EX2 R163, R119 ;  /* 0x0000007700a37308 */ /* 0x000ff00000000800 */
[----:B------:R-:W0:Y:S01]  /*b3f0*/  MUFU.EX2 R162, R162 ;  /* 0x000000a200a27308 */ /* 0x000e220000000800 */
[----:B--2---:R-:W-:-:S05]  /*b400*/  IMAD.WIDE R160, R0, 0x2, R160 ;  /* 0x0000000200a07825 */ /* 0x004fca00078e02a0 */
[----:B------:R1:W2:Y:S04]  /*b410*/  LDG.E.U16 R164, desc[UR10][R160.64] ;  /* 0x0000000aa0a47981 */ /* 0x0002a8000c1e1500 */
[----:B-1----:R-:W-:Y:S04]  /*b420*/  LDS R160, [R189] ;  /* 0x00000000bda07984 */ /* 0x002fe80000000800 */
[----:B------:R-:W0:Y:S02]  /*b430*/  LDS R161, [R189+0x80] ;  /* 0x00008000bda17984 */ /* 0x000e240000000800 */
[----:B0-----:R-:W-:-:S02]  /*b440*/  FFMA2 R158, R158.F32x2.HI_LO, R162.F32x2.HI_LO, R160.F32x2.HI_LO ;  /* 0x000000a29e9e7249 */ /* 0x001fc400000000a0 */
[----:B------:R-:W-:Y:S04]  /*b450*/  LDS R160, [R189+0x100] ;  /* 0x00010000bda07984 */ /* 0x000fe80000000800 */
[----:B------:R-:W-:Y:S01]  /*b460*/  LDS R161, [R189+0x180] ;  /* 0x00018000bda17984 */ /* 0x000fe20000000800 */
        /* <DEDUP_REMOVED lines=18> */
[----:B------:R0:W-:Y:S02]  /*b590*/  STS.U16 [R18+UR6+0x1900], R27 ;  /* 0x0019001b12007988 */ /* 0x0001e40008000406 */
[----:B0-----:R-:W0:Y:S02]  /*b5a0*/  S2R R27, SR_TID.X ;  /* 0x00000000001b7919 */ /* 0x001e240000002100 */
[----:B------:R1:W-:Y:S04]  /*b5b0*/  STS.U16 [R18+UR6+0x1100], R19 ;  /* 0x0011001312007988 */ /* 0x0003e80008000406 */
[----:B------:R-:W-:Y:S01]  /*b5c0*/  STS.U16 [R18+UR6+0x100], R185 ;  /* 0x000100b912007988 */ /* 0x000fe20008000406 */
        /* <DEDUP_REMOVED lines=15> */
[----:B------:R3:W-:Y:S01]  /*b6c0*/  STS.U16 [R19+UR6+0x1200], R20 ;  /* 0x0012001413007988 */ /* 0x0007e20008000406 */
[----:B0-----:R-:W-:-:S02]  /*b6d0*/  SHF.L.U32 R34, R27, 0x8, RZ ;  /* 0x000000081b227819 */ /* 0x001fc400000006ff */
[C---:B-1----:R-:W-:Y:S01]  /*b6e0*/  LOP3.LUT R12, R27.reuse, 0x7, RZ, 0xc0, !PT ;  /* 0x000000071b0c7812 */ /* 0x042fe200078ec0ff */
[----:B------:R-:W-:Y:S01]  /*b6f0*/  STS.U16 [R19+UR6+0x200], R183 ;  /* 0x000200b713007988 */ /* 0x000fe20008000406 */
[----:B---3--:R-:W-:-:S03]  /*b700*/  LOP3.LUT R20, R27, 0x60, RZ, 0xc0, !PT ;  /* 0x000000601b147812 */ /* 0x008fc600078ec0ff */
[----:B------:R0:W-:Y:S01]  /*b710*/  STS.U16 [R19+UR6+0x1a00], R28 ;  /* 0x001a001c13007988 */ /* 0x0001e20008000406 */
[----:B------:R-:W-:-:S03]  /*b720*/  SHF.L.U32 R18, R12, 0x4, RZ ;  /* 0x000000040c127819 */ /* 0x000fc600000006ff */
        /* <DEDUP_REMOVED lines=11> */
[----:B------:R1:W-:Y:S01]  /*b7e0*/  STS.U16 [R19+UR6+0x7a00], R194 ;  /* 0x007a00c213007988 */ /* 0x0003e20008000406 */
[----:B------:R-:W-:-:S02]  /*b7f0*/  SHF.R.U32.HI R26, RZ, 0x1, R20 ;  /* 0x00000001ff1a7819 */ /* 0x000fc40000011614 */
[C---:B0-----:R-:W-:Y:S02]  /*b800*/  LOP3.LUT R28, R27.reuse, 0x10, RZ, 0xc0, !PT ;  /* 0x000000101b1c7812 */ /* 0x041fe400078ec0ff */
[----:B-1----:R-:W-:Y:S02]  /*b810*/  LEA R19, R12, R20, 0x2 ;  /* 0x000000140c137211 */ /* 0x002fe400078e10ff */
[----:B------:R-:W-:Y:S02]  /*b820*/  SHF.L.U32 R12, R27, 0x1, RZ ;  /* 0x000000011b0c7819 */ /* 0x000fe400000006ff */
[C---:B------:R-:W-:Y:S02]  /*b830*/  LOP3.LUT R20, R18.reuse, 0xf00, R34, 0xf8, !PT ;  /* 0x00000f0012147812 */ /* 0x040fe400078ef822 */
[----:B------:R-:W-:Y:S02]  /*b840*/  LOP3.LUT R18, R18, 0x30, R12, 0x78, !PT ;  /* 0x0000003012127812 */ /* 0x000fe400078e780c */
[----:B------:R-:W-:-:S02]  /*b850*/  LOP3.LUT R12, R10, 0x30, RZ, 0x3c, !PT ;  /* 0x000000300a0c7812 */ /* 0x000fc400078e3cff */
[----:B------:R-:W-:Y:S02]  /*b860*/  LEA R26, R28, R26, 0x2 ;  /* 0x0000001a1c1a7211 */ /* 0x000fe400078e10ff */
[----:B------:R-:W-:Y:S02]  /*b870*/  LOP3.LUT R10, R10, 0x40, RZ, 0x3c, !PT ;  /* 0x000000400a0a7812 */ /* 0x000fe400078e3cff */
[----:B------:R-:W-:Y:S01]  /*b880*/  LEA R19, R19, R18, 0x6 ;  /* 0x0000001213137211 */ /* 0x000fe200078e30ff */
[----:B------:R-:W-:Y:S01]  /*b890*/  STS.U16 [R12+UR6+0x300], R181 ;  /* 0x000300b50c007988 */ /* 0x000fe20008000406 */
[C---:B------:R-:W-:Y:S02]  /*b8a0*/  LOP3.LUT R18, R20.reuse, 0x10, R27, 0x78, !PT ;  /* 0x0000001014127812 */ /* 0x040fe400078e781b */
[----:B------:R-:W-:Y:S01]  /*b8b0*/  LOP3.LUT R20, R20, R26, RZ, 0x3c, !PT ;  /* 0x0000001a14147212 */ /* 0x000fe200078e3cff */
[----:B------:R-:W-:Y:S01]  /*b8c0*/  STS.U16 [R12+UR6+0xb00], R13 ;  /* 0x000b000d0c007988 */ /* 0x000fe20008000406 */
[----:B------:R-:W-:-:S03]  /*b8d0*/  F2FP.F16.F32.PACK_AB R233, R233, R235 ;  /* 0x000000ebe9e9723e */ /* 0x000fc600000000ff */
        /* <DEDUP_REMOVED lines=14> */
[----:B------:R-:W-:-:S03]  /*b9c0*/  F2FP.F16.F32.PACK_AB R235, R241, R243 ;  /* 0x000000f3f1eb723e */ /* 0x000fc600000000ff */
[----:B------:R-:W-:Y:S01]  /*b9d0*/  STS.U16 [R10+UR6+0x400], R179 ;  /* 0x000400b30a007988 */ /* 0x000fe20008000406 */
[----:B------:R-:W-:-:S03]  /*b9e0*/  IADD3 R20, PT, PT, R20, UR6, RZ ;  /* 0x0000000614147c10 */ /* 0x000fc6000fffe0ff */
        /* <DEDUP_REMOVED lines=15> */
[----:B0-----:R-:W-:-:S03]  /*bae0*/  F2FP.F16.F32.PACK_AB R12, R225, R227 ;  /* 0x000000e3e10c723e */ /* 0x001fc600000000ff */
[----:B------:R-:W-:Y:S01]  /*baf0*/  STS.U16 [R8+UR6+0x500], R177 ;  /* 0x000500b108007988 */ /* 0x000fe20008000406 */
[----:B-1----:R-:W-:-:S03]  /*bb00*/  F2FP.F16.F32.PACK_AB R14, R221, R223 ;  /* 0x000000dfdd0e723e */ /* 0x002fc600000000ff */
[----:B------:R0:W-:Y:S01]  /*bb10*/  STS.U16 [R8+UR6+0xd00], R15 ;  /* 0x000d000f08007988 */ /* 0x0001e20008000406 */
[----:B------:R-:W-:-:S03]  /*bb20*/  F2FP.F16.F32.PACK_AB R13, R248, R249 ;  /* 0x000000f9f80d723e */ /* 0x000fc600000000ff */
[----:B------:R-:W-:Y:S01]  /*bb30*/  STS.U16 [R8+UR6+0x1500], R23 ;  /* 0x0015001708007988 */ /* 0x000fe20008000406 */
[----:B------:R-:W-:-:S03]  /*bb40*/  F2FP.F16.F32.PACK_AB R188, R203, R205 ;  /* 0x000000cdcbbc723e */ /* 0x000fc600000000ff */
[----:B------:R-:W-:Y:S04]  /*bb50*/  STS.U16 [R8+UR6+0x1d00], R31 ;  /* 0x001d001f08007988 */ /* 0x000fe80008000406 */
[----:B------:R-:W-:Y:S01]  /*bb60*/  STS.U16 [R8+UR6+0x2500], R39 ;  /* 0x0025002708007988 */ /* 0x000fe20008000406 */
[----:B0-----:R-:W-:-:S03]  /*bb70*/  F2FP.F16.F32.PACK_AB R15, R247, R250 ;  /* 0x000000faf70f723e */ /* 0x001fc600000000ff */
        /* <DEDUP_REMOVED lines=11> */
[----:B------:R-:W-:-:S03]  /*bc30*/  F2FP.F16.F32.PACK_AB R204, R219, R246 ;  /* 0x000000f6dbcc723e */ /* 0x000fc600000000ff */
[----:B------:R0:W-:Y:S01]  /*bc40*/  STS.U16 [R9+UR6+0x6e00], R232 ;  /* 0x006e00e809007988 */ /* 0x0001e20008000406 */
[----:B------:R-:W-:-:S03]  /*bc50*/  F2FP.F16.F32.PACK_AB R206, R211, R213 ;  /* 0x000000d5d3ce723e */ /* 0x000fc600000000ff */
[----:B------:R1:W-:Y:S01]  /*bc60*/  STS.U16 [R9+UR6+0x7600], R234 ;  /* 0x007600ea09007988 */ /* 0x0003e20008000406 */
[----:B------:R-:W-:Y:S02]  /*bc70*/  F2FP.F16.F32.PACK_AB R205, R215, R217 ;  /* 0x000000d9d7cd723e */ /* 0x000fe400000000ff */
[----:B------:R-:W-:Y:S02]  /*bc80*/  F2FP.F16.F32.PACK_AB R207, R207, R209 ;  /* 0x000000d1cfcf723e */ /* 0x000fe400000000ff */
[----:B0-----:R-:W-:Y:S01]  /*bc90*/  F2FP.F16.F32.PACK_AB R232, R237, R239 ;  /* 0x000000efede8723e */ /* 0x001fe200000000ff */
[----:B------:R-:W-:Y:S01]  /*bca0*/  STS.U16 [R9+UR6+0x600], R175 ;  /* 0x000600af09007988 */ /* 0x000fe20008000406 */
[----:B-1----:R-:W-:-:S03]  /*bcb0*/  F2FP.F16.F32.PACK_AB R234, R229, R231 ;  /* 0x000000e7e5ea723e */ /* 0x002fc600000000ff */
[----:B------:R0:W-:Y:S01]  /*bcc0*/  STS.U16 [R9+UR6+0xe00], R16 ;  /* 0x000e001009007988 */ /* 0x0001e20008000406 */
[----:B------:R-:W-:Y:S02]  /*bcd0*/  F2FP.F16.F32.PACK_AB R190, R195, R197 ;  /* 0x000000c5c3be723e */ /* 0x000fe400000000ff */
[----:B------:R-:W-:Y:S01]  /*bce0*/  F2FP.F16.F32.PACK_AB R189, R199, R201 ;  /* 0x000000c9c7bd723e */ /* 0x000fe200000000ff */
[----:B------:R-:W-:Y:S01]  /*bcf0*/  STS.U16 [R9+UR6+0x1600], R24 ;  /* 0x0016001809007988 */ /* 0x000fe20008000406 */
[----:B------:R-:W-:-:S03]  /*bd00*/  F2FP.F16.F32.PACK_AB R191, R191, R193 ;  /* 0x000000c1bfbf723e */ /* 0x000fc600000000ff */
        /* <DEDUP_REMOVED lines=26> */
[----:B--2---:R-:W-:Y:S04]  /*beb0*/  STS.U16 [R11+UR6+0x7f00], R164 ;  /* 0x007f00a40b007988 */ /* 0x004fe80008000406 */
[----:B------:R-:W-:Y:S04]  /*bec0*/  STSM.16.M88.4 [R20+0xa000], R232 ;  /* 0x00a000e814007844 */ /* 0x000fe80000000200 */
[----:B------:R-:W-:Y:S04]  /*bed0*/  STSM.16.M88.4 [R20+0xa080], R12 ;  /* 0x00a0800c14007844 */ /* 0x000fe80000000200 */
[----:B------:R-:W-:Y:S04]  /*bee0*/  STSM.16.M88.4 [R20+0xb000], R204 ;  /* 0x00b000cc14007844 */ /* 0x000fe80000000200 */
[----:B------:R-:W-:Y:S01]  /*bef0*/  STSM.16.M88.4 [R20+0xb080], R188 ;  /* 0x00b080bc14007844 */ /* 0x000fe20000000200 */
[----:B------:R-:W-:Y:S06]  /*bf00*/  BAR.SYNC.DEFER_BLOCKING 0x0 ;  /* 0x0000000000007b1d */ /* 0x000fec0000010000 */
[----:B------:R-:W-:Y:S04]  /*bf10*/  LDSM.16.M88.4 R44, [R18+UR6+0xa000] ;  /* 0x00a00006122c783b */ /* 0x000fe80008000200 */
[----:B------:R-:W2:Y:S04]  /*bf20*/  LDSM.16.M88.4 R8, [R19+UR6] ;  /* 0x000000061308783b */ /* 0x000ea80008000200 */
[----:B------:R-:W4:Y:S04]  /*bf30*/  LDSM.16.M88.4 R24, [R19+UR6+0x2000] ;  /* 0x002000061318783b */ /* 0x000f280008000200 */
[----:B------:R-:W4:Y:S04]  /*bf40*/  LDSM.16.M88.4 R20, [R19+UR6+0x4000] ;  /* 0x004000061314783b */ /* 0x000f280008000200 */
[----:B------:R-:W4:Y:S04]  /*bf50*/  LDSM.16.M88.4 R12, [R19+UR6+0x6000] ;  /* 0x00600006130c783b */ /* 0x000f280008000200 */
[----:B------:R-:W4:Y:S01]  /*bf60*/  LDSM.16.M88.4 R32, [R18+UR6+0xb000] ;  /* 0x00b000061220783b */ /* 0x000f220008000200 */
[----:B------:R-:W-:Y:S01]  /*bf70*/  FADD R7, -R3, R7 ;  /* 0x0000000703077221 */ /* 0x000fe20000000100 */
[----:B0-----:R-:W-:Y:S01]  /*bf80*/  FADD R16, -R4, R251 ;  /* 0x000000fb04107221 */ /* 0x001fe20000000100 */
[C---:B------:R-:W-:Y:S01]  /*bf90*/  FMUL R28, R162.reuse, R76 ;  /* 0x0000004ca21c7220 */ /* 0x040fe20000400000 */
[----:B------:R-:W-:Y:S01]  /*bfa0*/  FMUL R29, R162, R77 ;  /* 0x0000004da21d7220 */ /* 0x000fe20000400000 */
[----:B------:R-:W-:Y:S01]  /*bfb0*/  FMUL R7, R7, 1.4426950216293334961 ;  /* 0x3fb8aa3b07077820 */ /* 0x000fe20000400000 */
[C---:B------:R-:W-:Y:S01]  /*bfc0*/  FMUL R30, R163.reuse, R78 ;  /* 0x0000004ea31e7220 */ /* 0x040fe20000400000 */
[C---:B------:R-:W-:Y:S01]  /*bfd0*/  FMUL R31, R163.reuse, R79 ;  /* 0x0000004fa31f7220 */ /* 0x040fe20000400000 */
[----:B------:R-:W-:Y:S01]  /*bfe0*/  FMUL R16, R16, 1.4426950216293334961 ;  /* 0x3fb8aa3b10107820 */ /* 0x000fe20000400000 */
[C---:B------:R-:W-:Y:S01]  /*bff0*/  FMUL R36, R162.reuse, R56 ;  /* 0x00000038a2247220 */ /* 0x040fe20000400000 */
[C---:B------:R-:W-:Y:S01]  /*c000*/  FMUL R37, R162.reuse, R57 ;  /* 0x00000039a2257220 */ /* 0x040fe20000400000 */
[C---:B------:R-:W-:Y:S01]  /*c010*/  FMUL R38, R163.reuse, R58 ;  /* 0x0000003aa3267220 */ /* 0x040fe20000400000 */
[C---:B------:R-:W-:Y:S01]  /*c020*/  FMUL R39, R163.reuse, R59 ;  /* 0x0000003ba3277220 */ /* 0x040fe20000400000 */
[C---:B-1----:R-:W-:Y:S01]  /*c030*/  FMUL R40, R162.reuse, R68 ;  /* 0x00000044a2287220 */ /* 0x042fe20000400000 */
[C---:B---3--:R-:W-:Y:S01]  /*c040*/  FMUL R41, R162.reuse, R69 ;  /* 0x00000045a2297220 */ /* 0x048fe20000400000 */
[C---:B------:R-:W-:Y:S01]  /*c050*/  FMUL R42, R163.reuse, R70 ;  /* 0x00000046a32a7220 */ /* 0x040fe20000400000 */
[C---:B------:R-:W-:Y:S01]  /*c060*/  FMUL R43, R163.reuse, R71 ;  /* 0x00000047a32b7220 */ /* 0x040fe20000400000 */
[C---:B------:R-:W-:Y:S01]  /*c070*/  FMUL R64, R162.reuse, R64 ;  /* 0x00000040a2407220 */ /* 0x040fe20000400000 */
[----:B------:R-:W-:Y:S01]  /*c080*/  FMUL R65, R162, R65 ;  /* 0x00000041a2417220 */ /* 0x000fe20000400000 */
[C---:B------:R-:W-:Y:S01]  /*c090*/  FMUL R66, R163.reuse, R66 ;  /* 0x00000042a3427220 */ /* 0x040fe20000400000 */
[----:B------:R-:W-:Y:S01]  /*c0a0*/  FMUL R67, R163, R67 ;  /* 0x00000043a3437220 */ /* 0x000fe20000400000 */
[----:B------:R0:W-:Y:S01]  /*c0b0*/  MUFU.EX2 R17, R7 ;  /* 0x0000000700117308 */ /* 0x0001e20000000800 */
[----:B------:R-:W-:Y:S01]  /*c0c0*/  LDSM.16.M88.4 R96, [R18+UR6+0xb080] ;  /* 0x00b080061260783b */ /* 0x000fe20008000200 */
[----:B--2---:R-:W-:Y:S03]  /*c0d0*/  HMMA.16816.F32 R28, R44, R8, R28 ;  /* 0x000000082c1c723c */ /* 0x004fe6000000181c */
[----:B------:R-:W-:Y:S01]  /*c0e0*/  LDSM.16.M88.4 R92, [R19+UR6+0x6080] ;  /* 0x00608006135c783b */ /* 0x000fe20008000200 */
[----:B0-----:R-:W-:-:S02]  /*c0f0*/  LOP3.LUT R7, R18, 0x20, RZ, 0x3c, !PT ;  /* 0x0000002012077812 */ /* 0x001fc400078e3cff */
[----:B------:R-:W0:Y:S02]  /*c100*/  MUFU.EX2 R16, R16 ;  /* 0x0000001000107308 */ /* 0x000e240000000800 */
[C---:B----4-:R-:W-:Y:S01]  /*c110*/  HMMA.16816.F32 R36, R44.reuse, R24, R36 ;  /* 0x000000182c24723c */ /* 0x050fe20000001824 */
[----:B------:R-:W-:Y:S07]  /*c120*/  LDSM.16.M88.4 R52, [R7+UR6+0xb000] ;  /* 0x00b000060734783b */ /* 0x000fee0008000200 */
[C---:B------:R-:W-:Y:S08]  /*c130*/  HMMA.16816.F32 R40, R44.reuse, R20, R40 ;  /* 0x000000142c28723c */ /* 0x040ff00000001828 */
[----:B------:R-:W-:Y:S01]  /*c140*/  HMMA.16816.F32 R44, R44, R12, R64 ;  /* 0x0000000c2c2c723c */ /* 0x000fe20000001840 */
[----:B------:R-:W1:Y:S01]  /*c150*/  LDSM.16.M88.4 R64, [R7+UR6+0xa000] ;  /* 0x00a000060740783b */ /* 0x000e620008000200 */
[C---:B0-----:R-:W-:Y:S01]  /*c160*/  FMUL R48, R16.reuse, R72 ;  /* 0x0000004810307220 */ /* 0x041fe20000400000 */
[C---:B------:R-:W-:Y:S01]  /*c170*/  FMUL R49, R16.reuse, R73 ;  /* 0x0000004910317220 */ /* 0x040fe20000400000 */
        /* <DEDUP_REMOVED lines=11> */
[----:B------:R-:W-:Y:S01]  /*c230*/  FMUL R69, R16, R81 ;  /* 0x0000005110457220 */ /* 0x000fe20000400000 */
[C---:B------:R-:W-:Y:S01]  /*c240*/  FMUL R70, R17.reuse, R82 ;  /* 0x0000005211467220 */ /* 0x040fe20000400000 */
[----:B------:R-:W-:Y:S01]  /*c250*/  FMUL R71, R17, R83 ;  /* 0x0000005311477220 */ /* 0x000fe20000400000 */
[----:B------:R-:W-:Y:S01]  /*c260*/  HMMA.16816.F32 R48, R32, R8, R48 ;  /* 0x000000082030723c */ /* 0x000fe20000001830 */
[----:B------:R-:W-:-:S02]  /*c270*/  LOP3.LUT R8, R18, 0x40, RZ, 0x3c, !PT ;  /* 0x0000004012087812 */ /* 0x000fc400078e3cff */
[----:B------:R-:W-:-:S03]  /*c280*/  LOP3.LUT R9, R19, 0x40, RZ, 0x3c, !PT ;  /* 0x0000004013097812 */ /* 0x000fc600078e3cff */
[----:B------:R-:W-:Y:S02]  /*c290*/  LDSM.16.M88.4 R88, [R8+UR6+0xa000] ;  /* 0x00a000060858783b */ /* 0x000fe40008000200 */
[C---:B------:R-:W-:Y:S02]  /*c2a0*/  HMMA.16816.F32 R56, R32.reuse, R24, R56 ;  /* 0x000000182038723c */ /* 0x040fe40000001838 */
[----:B------:R-:W0:Y:S04]  /*c2b0*/  LDSM.16.M88.4 R84, [R9+UR6] ;  /* 0x000000060954783b */ /* 0x000e280008000200 */
[----:B------:R-:W2:Y:S02]  /*c2c0*/  LDSM.16.M88.4 R80, [R9+UR6+0x2000] ;  /* 0x002000060950783b */ /* 0x000ea40008000200 */
[C---:B------:R-:W-:Y:S02]  /*c2d0*/  HMMA.16816.F32 R60, R32.reuse, R20, R60 ;  /* 0x00000014203c723c */ /* 0x040fe4000000183c */
[----:B------:R-:W-:Y:S04]  /*c2e0*/  LDSM.16.M88.4 R72, [R9+UR6+0x6000] ;  /* 0x006000060948783b */ /* 0x000fe80008000200 */
[----:B------:R-:W-:Y:S02]  /*c2f0*/  LDSM.16.M88.4 R76, [R8+UR6+0xb000] ;  /* 0x00b00006084c783b */ /* 0x000fe40008000200 */
[----:B------:R-:W-:Y:S02]  /*c300*/  HMMA.16816.F32 R68, R32, R12, R68 ;  /* 0x0000000c2044723c */ /* 0x000fe40000001844 */
[----:B------:R-:W3:Y:S06]  /*c310*/  LDSM.16.M88.4 R32, [R9+UR6+0x4000] ;  /* 0x004000060920783b */ /* 0x000eec0008000200 */
[C---:B-1----:R-:W-:Y:S08]  /*c320*/  HMMA.16816.F32 R28, R64.reuse, R10, R28 ;  /* 0x0000000a401c723c */ /* 0x042ff0000000181c */
[C---:B------:R-:W-:Y:S08]  /*c330*/  HMMA.16816.F32 R36, R64.reuse, R26, R36 ;  /* 0x0000001a4024723c */ /* 0x040ff00000001824 */
[C---:B------:R-:W-:Y:S08]  /*c340*/  HMMA.16816.F32 R40, R64.reuse, R22, R40 ;  /* 0x000000164028723c */ /* 0x040ff00000001828 */
[----:B------:R-:W-:Y:S08]  /*c350*/  HMMA.16816.F32 R44, R64, R14, R44 ;  /* 0x0000000e402c723c */ /* 0x000ff0000000182c */
[----:B------:R-:W-:Y:S01]  /*c360*/  HMMA.16816.F32 R64, R52, R10, R48 ;  /* 0x0000000a3440723c */ /* 0x000fe20000001830 */
[----:B------:R-:W-:-:S05]  /*c370*/  LOP3.LUT R10, R18, 0x60, RZ, 0x3c, !PT ;  /* 0x00000060120a7812 */ /* 0x000fca00078e3cff */
[----:B------:R-:W1:Y:S02]  /*c380*/  LDSM.16.M88.4 R48, [R10+UR6+0xa000] ;  /* 0x00a000060a30783b */ /* 0x000e640008000200 */
[C---:B------:R-:W-:Y:S02]  /*c390*/  HMMA.16816.F32 R56, R52.reuse, R26, R56 ;  /* 0x0000001a3438723c */ /* 0x040fe40000001838 */
[----:B------:R-:W4:Y:S06]  /*c3a0*/  LDSM.16.M88.4 R24, [R10+UR6+0xb000] ;  /* 0x00b000060a18783b */ /* 0x000f2c0008000200 */
[C---:B------:R-:W-:Y:S01]  /*c3b0*/  HMMA.16816.F32 R60, R52.reuse, R22, R60 ;  /* 0x00000016343c723c */ /* 0x040fe2000000183c */
[----:B------:R-:W-:Y:S07]  /*c3c0*/  LDSM.16.M88.4 R20, [R19+UR6+0x2080] ;  /* 0x002080061314783b */ /* 0x000fee0008000200 */
[----:B------:R-:W-:Y:S01]  /*c3d0*/  HMMA.16816.F32 R68, R52, R14, R68 ;  /* 0x0000000e3444723c */ /* 0x000fe20000001844 */
[----:B------:R-:W1:Y:S04]  /*c3e0*/  LDSM.16.M88.4 R12, [R19+UR6+0x4080] ;  /* 0x00408006130c783b */ /* 0x000e680008000200 */
[----:B------:R-:W-:Y:S03]  /*c3f0*/  LDSM.16.M88.4 R52, [R19+UR6+0x80] ;  /* 0x000080061334783b */ /* 0x000fe60008000200 */
[C---:B0-----:R-:W-:Y:S08]  /*c400*/  HMMA.16816.F32 R28, R88.reuse, R84, R28 ;  /* 0x00000054581c723c */ /* 0x041ff0000000181c */
[C---:B--2---:R-:W-:Y:S08]  /*c410*/  HMMA.16816.F32 R36, R88.reuse, R80, R36 ;  /* 0x000000505824723c */ /* 0x044ff00000001824 */
[C---:B---3--:R-:W-:Y:S08]  /*c420*/  HMMA.16816.F32 R40, R88.reuse, R32, R40 ;  /* 0x000000205828723c */ /* 0x048ff00000001828 */
[----:B------:R-:W-:Y:S01]  /*c430*/  HMMA.16816.F32 R44, R88, R72, R44 ;  /* 0x00000048582c723c */ /* 0x000fe2000000182c */
[----:B------:R0:W2:Y:S07]  /*c440*/  LDSM.16.M88.4 R88, [R18+UR6+0xa080] ;  /* 0x00a080061258783b */ /* 0x0000ae0008000200 */
[C---:B------:R-:W-:Y:S01]  /*c450*/  HMMA.16816.F32 R60, R76.reuse, R32, R60 ;  /* 0x000000204c3c723c */ /* 0x040fe2000000183c */
[----:B0-----:R-:W0:Y:S07]  /*c460*/  LDC R18, c[0x0][0x3d4] ;  /* 0x0000f500ff127b82 */ /* 0x001e2e0000000800 */
[C---:B------:R-:W-:Y:S08]  /*c470*/  HMMA.16816.F32 R64, R76.reuse, R84, R64 ;  /* 0x000000544c40723c */ /* 0x040ff00000001840 */
[C---:B------:R-:W-:Y:S08]  /*c480*/  HMMA.16816.F32 R56, R76.reuse, R80, R56 ;  /* 0x000000504c38723c */ /* 0x040ff00000001838 */
[----:B------:R-:W-:Y:S01]  /*c490*/  HMMA.16816.F32 R68, R76, R72, R68 ;  /* 0x000000484c44723c */ /* 0x000fe20000001844 */
[----:B------:R-:W-:Y:S07]  /*c4a0*/  LDSM.16.M88.4 R76, [R7+UR6+0xb080] ;  /* 0x00b08006074c783b */ /* 0x000fee0008000200 */
[C---:B-1----:R-:W-:Y:S08]  /*c4b0*/  HMMA.16816.F32 R28, R48.reuse, R86, R28 ;  /* 0x00000056301c723c */ /* 0x042ff0000000181c */
[C---:B------:R-:W-:Y:S08]  /*c4c0*/  HMMA.16816.F32 R36, R48.reuse, R82, R36 ;  /* 0x000000523024723c */ /* 0x040ff00000001824 */
[C---:B------:R-:W-:Y:S08]  /*c4d0*/  HMMA.16816.F32 R40, R48.reuse, R34, R40 ;  /* 0x000000223028723c */ /* 0x040ff00000001828 */
[----:B------:R-:W-:Y:S01]  /*c4e0*/  HMMA.16816.F32 R44, R48, R74, R44 ;  /* 0x0000004a302c723c */ /* 0x000fe2000000182c */
[----:B------:R1:W3:Y:S07]  /*c4f0*/  LDSM.16.M88.4 R48, [R7+UR6+0xa080] ;  /* 0x00a080060730783b */ /* 0x0002ee0008000200 */
[C---:B----4-:R-:W-:Y:S01]  /*c500*/  HMMA.16816.F32 R60, R24.reuse, R34, R60 ;  /* 0x00000022183c723c */ /* 0x050fe2000000183c */
[----:B------:R-:W-:Y:S01]  /*c510*/  LDSM.16.M88.4 R32, [R8+UR6+0xa080] ;  /* 0x00a080060820783b */ /* 0x000fe20008000200 */
[----:B-1----:R-:W1:Y:S06]  /*c520*/  LDC R7, c[0x0][0x3c4] ;  /* 0x0000f100ff077b82 */ /* 0x002e6c0000000800 */
[C---:B------:R-:W-:Y:S01]  /*c530*/  HMMA.16816.F32 R64, R24.reuse, R86, R64 ;  /* 0x000000561840723c */ /* 0x040fe20000001840 */
[----:B------:R-:W-:Y:S07]  /*c540*/  LDSM.16.M88.4 R84, [R9+UR6+0x2080] ;  /* 0x002080060954783b */ /* 0x000fee0008000200 */
[C---:B------:R-:W-:Y:S01]  /*c550*/  HMMA.16816.F32 R56, R24.reuse, R82, R56 ;  /* 0x000000521838723c */ /* 0x040fe20000001838 */
[----:B------:R-:W-:Y:S07]  /*c560*/  LDSM.16.M88.4 R80, [R9+UR6+0x6080] ;  /* 0x006080060950783b */ /* 0x000fee0008000200 */
[----:B------:R-:W-:Y:S01]  /*c570*/  HMMA.16816.F32 R68, R24, R74, R68 ;  /* 0x0000004a1844723c */ /* 0x000fe20000001844 */
[----:B------:R-:W4:Y:S07]  /*c580*/  LDSM.16.M88.4 R72, [R9+UR6+0x80] ;  /* 0x000080060948783b */ /* 0x000f2e0008000200 */
[----:B------:R-:W-:Y:S01]  /*c590*/  HMMA.16816.F32 R24, R96, R12, R60 ;  /* 0x0000000c6018723c */ /* 0x000fe2000000183c */
[----:B------:R-:W0:Y:S07]  /*c5a0*/  LDSM.16.M88.4 R60, [R9+UR6+0x4080] ;  /* 0x00408006093c783b */ /* 0x000e2e0008000200 */
[C---:B--2---:R-:W-:Y:S08]  /*c5b0*/  HMMA.16816.F32 R28, R88.reuse, R52, R28 ;  /* 0x00000034581c723c */ /* 0x044ff0000000181c */
[C---:B------:R-:W-:Y:S08]  /*c5c0*/  HMMA.16816.F32 R36, R88.reuse, R20, R36 ;  /* 0x000000145824723c */ /* 0x040ff00000001824 */
[C---:B------:R-:W-:Y:S08]  /*c5d0*/  HMMA.16816.F32 R40, R88.reuse, R12, R40 ;  /* 0x0000000c5828723c */ /* 0x040ff00000001828 */
[----:B------:R-:W-:Y:S01]  /*c5e0*/  HMMA.16816.F32 R44, R88, R92, R44 ;  /* 0x0000005c582c723c */ /* 0x000fe2000000182c */
[----:B------:R-:W2:Y:S07]  /*c5f0*/  LDSM.16.M88.4 R88, [R8+UR6+0xb080] ;  /* 0x00b080060858783b */ /* 0x000eae0008000200 */
[C---:B------:R-:W-:Y:S08]  /*c600*/  HMMA.16816.F32 R64, R96.reuse, R52, R64 ;  /* 0x000000346040723c */ /* 0x040ff00000001840 */
[C---:B------:R-:W-:Y:S08]  /*c610*/  HMMA.16816.F32 R56, R96.reuse, R20, R56 ;  /* 0x000000146038723c */ /* 0x040ff00000001838 */
[----:B------:R-:W-:Y:S08]  /*c620*/  HMMA.16816.F32 R68, R96, R92, R68 ;  /* 0x0000005c6044723c */ /* 0x000ff00000001844 */
[C---:B---3--:R-:W-:Y:S08]  /*c630*/  HMMA.16816.F32 R28, R48.reuse, R54, R28 ;  /* 0x00000036301c723c */ /* 0x048ff0000000181c */
[C---:B------:R-:W-:Y:S08]  /*c640*/  HMMA.16816.F32 R36, R48.reuse, R22, R36 ;  /* 0x000000163024723c */ /* 0x040ff00000001824 */
[C---:B------:R-:W-:Y:S08]  /*c650*/  HMMA.16816.F32 R40, R48.reuse, R14, R40 ;  /* 0x0000000e3028723c */ /* 0x040ff00000001828 */
[----:B------:R-:W-:Y:S08]  /*c660*/  HMMA.16816.F32 R44, R48, R94, R44 ;  /* 0x0000005e302c723c */ /* 0x000ff0000000182c */
[C---:B------:R-:W-:Y:S01]  /*c670*/  HMMA.16816.F32 R24, R76.reuse, R14, R24 ;  /* 0x0000000e4c18723c */ /* 0x040fe20000001818 */
[----:B------:R-:W3:Y:S04]  /*c680*/  LDSM.16.M88.4 R12, [R10+UR6+0xa080] ;  /* 0x00a080060a0c783b */ /* 0x000ee80008000200 */
[----:B------:R-:W0:Y:S03]  /*c690*/  LDSM.16.M88.4 R8, [R10+UR6+0xb080] ;  /* 0x00b080060a08783b */ /* 0x000e260008000200 */
[C---:B------:R-:W-:Y:S08]  /*c6a0*/  HMMA.16816.F32 R64, R76.reuse, R54, R64 ;  /* 0x000000364c40723c */ /* 0x040ff00000001840 */
[C---:B------:R-:W-:Y:S08]  /*c6b0*/  HMMA.16816.F32 R56, R76.reuse, R22, R56 ;  /* 0x000000164c38723c */ /* 0x040ff00000001838 */
[----:B------:R-:W-:Y:S08]  /*c6c0*/  HMMA.16816.F32 R68, R76, R94, R68 ;  /* 0x0000005e4c44723c */ /* 0x000ff00000001844 */
[C---:B----4-:R-:W-:Y:S08]  /*c6d0*/  HMMA.16816.F32 R28, R32.reuse, R72, R28 ;  /* 0x00000048201c723c */ /* 0x050ff0000000181c */
[C---:B------:R-:W-:Y:S08]  /*c6e0*/  HMMA.16816.F32 R36, R32.reuse, R84, R36 ;  /* 0x000000542024723c */ /* 0x040ff00000001824 */
[C---:B0-----:R-:W-:Y:S08]  /*c6f0*/  HMMA.16816.F32 R40, R32.reuse, R60, R40 ;  /* 0x0000003c2028723c */ /* 0x041ff00000001828 */
[----:B------:R-:W-:Y:S08]  /*c700*/  HMMA.16816.F32 R44, R32, R80, R44 ;  /* 0x00000050202c723c */ /* 0x000ff0000000182c */
[C---:B--2---:R-:W-:Y:S08]  /*c710*/  HMMA.16816.F32 R20, R88.reuse, R72, R64 ;  /* 0x000000485814723c */ /* 0x044ff00000001840 */
[C---:B------:R-:W-:Y:S08]  /*c720*/  HMMA.16816.F32 R32, R88.reuse, R84, R56 ;  /* 0x000000545820723c */ /* 0x040ff00000001838 */
[C---:B------:R-:W-:Y:S08]  /*c730*/  HMMA.16816.F32 R24, R88.reuse, R60, R24 ;  /* 0x0000003c5818723c */ /* 0x040ff00000001818 */
[----:B------:R-:W-:Y:S01]  /*c740*/  HMMA.16816.F32 R88, R88, R80, R68 ;  /* 0x000000505858723c */ /* 0x000fe20000001844 */
[----:B------:R-:W-:-:S07]  /*c750*/  UIADD3 UR4, UPT, UPT, UR4, 0x80, URZ ;  /* 0x0000008004047890 */ /* 0x000fce000fffe0ff */
[C---:B---3--:R-:W-:Y:S08]  /*c760*/  HMMA.16816.F32 R76, R12.reuse, R74, R28 ;  /* 0x0000004a0c4c723c */ /* 0x048ff0000000181c */
[C---:B------:R-:W-:Y:S08]  /*c770*/  HMMA.16816.F32 R56, R12.reuse, R86, R36 ;  /* 0x000000560c38723c */ /* 0x040ff00000001824 */
[C---:B------:R-:W-:Y:S08]  /*c780*/  HMMA.16816.F32 R68, R12.reuse, R62, R40 ;  /* 0x0000003e0c44723c */ /* 0x040ff00000001828 */
[----:B------:R-:W-:Y:S01]  /*c790*/  HMMA.16816.F32 R64, R12, R82, R44 ;  /* 0x000000520c40723c */ /* 0x000fe2000000182c */
[----:B------:R-:W-:-:S07]  /*c7a0*/  UISETP.GE.AND UP0, UPT, UR4, UR12, UPT ;  /* 0x0000000c0400728c */ /* 0x000fce000bf06270 */
[C---:B------:R-:W-:Y:S08]  /*c7b0*/  HMMA.16816.F32 R72, R8.reuse, R74, R20 ;  /* 0x0000004a0848723c */ /* 0x040ff00000001814 */
[C---:B------:R-:W-:Y:S08]  /*c7c0*/  HMMA.16816.F32 R84, R8.reuse, R86, R32 ;  /* 0x000000560854723c */ /* 0x040ff00000001820 */
[C---:B------:R-:W-:Y:S08]  /*c7d0*/  HMMA.16816.F32 R60, R8.reuse, R62, R24 ;  /* 0x0000003e083c723c */ /* 0x040ff00000001818 */
[----:B------:R-:W-:Y:S01]  /*c7e0*/  HMMA.16816.F32 R80, R8, R82, R88 ;  /* 0x000000520850723c */ /* 0x000fe20000001858 */
[----:B-1----:R-:W-:Y:S01]  /*c7f0*/  LEA R2, R7, R2, 0x7 ;  /* 0x0000000207027211 */ /* 0x002fe200078e38ff */
[----:B------:R-:W-:-:S02]  /*c800*/  FFMA2 R156, R156.F32x2.HI_LO, R16.F32x2.HI_LO, R160.F32x2.HI_LO ;  /* 0x000000109c9c7249 */ /* 0x000fc400000000a0 */
[----:B------:R-:W-:Y:S01]  /*c810*/  IMAD R0, R18, 0x80, R0 ;  /* 0x0000008012007824 */ /* 0x000fe200078e0200 */
[----:B------:R-:W-:Y:S02]  /*c820*/  MOV R119, R6 ;  /* 0x0000000600777202 */ /* 0x000fe40000000f00 */
[----:B------:R-:W-:Y:S02]  /*c830*/  MOV R167, R5 ;  /* 0x0000000500a77202 */ /* 0x000fe40000000f00 */
[----:B------:R-:W-:Y:S02]  /*c840*/  MOV R251, R4 ;  /* 0x0000000400fb7202 */ /* 0x000fe40000000f00 */
[----:B------:R-:W-:Y:S01]  /*c850*/  MOV R7, R3 ;  /* 0x0000000300077202 */ /* 0x000fe20000000f00 */
[----:B------:R-:W-:Y:S08]  /*c860*/  BRA.U !UP0, `(.L_x_1) ;  /* 0xffffff9d08107547 */ /* 0x000ff0000b83ffff */
.L_x_0:
[----:B------:R-:W0:Y:S01]  /*c870*/  S2R R90, SR_TID.X ;  /* 0x00000000005a7919 */ /* 0x000e220000002100 */
[----:B------:R-:W-:Y:S01]  /*c880*/  FSETP.GT.AND P2, PT, |R159|, 8.50705917302346158658e+37, PT ;  /* 0x7e8000009f00780b */ /* 0x000fe20003f44200 */
[----:B------:R-:W-:Y:S01]  /*c890*/  FMUL R15, R157, 8388608 ;  /* 0x4b0000009d0f7820 */ /* 0x000fe20000400000 */
[C---:B------:R-:W-:Y:S01]  /*c8a0*/  FSETP.GEU.AND P3, PT, |R159|.reuse, 1.175494350822287508e-38, PT ;  /* 0x008000009f00780b */ /* 0x040fe20003f6e200 */
[----:B------:R-:W-:Y:S01]  /*c8b0*/  BAR.SYNC.DEFER_BLOCKING 0x0 ;  /* 0x0000000000007b1d */ /* 0x000fe20000010000 */
[----:B------:R-:W-:Y:S02]  /*c8c0*/  FSETP.GEU.AND P6, PT, R159, 1.175494350822287508e-38, PT ;  /* 0x008000009f00780b */ /* 0x000fe40003fce000 */
[----:B------:R-:W-:Y:S02]  /*c8d0*/  FSETP.GT.AND P1, PT, |R158|, 8.50705917302346158658e+37, PT ;  /* 0x7e8000009e00780b */ /* 0x000fe40003f24200 */
[C---:B------:R-:W-:Y:S01]  /*c8e0*/  FSETP.GEU.AND P5, PT, |R157|.reuse, 1.175494350822287508e-38, PT ;  /* 0x008000009d00780b */ /* 0x040fe20003fae200 */
[----:B------:R-:W1:Y:S01]  /*c8f0*/  LDCU.64 UR4, c[0x0][0x3e0] ;  /* 0x00007c00ff0477ac */ /* 0x000e620008000a00 */
[----:B------:R-:W-:-:S03]  /*c900*/  FSETP.GEU.AND P4, PT, R157, 1.175494350822287508e-38, PT ;  /* 0x008000009d00780b */ /* 0x000fc60003f8e000 */
[----:B------:R-:W-:Y:S01]  /*c910*/  @P2 FMUL R67, R67, 0.25 ;  /* 0x3e80000043432820 */ /* 0x000fe20000400000 */
[----:B------:R-:W-:Y:S01]  /*c920*/  @P2 FMUL R66, R66, 0.25 ;  /* 0x3e80000042422820 */ /* 0x000fe20000400000 */
[----:B------:R-:W-:Y:S01]  /*c930*/  @P2 FMUL R71, R71, 0.25 ;  /* 0x3e80000047472820 */ /* 0x000fe20000400000 */
[----:B------:R-:W-:Y:S01]  /*c940*/  @P2 FMUL R70, R70, 0.25 ;  /* 0x3e80000046462820 */ /* 0x000fe20000400000 */
[----:B------:R-:W-:Y:S01]  /*c950*/  @P2 FMUL R59, R59, 0.25 ;  /* 0x3e8000003b3b2820 */ /* 0x000fe20000400000 */
[----:B------:R-:W-:Y:S01]  /*c960*/  @P2 FMUL R58, R58, 0.25 ;  /* 0x3e8000003a3a2820 */ /* 0x000fe20000400000 */
[----:B------:R-:W-:Y:S01]  /*c970*/  @P2 FMUL R79, R79, 0.25 ;  /* 0x3e8000004f4f2820 */ /* 0x000fe20000400000 */
[----:B------:R-:W-:Y:S01]  /*c980*/  @P2 FMUL R78, R78, 0.25 ;  /* 0x3e8000004e4e2820 */ /* 0x000fe20000400000 */
[----:B------:R-:W-:Y:S01]  /*c990*/  @!P3 FMUL R67, R67, 16777216 ;  /* 0x4b8000004343b820 */ /* 0x000fe20000400000 */
[----:B------:R-:W-:Y:S01]  /*c9a0*/  @!P3 FMUL R66, R66, 16777216 ;  /* 0x4b8000004242b820 */ /* 0x000fe20000400000 */
[----:B------:R-:W-:Y:S01]  /*c9b0*/  @!P3 FMUL R71, R71, 16777216 ;  /* 0x4b8000004747b820 */ /* 0x000fe20000400000 */
[----:B------:R-:W-:Y:S01]  /*c9c0*/  @!P3 FMUL R70, R70, 16777216 ;  /* 0x4b8000004646b820 */ /* 0x000fe20000400000 */
[----:B------:R-:W-:Y:S01]  /*c9d0*/  @!P3 FMUL R59, R59, 16777216 ;  /* 0x4b8000003b3bb820 */ /* 0x000fe20000400000 */
[----:B------:R-:W-:Y:S01]  /*c9e0*/  @!P3 FMUL R58, R58, 16777216 ;  /* 0x4b8000003a3ab820 */ /* 0x000fe20000400000 */
[----:B------:R-:W-:Y:S01]  /*c9f0*/  @!P3 FMUL R79, R79, 16777216 ;  /* 0x4b8000004f4fb820 */ /* 0x000fe20000400000 */
[----:B------:R-:W-:Y:S01]  /*ca00*/  @!P3 FMUL R78, R78, 16777216 ;  /* 0x4b8000004e4eb820 */ /* 0x000fe20000400000 */
[----:B------:R-:W-:Y:S01]  /*ca10*/  @P1 FMUL R65, R65, 0.25 ;  /* 0x3e80000041411820 */ /* 0x000fe20000400000 */
[----:B------:R-:W-:Y:S01]  /*ca20*/  @P1 FMUL R64, R64, 0.25 ;  /* 0x3e80000040401820 */ /* 0x000fe20000400000 */
[C---:B0-----:R-:W-:Y:S01]  /*ca30*/  SHF.L.U32 R0, R90.reuse, 0x2, RZ ;  /* 0x000000025a007819 */ /* 0x041fe200000006ff */
[----:B------:R-:W-:Y:S01]  /*ca40*/  @P1 FMUL R69, R69, 0.25 ;  /* 0x3e80000045451820 */ /* 0x000fe20000400000 */
[----:B------:R-:W-:Y:S01]  /*ca50*/  LOP3.LUT R7, R90, 0x60, RZ, 0xc0, !PT ;  /* 0x000000605a077812 */ /* 0x000fe200078ec0ff */
[----:B------:R-:W-:Y:S01]  /*ca60*/  @P1 FMUL R68, R68, 0.25 ;  /* 0x3e80000044441820 */ /* 0x000fe20000400000 */
[----:B------:R-:W-:Y:S01]  /*ca70*/  LOP3.LUT R2, R0, 0x38, RZ, 0xc0, !PT ;  /* 0x0000003800027812 */ /* 0x000fe200078ec0ff */
[----:B------:R-:W-:Y:S01]  /*ca80*/  @P1 FMUL R57, R57, 0.25 ;  /* 0x3e80000039391820 */ /* 0x000fe20000400000 */
[----:B------:R-:W-:Y:S01]  /*ca90*/  SHF.R.S32.HI R9, RZ, 0x4, R90 ;  /* 0x00000004ff097819 */ /* 0x000fe2000001145a */
[----:B------:R-:W-:Y:S01]  /*caa0*/  @P1 FMUL R56, R56, 0.25 ;  /* 0x3e80000038381820 */ /* 0x000fe20000400000 */
[----:B------:R-:W-:Y:S01]  /*cab0*/  SHF.L.U32 R11, R90, 0x3, RZ ;  /* 0x000000035a0b7819 */ /* 0x000fe200000006ff */
[----:B------:R-:W-:Y:S01]  /*cac0*/  @P1 FMUL R77, R77, 0.25 ;  /* 0x3e8000004d4d1820 */ /* 0x000fe20000400000 */
[----:B------:R-:W-:Y:S01]  /*cad0*/  LEA R8, R7, R2, 0x4 ;  /* 0x0000000207087211 */ /* 0x000fe200078e20ff */
[----:B------:R-:W-:Y:S01]  /*cae0*/  @P1 FMUL R76, R76, 0.25 ;  /* 0x3e8000004c4c1820 */ /* 0x000fe20000400000 */
[C---:B------:R-:W-:Y:S01]  /*caf0*/  SHF.L.U32 R10, R90.reuse, 0x4, RZ ;  /* 0x000000045a0a7819 */ /* 0x040fe200000006ff */
[----:B-1----:R-:W-:Y:S01]  /*cb00*/  UIMAD UR4, UR7, UR4, URZ ;  /* 0x00000004070472a4 */ /* 0x002fe2000f8e02ff */
[----:B------:R-:W-:Y:S01]  /*cb10*/  SGXT R7, R9, 0x1 ;  /* 0x000000010907781a */ /* 0x000fe20000000200 */
[----:B------:R-:W-:Y:S01]  /*cb20*/  IMAD.SHL.U32 R9, R90, 0x200, RZ ;  /* 0x000002005a097824 */ /* 0x000fe200078e00ff */
[----:B------:R-:W-:Y:S01]  /*cb30*/  LOP3.LUT R11, R11, 0x180, RZ, 0xc0, !PT ;  /* 0x000001800b0b7812 */ /* 0x000fe200078ec0ff */
[----:B------:R-:W-:Y:S01]  /*cb40*/  USHF.L.U32 UR8, UR4, 0x1, URZ ;  /* 0x0000000104087899 */ /* 0x000fe200080006ff */
[----:B------:R-:W-:-:S02]  /*cb50*/  LOP3.LUT R10, R10, 0x70, RZ, 0xc0, !PT ;  /* 0x000000700a0a7812 */ /* 0x000fc400078ec0ff */
[----:B------:R-:W-:Y:S02]  /*cb60*/  SHF.L.U32 R2, R90, 0x6, RZ ;  /* 0x000000065a027819 */ /* 0x000fe400000006ff */
[----:B------:R-:W-:Y:S02]  /*cb70*/  LOP3.LUT R7, R7, 0x840, RZ, 0xc0, !PT ;  /* 0x0000084007077812 */ /* 0x000fe400078ec0ff */
[----:B------:R-:W-:Y:S02]  /*cb80*/  LOP3.LUT R12, R11, 0x48, R90, 0xf8, !PT ;  /* 0x000000480b0c7812 */ /* 0x000fe400078ef85a */
[----:B------:R-:W-:Y:S02]  /*cb90*/  LOP3.LUT R11, R10, 0x1800, R9, 0xf8, !PT ;  /* 0x000018000a0b7812 */ /* 0x000fe400078ef809 */
[----:B------:R-:W-:Y:S02]  /*cba0*/  LOP3.LUT R9, R7, 0x40, R2, 0x78, !PT ;  /* 0x0000004007097812 */ /* 0x000fe400078e7802 */
[----:B------:R-:W-:-:S02]  /*cbb0*/  LOP3.LUT R13, R90, 0x7f, RZ, 0xc0, !PT ;  /* 0x0000007f5a0d7812 */ /* 0x000fc400078ec0ff */
[----:B------:R-:W-:Y:S01]  /*cbc0*/  IADD3 R54, PT, PT, R8, R9, RZ ;  /* 0x0000000908367210 */ /* 0x000fe20007ffe0ff */
[----:B------:R-:W-:Y:S01]  /*cbd0*/  FMUL R8, R159, 8388608 ;  /* 0x4b0000009f087820 */ /* 0x000fe20000400000 */
[----:B------:R-:W-:Y:S02]  /*cbe0*/  LOP3.LUT R7, R11, R12, RZ, 0x3c, !PT ;  /* 0x0000000c0b077212 */ /* 0x000fe400078e3cff */
[----:B------:R-:W-:Y:S02]  /*cbf0*/  ISETP.GE.U32.AND P0, PT, R13, 0x20, PT ;  /* 0x000000200d00780c */ /* 0x000fe40003f06070 */
[----:B------:R-:W-:Y:S01]  /*cc00*/  FSEL R88, R8, R159, !P6 ;  /* 0x0000009f08587208 */ /* 0x000fe20007000000 */
[----:B------:R-:W-:Y:S01]  /*cc10*/  @P2 FMUL R159, R159, 0.25 ;  /* 0x3e8000009f9f2820 */ /* 0x000fe20000400000 */
[----:B------:R-:W-:Y:S02]  /*cc20*/  FSETP.GEU.AND P2, PT, R158, 1.175494350822287508e-38, PT ;  /* 0x008000009e00780b */ /* 0x000fe40003f4e000 */
[----:B------:R-:W-:Y:S01]  /*cc30*/  IADD3 R12, PT, PT, R88, -0x3f3504f3, RZ ;  /* 0xc0cafb0d580c7810 */ /* 0x000fe20007ffe0ff */
[----:B------:R-:W-:Y:S01]  /*cc40*/  @!P3 FMUL R159, R159, 16777216 ;  /* 0x4b8000009f9fb820 */ /* 0x000fe20000400000 */
[----:B------:R-:W-:-:S02]  /*cc50*/  FSETP.GEU.AND P3, PT, |R158|, 1.175494350822287508e-38, PT ;  /* 0x008000009e00780b */ /* 0x000fc40003f6e200 */
[----:B------:R-:W-:Y:S01]  /*cc60*/  LOP3.LUT R13, R12, 0xff800000, RZ, 0xc0, !PT ;  /* 0xff8000000c0d7812 */ /* 0x000fe200078ec0ff */
[----:B------:R-:W0:Y:S01]  /*cc70*/  MUFU.RCP R8, R159 ;  /* 0x0000009f00087308 */ /* 0x000e220000001000 */
[----:B------:R-:W-:Y:S02]  /*cc80*/  SHF.R.U32.HI R2, RZ, 0x1, R90 ;  /* 0x00000001ff027819 */ /* 0x000fe4000001165a */
[----:B------:R-:W-:Y:S02]  /*cc90*/  FSEL R11, RZ, -23, P6 ;  /* 0xc1b80000ff0b7808 */ /* 0x000fe40003000000 */
[----:B------:R-:W-:Y:S02]  /*cca0*/  I2FP.F32.S32 R14, R13 ;  /* 0x0000000d000e7245 */ /* 0x000fe40000201400 */
[----:B------:R-:W-:Y:S02]  /*ccb0*/  LOP3.LUT R9, R2, 0xc, RZ, 0xc0, !PT ;  /* 0x0000000c02097812 */ /* 0x000fe400078ec0ff */
[----:B------:R-:W-:Y:S01]  /*ccc0*/  FSETP.GT.AND P6, PT, |R157|, 8.50705917302346158658e+37, PT ;  /* 0x7e8000009d00780b */ /* 0x000fe20003fc4200 */
[----:B------:R-:W-:Y:S01]  /*ccd0*/  @!P3 FMUL R65, R65, 16777216 ;  /* 0x4b8000004141b820 */ /* 0x000fe20000400000 */
[----:B------:R-:W-:Y:S01]  /*cce0*/  @!P3 FMUL R64, R64, 16777216 ;  /* 0x4b8000004040b820 */ /* 0x000fe20000400000 */
[----:B------:R-:W-:Y:S01]  /*ccf0*/  @!P3 FMUL R69, R69, 16777216 ;  /* 0x4b8000004545b820 */ /* 0x000fe20000400000 */
[----:B------:R-:W-:Y:S01]  /*cd00*/  @!P3 FMUL R68, R68, 16777216 ;  /* 0x4b8000004444b820 */ /* 0x000fe20000400000 */
[----:B------:R-:W-:Y:S01]  /*cd10*/  @!P3 FMUL R57, R57, 16777216 ;  /* 0x4b8000003939b820 */ /* 0x000fe20000400000 */
[----:B------:R-:W-:Y:S01]  /*cd20*/  @!P3 FMUL R56, R56, 16777216 ;  /* 0x4b8000003838b820 */ /* 0x000fe20000400000 */
[----:B------:R-:W-:Y:S01]  /*cd30*/  @!P3 FMUL R77, R77, 16777216 ;  /* 0x4b8000004d4db820 */ /* 0x000fe20000400000 */
[C---:B0-----:R-:W-:Y:S01]  /*cd40*/  FMUL R36, R8.reuse, R67 ;  /* 0x0000004308247220 */ /* 0x041fe20000400000 */
[C---:B------:R-:W-:Y:S01]  /*cd50*/  FMUL R37, R8.reuse, R66 ;  /* 0x0000004208257220 */ /* 0x040fe20000400000 */
[C---:B------:R-:W-:Y:S01]  /*cd60*/  FMUL R41, R8.reuse, R71 ;  /* 0x0000004708297220 */ /* 0x040fe20000400000 */
[C---:B------:R-:W-:Y:S01]  /*cd70*/  FMUL R40, R8.reuse, R70 ;  /* 0x0000004608287220 */ /* 0x040fe20000400000 */
[C---:B------:R-:W-:Y:S01]  /*cd80*/  FMUL R44, R8.reuse, R59 ;  /* 0x0000003b082c7220 */ /* 0x040fe20000400000 */
[C---:B------:R-:W-:Y:S01]  /*cd90*/  FMUL R45, R8.reuse, R58 ;  /* 0x0000003a082d7220 */ /* 0x040fe20000400000 */
[C---:B------:R-:W-:Y:S01]  /*cda0*/  FMUL R49, R8.reuse, R79 ;  /* 0x0000004f08317220 */ /* 0x040fe20000400000 */
[----:B------:R-:W-:Y:S01]  /*cdb0*/  FMUL R48, R8, R78 ;  /* 0x0000004e08307220 */ /* 0x000fe20000400000 */
[----:B------:R-:W-:Y:S01]  /*cdc0*/  FMUL R8, R158, 8388608 ;  /* 0x4b0000009e087820 */ /* 0x000fe20000400000 */
[----:B------:R-:W-:Y:S01]  /*cdd0*/  @!P3 FMUL R76, R76, 16777216 ;  /* 0x4b8000004c4cb820 */ /* 0x000fe20000400000 */
[----:B------:R-:W-:Y:S01]  /*cde0*/  IADD3 R2, PT, PT, R9, UR6, R10 ;  /* 0x0000000609027c10 */ /* 0x000fe2000fffe00a */
[----:B------:R-:W-:Y:S01]  /*cdf0*/  FFMA.FTZ R14, R14, 1.1920928955078125e-07, R11 ;  /* 0x340000000e0e7823 */ /* 0x000fe2000001000b */
[----:B------:R-:W-:Y:S01]  /*ce00*/  FSEL R9, RZ, -23, P2 ;  /* 0xc1b80000ff097808 */ /* 0x000fe20001000000 */
[----:B------:R-:W-:Y:S01]  /*ce10*/  FMUL R11, R156, 8388608 ;  /* 0x4b0000009c0b7820 */ /* 0x000fe20000400000 */
[----:B------:R-:W-:Y:S01]  /*ce20*/  FSEL R67, R8, R158, !P2 ;  /* 0x0000009e08437208 */ /* 0x000fe20005000000 */
[----:B------:R-:W-:Y:S01]  /*ce30*/  @P1 FMUL R158, R158, 0.25 ;  /* 0x3e8000009e9e1820 */ /* 0x000fe20000400000 */
[C---:B------:R-:W-:Y:S01]  /*ce40*/  FSETP.GT.AND P1, PT, |R156|.reuse, 8.50705917302346158658e+37, PT ;  /* 0x7e8000009c00780b */ /* 0x040fe20003f24200 */
[----:B------:R-:W0:Y:S01]  /*ce50*/  LDC R78, c[0x0][0x3e8] ;  /* 0x0000fa00ff4e7b82 */ /* 0x000e220000000800 */
[----:B------:R-:W-:Y:S01]  /*ce60*/  FSETP.GEU.AND P2, PT, R156, 1.175494350822287508e-38, PT ;  /* 0x008000009c00780b */ /* 0x000fe20003f4e000 */
[----:B------:R-:W-:Y:S01]  /*ce70*/  @!P3 FMUL R158, R158, 16777216 ;  /* 0x4b8000009e9eb820 */ /* 0x000fe20000400000 */
[----:B------:R-:W-:Y:S01]  /*ce80*/  FSETP.GEU.AND P3, PT, |R156|, 1.175494350822287508e-38, PT ;  /* 0x008000009c00780b */ /* 0x000fe20003f6e200 */
[----:B------:R-:W-:Y:S01]  /*ce90*/  @P6 FMUL R83, R83, 0.25 ;  /* 0x3e80000053536820 */ /* 0x000fe20000400000 */
[----:B------:R-:W-:Y:S01]  /*cea0*/  FSEL R71, R11, R156, !P2 ;  /* 0x0000009c0b477208 */ /* 0x000fe20005000000 */
[----:B------:R-:W1:Y:S01]  /*ceb0*/  MUFU.RCP R16, R158 ;  /* 0x0000009e00107308 */ /* 0x000e620000001000 */
[----:B------:R-:W-:Y:S01]  /*cec0*/  IADD3 R8, PT, PT, R67, -0x3f3504f3, RZ ;  /* 0xc0cafb0d43087810 */ /* 0x000fe20007ffe0ff */
[----:B------:R-:W-:Y:S01]  /*ced0*/  @P6 FMUL R82, R82, 0.25 ;  /* 0x3e80000052526820 */ /* 0x000fe20000400000 */
[----:B------:R-:W-:Y:S01]  /*cee0*/  @P6 FMUL R63, R63, 0.25 ;  /* 0x3e8000003f3f6820 */ /* 0x000fe20000400000 */
[----:B------:R-:W-:Y:S01]  /*cef0*/  @P6 FMUL R62, R62, 0.25 ;  /* 0x3e8000003e3e6820 */ /* 0x000fe20000400000 */
[----:B------:R-:W-:Y:S01]  /*cf00*/  LOP3.LUT R10, R8, 0xff800000, RZ, 0xc0, !PT ;  /* 0xff800000080a7812 */ /* 0x000fe200078ec0ff */
[----:B------:R-:W-:Y:S01]  /*cf10*/  @P1 FMUL R156, R156, 0.25 ;  /* 0x3e8000009c9c1820 */ /* 0x000fe20000400000 */
[----:B------:R-:W-:Y:S01]  /*cf20*/  FSEL R8, R15, R157, !P4 ;  /* 0x0000009d0f087208 */ /* 0x000fe20006000000 */
[----:B------:R-:W-:Y:S01]  /*cf30*/  @P6 FMUL R157, R157, 0.25 ;  /* 0x3e8000009d9d6820 */ /* 0x000fe20000400000 */
[----:B------:R-:W-:Y:S01]  /*cf40*/  I2FP.F32.S32 R12, R10 ;  /* 0x0000000a000c7245 */ /* 0x000fe20000201400 */
[----:B------:R-:W-:Y:S01]  /*cf50*/  @!P3 FMUL R156, R156, 16777216 ;  /* 0x4b8000009c9cb820 */ /* 0x000fe20000400000 */
[----:B------:R-:W-:Y:S01]  /*cf60*/  @P1 FMUL R80, R80, 0.25 ;  /* 0x3e80000050501820 */ /* 0x000fe20000400000 */
[----:B------:R-:W-:Y:S01]  /*cf70*/  @!P5 FMUL R157, R157, 16777216 ;  /* 0x4b8000009d9dd820 */ /* 0x000fe20000400000 */
[----:B------:R-:W-:Y:S01]  /*cf80*/  @P1 FMUL R60, R60, 0.25 ;  /* 0x3e8000003c3c1820 */ /* 0x000fe20000400000 */
[----:B------:R-:W2:Y:S01]  /*cf90*/  MUFU.RCP R19, R156 ;  /* 0x0000009c00137308 */ /* 0x000ea20000001000 */
[----:B------:R-:W-:Y:S01]  /*cfa0*/  FFMA.FTZ R9, R12, 1.1920928955078125e-07, R9 ;  /* 0x340000000c097823 */ /* 0x000fe20000010009 */
[----:B------:R-:W-:Y:S01]  /*cfb0*/  @!P3 FMUL R80, R80, 16777216 ;  /* 0x4b8000005050b820 */ /* 0x000fe20000400000 */
[----:B------:R-:W-:Y:S01]  /*cfc0*/  @!P3 FMUL R60, R60, 16777216 ;  /* 0x4b8000003c3cb820 */ /* 0x000fe20000400000 */
[C---:B-1----:R-:W-:Y:S01]  /*cfd0*/  FMUL R47, R16.reuse, R56 ;  /* 0x00000038102f7220 */ /* 0x042fe20000400000 */
[----:B------:R-:W-:Y:S01]  /*cfe0*/  FMUL R50, R16, R76 ;  /* 0x0000004c10327220 */ /* 0x000fe20000400000 */
[----:B------:R-:W-:Y:S01]  /*cff0*/  @P6 FMUL R87, R87, 0.25 ;  /* 0x3e80000057576820 */ /* 0x000fe20000400000 */
[----:B------:R-:W-:Y:S01]  /*d000*/  @P6 FMUL R86, R86, 0.25 ;  /* 0x3e80000056566820 */ /* 0x000fe20000400000 */
[----:B------:R-:W1:Y:S01]  /*d010*/  MUFU.RCP R12, R157 ;  /* 0x0000009d000c7308 */ /* 0x000e620000001000 */
[----:B------:R-:W-:Y:S01]  /*d020*/  @P6 FMUL R75, R75, 0.25 ;  /* 0x3e8000004b4b6820 */ /* 0x000fe20000400000 */
[----:B------:R-:W-:Y:S01]  /*d030*/  @P6 FMUL R74, R74, 0.25 ;  /* 0x3e8000004a4a6820 */ /* 0x000fe20000400000 */
[C---:B------:R-:W-:Y:S01]  /*d040*/  FMUL R38, R16.reuse, R65 ;  /* 0x0000004110267220 */ /* 0x040fe20000400000 */
[C---:B------:R-:W-:Y:S01]  /*d050*/  FMUL R39, R16.reuse, R64 ;  /* 0x0000004010277220 */ /* 0x040fe20000400000 */
[C---:B------:R-:W-:Y:S01]  /*d060*/  FMUL R43, R16.reuse, R69 ;  /* 0x00000045102b7220 */ /* 0x040fe20000400000 */
[C---:B------:R-:W-:Y:S01]  /*d070*/  FMUL R42, R16.reuse, R68 ;  /* 0x00000044102a7220 */ /* 0x040fe20000400000 */
[C---:B------:R-:W-:Y:S01]  /*d080*/  FMUL R46, R16.reuse, R57 ;  /* 0x00000039102e7220 */ /* 0x040fe20000400000 */
[----:B------:R-:W-:Y:S01]  /*d090*/  FMUL R51, R16, R77 ;  /* 0x0000004d10337220 */ /* 0x000fe20000400000 */
[C---:B--2---:R-:W-:Y:S01]  /*d0a0*/  FMUL R23, R19.reuse, R80 ;  /* 0x0000005013177220 */ /* 0x044fe20000400000 */
[----:B------:R-:W-:Y:S01]  /*d0b0*/  FMUL R26, R19, R60 ;  /* 0x0000003c131a7220 */ /* 0x000fe20000400000 */
[----:B------:R-:W-:Y:S01]  /*d0c0*/  IADD3 R16, PT, PT, R8, -0x3f3504f3, RZ ;  /* 0xc0cafb0d08107810 */ /* 0x000fe20007ffe0ff */
        /* <DEDUP_REMOVED lines=8> */
[----:B------:R-:W-:Y:S01]  /*d150*/  F2FP.F16.F32.PACK_AB R52, R47, R50 ;  /* 0x000000322f34723e */ /* 0x000fe200000000ff */
[----:B------:R-:W-:Y:S01]  /*d160*/  @P1 FMUL R81, R81, 0.25 ;  /* 0x3e80000051511820 */ /* 0x000fe20000400000 */
[----:B------:R-:W-:Y:S01]  /*d170*/  F2FP.F16.F32.PACK_AB R47, R23, R26 ;  /* 0x0000001a172f723e */ /* 0x000fe200000000ff */
[----:B------:R-:W-:Y:S01]  /*d180*/  @P1 FMUL R61, R61, 0.25 ;  /* 0x3e8000003d3d1820 */ /* 0x000fe20000400000 */
[----:B------:R-:W-:Y:S01]  /*d190*/  @P1 FMUL R85, R85, 0.25 ;  /* 0x3e80000055551820 */ /* 0x000fe20000400000 */
[----:B------:R-:W-:Y:S01]  /*d1a0*/  @P1 FMUL R84, R84, 0.25 ;  /* 0x3e80000054541820 */ /* 0x000fe20000400000 */
[----:B------:R-:W-:Y:S01]  /*d1b0*/  @P1 FMUL R73, R73, 0.25 ;  /* 0x3e80000049491820 */ /* 0x000fe20000400000 */
[----:B------:R-:W-:Y:S01]  /*d1c0*/  @P1 FMUL R72, R72, 0.25 ;  /* 0x3e80000048481820 */ /* 0x000fe20000400000 */
[----:B------:R-:W-:Y:S01]  /*d1d0*/  LOP3.LUT R17, R16, 0xff800000, RZ, 0xc0, !PT ;  /* 0xff80000010117812 */ /* 0x000fe200078ec0ff */
[C---:B-1----:R-:W-:Y:S01]  /*d1e0*/  FMUL R20, R12.reuse, R83 ;  /* 0x000000530c147220 */ /* 0x042fe20000400000 */
[----:B------:R-:W-:Y:S01]  /*d1f0*/  SHF.R.U32.HI R23, RZ, 0x5, R90 ;  /* 0x00000005ff177819 */ /* 0x000fe2000001165a */
[C---:B------:R-:W-:Y:S01]  /*d200*/  FMUL R21, R12.reuse, R82 ;  /* 0x000000520c157220 */ /* 0x040fe20000400000 */
[C---:B------:R-:W-:Y:S01]  /*d210*/  FMUL R25, R12.reuse, R63 ;  /* 0x0000003f0c197220 */ /* 0x040fe20000400000 */
[C---:B------:R-:W-:Y:S01]  /*d220*/  FMUL R24, R12.reuse, R62 ;  /* 0x0000003e0c187220 */ /* 0x040fe20000400000 */
[C---:B------:R-:W-:Y:S01]  /*d230*/  FMUL R28, R12.reuse, R87 ;  /* 0x000000570c1c7220 */ /* 0x040fe20000400000 */
[C---:B------:R-:W-:Y:S01]  /*d240*/  FMUL R29, R12.reuse, R86 ;  /* 0x000000560c1d7220 */ /* 0x040fe20000400000 */
[C---:B------:R-:W-:Y:S01]  /*d250*/  FMUL R33, R12.reuse, R75 ;  /* 0x0000004b0c217220 */ /* 0x040fe20000400000 */
[----:B------:R-:W-:Y:S01]  /*d260*/  FMUL R32, R12, R74 ;  /* 0x0000004a0c207220 */ /* 0x000fe20000400000 */
[----:B------:R-:W-:Y:S01]  /*d270*/  IADD3 R12, PT, PT, R71, -0x3f3504f3, RZ ;  /* 0xc0cafb0d470c7810 */ /* 0x000fe20007ffe0ff */
[----:B------:R-:W-:Y:S01]  /*d280*/  @!P3 FMUL R81, R81, 16777216 ;  /* 0x4b8000005151b820 */ /* 0x000fe20000400000 */
[----:B------:R-:W-:Y:S01]  /*d290*/  IADD3 R13, PT, PT, R88, -R13, RZ ;  /* 0x8000000d580d7210 */ /* 0x000fe20007ffe0ff */
[----:B------:R-:W-:Y:S01]  /*d2a0*/  @!P3 FMUL R61, R61, 16777216 ;  /* 0x4b8000003d3db820 */ /* 0x000fe20000400000 */
[----:B------:R-:W-:Y:S01]  /*d2b0*/  FSEL R15, RZ, -23, P4 ;  /* 0xc1b80000ff0f7808 */ /* 0x000fe20002000000 */
[----:B------:R-:W-:Y:S01]  /*d2c0*/  @!P3 FMUL R85, R85, 16777216 ;  /* 0x4b8000005555b820 */ /* 0x000fe20000400000 */
[----:B------:R-:W-:Y:S01]  /*d2d0*/  @!P3 FMUL R84, R84, 16777216 ;  /* 0x4b8000005454b820 */ /* 0x000fe20000400000 */
[----:B------:R-:W-:Y:S01]  /*d2e0*/  @!P3 FMUL R73, R73, 16777216 ;  /* 0x4b8000004949b820 */ /* 0x000fe20000400000 */
[----:B------:R-:W-:Y:S01]  /*d2f0*/  @!P3 FMUL R72, R72, 16777216 ;  /* 0x4b8000004848b820 */ /* 0x000fe20000400000 */
[----:B------:R-:W-:Y:S01]  /*d300*/  I2FP.F32.S32 R18, R17 ;  /* 0x0000001100127245 */ /* 0x000fe20000201400 */
[----:B------:R-:W-:Y:S01]  /*d310*/  FADD R13, R13, -1 ;  /* 0xbf8000000d0d7421 */ /* 0x000fe20000000000 */
[----:B------:R-:W-:Y:S01]  /*d320*/  SGXT.U32 R23, R23, 0x2 ;  /* 0x000000021717781a */ /* 0x000fe20000000000 */
[C---:B------:R-:W-:Y:S01]  /*d330*/  FMUL R22, R19.reuse, R81 ;  /* 0x0000005113167220 */ /* 0x040fe20000400000 */
[----:B------:R-:W-:Y:S01]  /*d340*/  LOP3.LUT R12, R12, 0xff800000, RZ, 0xc0, !PT ;  /* 0xff8000000c0c7812 */ /* 0x000fe200078ec0ff */
[C---:B------:R-:W-:Y:S01]  /*d350*/  FMUL R27, R19.reuse, R61 ;  /* 0x0000003d131b7220 */ /* 0x040fe20000400000 */
[----:B------:R-:W-:Y:S01]  /*d360*/  MOV R50, 0x3dc6b27f ;  /* 0x3dc6b27f00327802 */ /* 0x000fe20000000f00 */
[C---:B------:R-:W-:Y:S01]  /*d370*/  FMUL R30, R19.reuse, R85 ;  /* 0x00000055131e7220 */ /* 0x040fe20000400000 */
[C---:B------:R-:W-:Y:S01]  /*d380*/  FMUL R31, R19.reuse, R84 ;  /* 0x00000054131f7220 */ /* 0x040fe20000400000 */
[C---:B------:R-:W-:Y:S01]  /*d390*/  FMUL R35, R19.reuse, R73 ;  /* 0x0000004913237220 */ /* 0x040fe20000400000 */
[----:B------:R-:W-:Y:S01]  /*d3a0*/  FMUL R34, R19, R72 ;  /* 0x0000004813227220 */ /* 0x000fe20000400000 */
[----:B------:R-:W-:Y:S01]  /*d3b0*/  FFMA.FTZ R19, R18, 1.1920928955078125e-07, R15 ;  /* 0x3400000012137823 */ /* 0x000fe2000001000f */
[----:B0-----:R-:W-:Y:S01]  /*d3c0*/  IMAD R23, R23, R78, RZ ;  /* 0x0000004e17177224 */ /* 0x001fe200078e02ff */
[----:B------:R-:W-:-:S02]  /*d3d0*/  I2FP.F32.S32 R16, R12 ;  /* 0x0000000c00107245 */ /* 0x000fc40000201400 */
[----:B------:R-:W-:Y:S01]  /*d3e0*/  IADD3 R15, PT, PT, R71, -R12, RZ ;  /* 0x8000000c470f7210 */ /* 0x000fe20007ffe0ff */
[----:B------:R-:W-:Y:S01]  /*d3f0*/  FFMA.FTZ R12, R13, R50, -0.16845393180847167969 ;  /* 0xbe2c7f300d0c7423 */ /* 0x000fe20000010032 */
[----:B------:R-:W-:Y:S02]  /*d400*/  IADD3 R10, PT, PT, R67, -R10, RZ ;  /* 0x8000000a430a7210 */ /* 0x000fe40007ffe0ff */
[----:B------:R-:W-:Y:S01]  /*d410*/  LEA R26, R78, R23, 0x2 ;  /* 0x000000174e1a7211 */ /* 0x000fe200078e10ff */
[----:B------:R-:W-:Y:S01]  /*d420*/  FFMA.FTZ R12, R13, R12, 0.1716887056827545166 ;  /* 0x3e2fcf2a0d0c7423 */ /* 0x000fe2000001000c */
[----:B------:R-:W-:Y:S01]  /*d430*/  FSEL R11, RZ, -23, P2 ;  /* 0xc1b80000ff0b7808 */ /* 0x000fe20001000000 */
[----:B------:R-:W-:Y:S01]  /*d440*/  FADD R10, R10, -1 ;  /* 0xbf8000000a0a7421 */ /* 0x000fe20000000000 */
[----:B------:R-:W-:Y:S01]  /*d450*/  F2FP.F16.F32.PACK_AB R53, R39, R42 ;  /* 0x0000002a2735723e */ /* 0x000fe200000000ff */
[----:B------:R-:W-:Y:S01]  /*d460*/  FFMA.FTZ R12, R13, R12, -0.17900948226451873779 ;  /* 0xbe374e430d0c7423 */ /* 0x000fe2000001000c */
[----:B------:R-:W-:Y:S01]  /*d470*/  F2FP.F16.F32.PACK_AB R39, R37, R40 ;  /* 0x000000282527723e */ /* 0x000fe200000000ff */
[----:B------:R-:W-:Y:S01]  /*d480*/  FFMA.FTZ R16, R16, 1.1920928955078125e-07, R11 ;  /* 0x3400000010107823 */ /* 0x000fe2000001000b */
[----:B------:R-:W-:Y:S01]  /*d490*/  F2FP.F16.F32.PACK_AB R37, R22, R27 ;  /* 0x0000001b1625723e */ /* 0x000fe200000000ff */
[----:B------:R-:W-:Y:S01]  /*d4a0*/  FFMA.FTZ R11, R10, R50, -0.16845393180847167969 ;  /* 0xbe2c7f300a0b7423 */ /* 0x000fe20000010032 */
[----:B------:R-:W-:Y:S01]  /*d4b0*/  LEA R22, R78, R26, 0x2 ;  /* 0x0000001a4e167211 */ /* 0x000fe200078e10ff */
[C---:B------:R-:W-:Y:S01]  /*d4c0*/  FFMA.FTZ R12, R13.reuse, R12, 0.20512372255325317383 ;  /* 0x3e520bf40d0c7423 */ /* 0x040fe2000001000c */
[----:B------:R-:W-:Y:S01]  /*d4d0*/  F2FP.F16.F32.PACK_AB R43, R38, R43 ;  /* 0x0000002b262b723e */ /* 0x000fe200000000ff */
[----:B------:R-:W-:Y:S01]  /*d4e0*/  FFMA.FTZ R11, R10, R11, 0.1716887056827545166 ;  /* 0x3e2fcf2a0a0b7423 */ /* 0x000fe2000001000b */
[----:B------:R-:W-:Y:S01]  /*d4f0*/  LEA R27, R78, R22, 0x2 ;  /* 0x000000164e1b7211 */ /* 0x000fe200078e10ff */
[----:B------:R-:W-:Y:S01]  /*d500*/  FFMA.FTZ R12, R13, R12, -0.24046532809734344482 ;  /* 0xbe763c8b0d0c7423 */ /* 0x000fe2000001000c */
[----:B------:R-:W-:Y:S01]  /*d510*/  F2FP.F16.F32.PACK_AB R42, R46, R51 ;  /* 0x000000332e2a723e */ /* 0x000fe200000000ff */
[----:B------:R-:W-:Y:S01]  /*d520*/  FFMA.FTZ R11, R10, R11, -0.17900948226451873779 ;  /* 0xbe374e430a0b7423 */ /* 0x000fe2000001000b */
[----:B------:R-:W-:Y:S01]  /*d530*/  F2FP.F16.F32.PACK_AB R41, R36, R41 ;  /* 0x000000292429723e */ /* 0x000fe200000000ff */
[----:B------:R-:W-:Y:S01]  /*d540*/  FADD R15, R15, -1 ;  /* 0xbf8000000f0f7421 */ /* 0x000fe20000000000 */
[----:B------:R-:W-:Y:S01]  /*d550*/  F2FP.F16.F32.PACK_AB R36, R30, R35 ;  /* 0x000000231e24723e */ /* 0x000fe200000000ff */
[----:B------:R0:W-:Y:S01]  /*d560*/  STS.64 [R54+UR6+0x100], R42 ;  /* 0x0001002a36007988 */ /* 0x0001e20008000a06 */
[----:B------:R-:W-:Y:S01]  /*d570*/  LEA R30, R78, R27, 0x2 ;  /* 0x0000001b4e1e7211 */ /* 0x000fe200078e10ff */
[----:B------:R-:W-:Y:S01]  /*d580*/  FFMA.FTZ R12, R13, R12, 0.28857114911079406738 ;  /* 0x3e93bf990d0c7423 */ /* 0x000fe2000001000c */
[----:B------:R-:W-:Y:S01]  /*d590*/  F2FP.F16.F32.PACK_AB R46, R31, R34 ;  /* 0x000000221f2e723e */ /* 0x000fe200000000ff */
[----:B------:R-:W-:Y:S01]  /*d5a0*/  STS.64 [R54+UR6], R52 ;  /* 0x0000003436007988 */ /* 0x000fe20008000a06 */
[----:B------:R-:W-:Y:S01]  /*d5b0*/  F2FP.F16.F32.PACK_AB R38, R45, R48 ;  /* 0x000000302d26723e */ /* 0x000fe200000000ff */
[----:B------:R-:W-:Y:S01]  /*d5c0*/  FFMA.FTZ R11, R10, R11, 0.20512372255325317383 ;  /* 0x3e520bf40a0b7423 */ /* 0x000fe2000001000b */
[----:B------:R-:W-:Y:S01]  /*d5d0*/  LOP3.LUT R18, R54, 0x8, RZ, 0x3c, !PT ;  /* 0x0000000836127812 */ /* 0x000fe200078e3cff */
[----:B------:R-:W-:Y:S01]  /*d5e0*/  STS.64 [R54+UR6+0x80], R46 ;  /* 0x0000802e36007988 */ /* 0x000fe20008000a06 */
[----:B------:R-:W-:Y:S01]  /*d5f0*/  F2FP.F16.F32.PACK_AB R40, R44, R49 ;  /* 0x000000312c28723e */ /* 0x000fe200000000ff */
[----:B------:R-:W-:Y:S01]  /*d600*/  FFMA.FTZ R12, R13, R12, -0.36067417263984680176 ;  /* 0xbeb8aa490d0c7423 */ /* 0x000fe2000001000c */
[----:B------:R-:W-:Y:S01]  /*d610*/  F2FP.F16.F32.PACK_AB R35, R21, R24 ;  /* 0x000000181523723e */ /* 0x000fe200000000ff */
[----:B------:R-:W-:Y:S01]  /*d620*/  IMAD R21, R78, 0x4, R30 ;  /* 0x000000044e157824 */ /* 0x000fe200078e021e */
[----:B------:R-:W-:Y:S01]  /*d630*/  F2FP.F16.F32.PACK_AB R34, R29, R32 ;  /* 0x000000201d22723e */ /* 0x000fe200000000ff */
[----:B------:R-:W-:Y:S01]  /*d640*/  STS.64 [R54+UR6+0x180], R36 ;  /* 0x0001802436007988 */ /* 0x000fe20008000a06 */
[----:B0-----:R-:W-:Y:S01]  /*d650*/  F2FP.F16.F32.PACK_AB R43, R20, R25 ;  /* 0x00000019142b723e */ /* 0x001fe200000000ff */
[----:B------:R-:W-:Y:S01]  /*d660*/  FFMA.FTZ R11, R10, R11, -0.24046532809734344482 ;  /* 0xbe763c8b0a0b7423 */ /* 0x000fe2000001000b */
[----:B------:R-:W-:Y:S01]  /*d670*/  F2FP.F16.F32.PACK_AB R42, R28, R33 ;  /* 0x000000211c2a723e */ /* 0x000fe200000000ff */
[----:B------:R-:W-:Y:S01]  /*d680*/  STS.64 [R18+UR6+0x1000], R38 ;  /* 0x0010002612007988 */ /* 0x000fe20008000a06 */
[----:B------:R-:W-:Y:S01]  /*d690*/  IADD3 R17, PT, PT, R8, -R17, RZ ;  /* 0x8000001108117210 */ /* 0x000fe20007ffe0ff */
[----:B------:R-:W-:Y:S01]  /*d6a0*/  FFMA.FTZ R12, R13, R12, 0.48089820146560668945 ;  /* 0x3ef6384a0d0c7423 */ /* 0x000fe2000001000c */
[----:B------:R-:W-:Y:S01]  /*d6b0*/  LEA R25, R78, R21, 0x2 ;  /* 0x000000154e197211 */ /* 0x000fe200078e10ff */
[----:B------:R-:W-:Y:S01]  /*d6c0*/  STS.64 [R18+UR6+0x1100], R40 ;  /* 0x0011002812007988 */ /* 0x000fe20008000a06 */
[----:B------:R-:W-:Y:S01]  /*d6d0*/  FFMA.FTZ R11, R10, R11, 0.28857114911079406738 ;  /* 0x3e93bf990a0b7423 */ /* 0x000fe2000001000b */
[----:B------:R-:W-:Y:S01]  /*d6e0*/  FADD R17, R17, -1 ;  /* 0xbf80000011117421 */ /* 0x000fe20000000000 */
[C---:B------:R-:W-:Y:S01]  /*d6f0*/  LEA R29, R78.reuse, R25, 0x2 ;  /* 0x000000194e1d7211 */ /* 0x040fe200078e10ff */
[----:B------:R0:W-:Y:S01]  /*d700*/  STS.64 [R18+UR6+0x1080], R34 ;  /* 0x0010802212007988 */ /* 0x0001e20008000a06 */
[----:B------:R-:W-:Y:S01]  /*d710*/  FFMA.FTZ R12, R13, R12, -0.72134751081466674805 ;  /* 0xbf38aa3b0d0c7423 */ /* 0x000fe2000001000c */
[----:B------:R-:W-:Y:S01]  /*d720*/  FFMA.FTZ R20, R17, R50, -0.16845393180847167969 ;  /* 0xbe2c7f3011147423 */ /* 0x000fe20000010032 */
[----:B------:R-:W-:Y:S01]  /*d730*/  LEA R31, R78, R29, 0x2 ;  /* 0x0000001d4e1f7211 */ /* 0x000fe200078e10ff */
[----:B------:R1:W-:Y:S01]  /*d740*/  STS.64 [R18+UR6+0x1180], R42 ;  /* 0x0011802a12007988 */ /* 0x0003e20008000a06 */
[----:B------:R-:W-:Y:S01]  /*d750*/  FFMA.FTZ R11, R10, R11, -0.36067417263984680176 ;  /* 0xbeb8aa490a0b7423 */ /* 0x000fe2000001000b */
[----:B------:R-:W-:Y:S01]  /*d760*/  FMUL R12, R13, R12 ;  /* 0x0000000c0d0c7220 */ /* 0x000fe20000400000 */
[----:B------:R-:W-:Y:S01]  /*d770*/  LEA R33, R78, R31, 0x2 ;  /* 0x0000001f4e217211 */ /* 0x000fe200078e10ff */
[----:B------:R-:W-:Y:S01]  /*d780*/  FFMA.FTZ R20, R17, R20, 0.1716887056827545166 ;  /* 0x3e2fcf2a11147423 */ /* 0x000fe20000010014 */
[----:B------:R-:W-:Y:S01]  /*d790*/  FFMA.FTZ R11, R10, R11, 0.48089820146560668945 ;  /* 0x3ef6384a0a0b7423 */ /* 0x000fe2000001000b */
[----:B------:R-:W-:Y:S01]  /*d7a0*/  FMUL R12, R13, R12 ;  /* 0x0000000c0d0c7220 */ /* 0x000fe20000400000 */
[----:B------:R-:W-:Y:S01]  /*d7b0*/  ISETP.GE.U32.AND P1, PT, R67, 0x7f800000, PT ;  /* 0x7f8000004300780c */ /* 0x000fe20003f26070 */
[----:B------:R-:W-:Y:S01]  /*d7c0*/  FFMA.FTZ R20, R17, R20, -0.17900948226451873779 ;  /* 0xbe374e4311147423 */ /* 0x000fe20000010014 */
[----:B0-----:R-:W-:Y:S01]  /*d7d0*/  LEA R35, R78, R33, 0x2 ;  /* 0x000000214e237211 */ /* 0x001fe200078e10ff */
[----:B------:R-:W-:Y:S01]  /*d7e0*/  FFMA.FTZ R11, R10, R11, -0.72134751081466674805 ;  /* 0xbf38aa3b0a0b7423 */ /* 0x000fe2000001000b */
[----:B------:R-:W-:Y:S01]  /*d7f0*/  FFMA.FTZ R13, R13, 1.4426950216293334961, R12 ;  /* 0x3fb8aa3b0d0d7823 */ /* 0x000fe2000001000c */
[----:B-1----:R-:W-:Y:S01]  /*d800*/  FFMA.FTZ R18, R15, R50, -0.16845393180847167969 ;  /* 0xbe2c7f300f127423 */ /* 0x002fe20000010032 */
[----:B------:R-:W-:Y:S01]  /*d810*/  LEA R37, R78, R35, 0x2 ;  /* 0x000000234e257211 */ /* 0x000fe200078e10ff */
[----:B------:R-:W-:Y:S01]  /*d820*/  FFMA.FTZ R20, R17, R20, 0.20512372255325317383 ;  /* 0x3e520bf411147423 */ /* 0x000fe20000010014 */
[----:B------:R-:W-:Y:S01]  /*d830*/  FMUL R11, R10, R11 ;  /* 0x0000000b0a0b7220 */ /* 0x000fe20000400000 */
[----:B------:R-:W-:Y:S01]  /*d840*/  FFMA.FTZ R18, R15, R18, 0.1716887056827545166 ;  /* 0x3e2fcf2a0f127423 */ /* 0x000fe20000010012 */
[----:B------:R-:W-:Y:S01]  /*d850*/  LEA R39, R78, R37, 0x2 ;  /* 0x000000254e277211 */ /* 0x000fe200078e10ff */
[----:B------:R-:W-:Y:S01]  /*d860*/  FFMA.FTZ R20, R17, R20, -0.24046532809734344482 ;  /* 0xbe763c8b11147423 */ /* 0x000fe20000010014 */
[----:B------:R-:W-:Y:S01]  /*d870*/  FADD R74, R14, R13 ;  /* 0x0000000d0e4a7221 */ /* 0x000fe20000000000 */
[C---:B------:R-:W-:Y:S01]  /*d880*/  FFMA.FTZ R18, R15.reuse, R18, -0.17900948226451873779 ;  /* 0xbe374e430f127423 */ /* 0x040fe20000010012 */
[----:B------:R-:W-:Y:S01]  /*d890*/  FMUL R11, R10, R11 ;  /* 0x0000000b0a0b7220 */ /* 0x000fe20000400000 */
[----:B------:R-:W0:Y:S01]  /*d8a0*/  LDC.64 R12, c[0x0][0x398] ;  /* 0x0000e600ff0c7b82 */ /* 0x000e220000000a00 */
[----:B------:R-:W-:Y:S01]  /*d8b0*/  ISETP.GE.U32.AND P6, PT, R88, 0x7f800000, PT ;  /* 0x7f8000005800780c */ /* 0x000fe20003fc6070 */
[----:B------:R-:W-:Y:S01]  /*d8c0*/  FFMA.FTZ R18, R15, R18, 0.20512372255325317383 ;  /* 0x3e520bf40f127423 */ /* 0x000fe20000010012 */
[----:B------:R-:W-:Y:S01]  /*d8d0*/  LEA R41, R78, R39, 0x2 ;  /* 0x000000274e297211 */ /* 0x000fe200078e10ff */
[----:B------:R-:W-:Y:S01]  /*d8e0*/  FFMA.FTZ R20, R17, R20, 0.28857114911079406738 ;  /* 0x3e93bf9911147423 */ /* 0x000fe20000010014 */
[----:B------:R-:W-:Y:S01]  /*d8f0*/  FFMA.FTZ R10, R10, 1.4426950216293334961, R11 ;  /* 0x3fb8aa3b0a0a7823 */ /* 0x000fe2000001000b */
[----:B------:R-:W-:Y:S01]  /*d900*/  FFMA.FTZ R18, R15, R18, -0.24046532809734344482 ;  /* 0xbe763c8b0f127423 */ /* 0x000fe20000010012 */
[----:B------:R-:W-:Y:S01]  /*d910*/  ISETP.GE.U32.AND P4, PT, R71, 0x7f800000, PT ;  /* 0x7f8000004700780c */ /* 0x000fe20003f86070 */
[----:B------:R-:W-:Y:S01]  /*d920*/  FFMA.FTZ R20, R17, R20, -0.36067417263984680176 ;  /* 0xbeb8aa4911147423 */ /* 0x000fe20000010014 */
[----:B------:R-:W-:-:S02]  /*d930*/  IMAD R43, R78, 0x4, R41 ;  /* 0x000000044e2b7824 */ /* 0x000fc400078e0229 */
[----:B------:R-:W-:Y:S01]  /*d940*/  FFMA.FTZ R18, R15, R18, 0.28857114911079406738 ;  /* 0x3e93bf990f127423 */ /* 0x000fe20000010012 */
[----:B------:R-:W-:Y:S01]  /*d950*/  FADD R9, R9, R10 ;  /* 0x0000000a09097221 */ /* 0x000fe20000000000 */
[----:B------:R-:W-:Y:S01]  /*d960*/  @P1 MOV R10, 0x7f800000 ;  /* 0x7f800000000a1802 */ /* 0x000fe20000000f00 */
[----:B------:R-:W-:Y:S01]  /*d970*/  FFMA.FTZ R20, R17, R20, 0.48089820146560668945 ;  /* 0x3ef6384a11147423 */ /* 0x000fe20000010014 */
[----:B------:R-:W-:Y:S01]  /*d980*/  FFMA.FTZ R18, R15, R18, -0.36067417263984680176 ;  /* 0xbeb8aa490f127423 */ /* 0x000fe20000010012 */
[----:B------:R-:W-:Y:S01]  /*d990*/  BAR.SYNC.DEFER_BLOCKING 0x0 ;  /* 0x0000000000007b1d */ /* 0x000fe20000010000 */
[----:B------:R-:W-:Y:S01]  /*d9a0*/  LEA R45, R78, R43, 0x2 ;  /* 0x0000002b4e2d7211 */ /* 0x000fe200078e10ff */
[----:B------:R-:W-:Y:S01]  /*d9b0*/  @P1 FFMA.FTZ R9, R67, R10, +INF ;  /* 0x7f80000043091423 */ /* 0x000fe2000001000a */
[----:B------:R-:W-:Y:S01]  /*d9c0*/  FFMA.FTZ R18, R15, R18, 0.48089820146560668945 ;  /* 0x3ef6384a0f127423 */ /* 0x000fe20000010012 */
[----:B------:R-:W-:Y:S01]  /*d9d0*/  @P6 MOV R11, 0x7f800000 ;  /* 0x7f800000000b6802 */ /* 0x000fe20000000f00 */
[----:B------:R-:W-:Y:S01]  /*d9e0*/  FFMA.FTZ R20, R17, R20, -0.72134751081466674805 ;  /* 0xbf38aa3b11147423 */ /* 0x000fe20000010014 */
[----:B------:R-:W-:Y:S01]  /*d9f0*/  ISETP.GE.U32.AND P5, PT, R8, 0x7f800000, PT ;  /* 0x7f8000000800780c */ /* 0x000fe20003fa6070 */
[----:B------:R-:W-:Y:S01]  /*da00*/  FFMA.FTZ R18, R15, R18, -0.72134751081466674805 ;  /* 0xbf38aa3b0f127423 */ /* 0x000fe20000010012 */
[----:B------:R-:W-:Y:S01]  /*da10*/  IMAD R10, R252, UR5, RZ ;  /* 0x00000005fc0a7c24 */ /* 0x000fe2000f8e02ff */
[----:B------:R-:W-:Y:S01]  /*da20*/  LEA R47, R78, R45, 0x2 ;  /* 0x0000002d4e2f7211 */ /* 0x000fe200078e10ff */
[----:B------:R-:W-:Y:S01]  /*da30*/  FMUL R20, R17, R20 ;  /* 0x0000001411147220 */ /* 0x000fe20000400000 */
[C---:B------:R-:W-:Y:S01]  /*da40*/  FMUL R18, R15.reuse, R18 ;  /* 0x000000120f127220 */ /* 0x040fe20000400000 */
[----:B------:R-:W-:Y:S01]  /*da50*/  @P4 MOV R14, 0x7f800000 ;  /* 0x7f800000000e4802 */ /* 0x000fe20000000f00 */
[----:B------:R-:W-:Y:S01]  /*da60*/  @P6 FFMA.FTZ R74, R88, R11, +INF ;  /* 0x7f800000584a6423 */ /* 0x000fe2000001000b */
[----:B------:R-:W-:Y:S01]  /*da70*/  SHF.L.U32 R11, R10, 0x1, RZ ;  /* 0x000000010a0b7819 */ /* 0x000fe200000006ff */
[----:B------:R-:W-:Y:S01]  /*da80*/  FMUL R18, R15, R18 ;  /* 0x000000120f127220 */ /* 0x000fe20000400000 */
[----:B------:R-:W-:Y:S01]  /*da90*/  LEA R49, R78, R47, 0x2 ;  /* 0x0000002f4e317211 */ /* 0x000fe200078e10ff */
[----:B------:R-:W-:Y:S01]  /*daa0*/  UIMAD.WIDE UR4, UR4, 0x2, URZ ;  /* 0x00000002040478a5 */ /* 0x000fe2000f8e02ff */
[----:B------:R-:W-:Y:S01]  /*dab0*/  FMUL R20, R17, R20 ;  /* 0x0000001411147220 */ /* 0x000fe20000400000 */
[----:B------:R-:W-:Y:S01]  /*dac0*/  FFMA.FTZ R15, R15, 1.4426950216293334961, R18 ;  /* 0x3fb8aa3b0f0f7823 */ /* 0x000fe20000010012 */
[----:B------:R-:W-:Y:S01]  /*dad0*/  IMAD.HI R10, R10, 0x2, RZ ;  /* 0x000000020a0a7827 */ /* 0x000fe200078e02ff */
[----:B------:R-:W-:-:S03]  /*dae0*/  LEA R51, R78, R49, 0x2 ;  /* 0x000000314e337211 */ /* 0x000fc600078e10ff */
[----:B------:R-:W-:Y:S01]  /*daf0*/  FFMA.FTZ R20, R17, 1.4426950216293334961, R20 ;  /* 0x3fb8aa3b11147823 */ /* 0x000fe20000010014 */
[----:B------:R-:W-:Y:S01]  /*db00*/  FADD R75, R16, R15 ;  /* 0x0000000f104b7221 */ /* 0x000fe20000000000 */
[----:B------:R-:W-:Y:S01]  /*db10*/  @P4 FFMA.FTZ R75, R71, R14, +INF ;  /* 0x7f800000474b4423 */ /* 0x000fe2000001000e */
[----:B0-----:R-:W-:Y:S01]  /*db20*/  IADD3 R72, P4, P6, R11, UR8, R12 ;  /* 0x000000080b487c10 */ /* 0x001fe2000fe9e00c */
[----:B------:R-:W-:Y:S01]  /*db30*/  FADD R76, R19, R20 ;  /* 0x00000014134c7221 */ /* 0x000fe20000000000 */
[----:B------:R-:W-:Y:S01]  /*db40*/  @P5 MOV R15, 0x7f800000 ;  /* 0x7f800000000f5802 */ /* 0x000fe20000000f00 */
[----:B------:R-:W0:Y:S01]  /*db50*/  LDS.64 R80, [R7+UR6] ;  /* 0x0000000607507984 */ /* 0x000e220008000a00 */
[----:B------:R-:W-:Y:S01]  /*db60*/  IADD3.X R96, PT, PT, R10, UR5, R13, P4, P6 ;  /* 0x000000050a607c10 */ /* 0x000fe2000a7ec40d */
[----:B------:R-:W1:Y:S01]  /*db70*/  LDCU UR4, c[0x0][0x3ec] ;  /* 0x00007d80ff0477ac */ /* 0x000e620008000800 */
[----:B------:R-:W-:Y:S01]  /*db80*/  LEA R53, R78, R51, 0x2 ;  /* 0x000000334e357211 */ /* 0x000fe200078e10ff */
[----:B------:R-:W-:Y:S01]  /*db90*/  @P5 FFMA.FTZ R76, R8, R15, +INF ;  /* 0x7f800000084c5423 */ /* 0x000fe2000001000f */
[-C--:B------:R-:W-:Y:S01]  /*dba0*/  LEA R10, P6, R23, R72.reuse, 0x1 ;  /* 0x00000048170a7211 */ /* 0x080fe200078c08ff */
[----:B------:R-:W-:Y:S01]  /*dbb0*/  LDS.64 R82, [R7+UR6+0x200] ;  /* 0x0002000607527984 */ /* 0x000fe20008000a00 */
[----:B------:R-:W-:-:S02]  /*dbc0*/  LEA R14, P4, R22, R72, 0x1 ;  /* 0x00000048160e7211 */ /* 0x000fc400078808ff */
[----:B------:R-:W-:Y:S01]  /*dbd0*/  LOP3.LUT R64, R7, 0x8, RZ, 0x3c, !PT ;  /* 0x0000000807407812 */ /* 0x000fe200078e3cff */
[----:B------:R-:W-:Y:S01]  /*dbe0*/  LDS.64 R84, [R7+UR6+0x400] ;  /* 0x0004000607547984 */ /* 0x000fe20008000a00 */
[----:B------:R-:W-:Y:S02]  /*dbf0*/  LEA R55, R78, R53, 0x2 ;  /* 0x000000354e377211 */ /* 0x000fe400078e10ff */
[----:B------:R-:W-:Y:S01]  /*dc00*/  LEA R12, P5, R26, R72, 0x1 ;  /* 0x000000481a0c7211 */ /* 0x000fe200078a08ff */
[----:B------:R-:W-:Y:S01]  /*dc10*/  LDS.64 R90, [R64+UR6+0x200] ;  /* 0x00020006405a7984 */ /* 0x000fe20008000a00 */
[----:B------:R-:W-:Y:S02]  /*dc20*/  LEA.HI.X.SX32 R11, R23, R96, 0x1, P6 ;  /* 0x00000060170b7211 */ /* 0x000fe400030f0eff */
[----:B------:R-:W-:Y:S01]  /*dc30*/  LEA R16, P6, R27, R72, 0x1 ;  /* 0x000000481b107211 */ /* 0x000fe200078c08ff */
[----:B------:R-:W-:Y:S01]  /*dc40*/  LDS.64 R92, [R64+UR6+0x400] ;  /* 0x00040006405c7984 */ /* 0x000fe20008000a00 */
[----:B------:R-:W-:Y:S01]  /*dc50*/  LEA.HI.X.SX32 R15, R22, R96, 0x1, P4 ;  /* 0x00000060160f7211 */ /* 0x000fe200020f0eff */
[----:B-1----:R-:W-:Y:S01]  /*dc60*/  UIMAD UR4, UR7, UR4, URZ ;  /* 0x00000004070472a4 */ /* 0x002fe2000f8e02ff */
[----:B------:R-:W-:Y:S01]  /*dc70*/  FSETP.NEU.AND P2, PT, R88, RZ, PT ;  /* 0x000000ff5800720b */ /* 0x000fe20003f4d000 */
[----:B------:R-:W-:Y:S01]  /*dc80*/  LDS.64 R86, [R7+UR6+0x600] ;  /* 0x0006000607567984 */ /* 0x000fe20008000a00 */
[----:B------:R-:W-:Y:S01]  /*dc90*/  LEA R20, P4, R21, R72, 0x1 ;  /* 0x0000004815147211 */ /* 0x000fe200078808ff */
[----:B------:R-:W-:Y:S01]  /*dca0*/  USHF.L.U32 UR7, UR4, 0x2, URZ ;  /* 0x0000000204077899 */ /* 0x000fe200080006ff */
[----:B------:R-:W-:Y:S01]  /*dcb0*/  LEA R57, R78, R55, 0x2 ;  /* 0x000000374e397211 */ /* 0x000fe200078e10ff */
[----:B------:R-:W1:Y:S01]  /*dcc0*/  LDS.64 R88, [R64+UR6] ;  /* 0x0000000640587984 */ /* 0x000e620008000a00 */
[----:B------:R-:W-:Y:S01]  /*dcd0*/  LEA.HI.X.SX32 R13, R26, R96, 0x1, P5 ;  /* 0x000000601a0d7211 */ /* 0x000fe200028f0eff */
[----:B------:R-:W-:Y:S01]  /*dce0*/  UIMAD.WIDE UR4, UR4, 0x4, URZ ;  /* 0x00000004040478a5 */ /* 0x000fe2000f8e02ff */
[----:B------:R-:W-:Y:S01]  /*dcf0*/  LEA R18, P5, R30, R72, 0x1 ;  /* 0x000000481e127211 */ /* 0x000fe200078a08ff */
[----:B------:R-:W2:Y:S01]  /*dd00*/  LDS.64 R94, [R64+UR6+0x600] ;  /* 0x00060006405e7984 */ /* 0x000ea20008000a00 */
[----:B------:R-:W-:-:S02]  /*dd10*/  LEA.HI.X.SX32 R17, R27, R96, 0x1, P6 ;  /* 0x000000601b117211 */ /* 0x000fc400030f0eff */
[----:B------:R-:W-:Y:S02]  /*dd20*/  LEA R22, P6, R25, R72, 0x1 ;  /* 0x0000004819167211 */ /* 0x000fe400078c08ff */
[----:B------:R-:W-:Y:S02]  /*dd30*/  LEA.HI.X.SX32 R21, R21, R96, 0x1, P4 ;  /* 0x0000006015157211 */ /* 0x000fe400020f0eff */
[----:B------:R-:W-:Y:S02]  /*dd40*/  LEA R26, P4, R31, R72, 0x1 ;  /* 0x000000481f1a7211 */ /* 0x000fe400078808ff */
[----:B------:R-:W-:Y:S01]  /*dd50*/  LEA R59, R78, R57, 0x2 ;  /* 0x000000394e3b7211 */ /* 0x000fe200078e10ff */
[----:B0-----:R-:W-:Y:S01]  /*dd60*/  STG.E.U16 desc[UR10][R10.64], R80 ;  /* 0x000000500a007986 */ /* 0x001fe2000c10150a */
[----:B------:R-:W-:Y:S02]  /*dd70*/  LEA.HI.X.SX32 R19, R30, R96, 0x1, P5 ;  /* 0x000000601e137211 */ /* 0x000fe400028f0eff */
[----:B------:R-:W-:-:S02]  /*dd80*/  LEA R24, P5, R29, R72, 0x1 ;  /* 0x000000481d187211 */ /* 0x000fc400078a08ff */
[----:B------:R-:W-:Y:S02]  /*dd90*/  LEA.HI.X.SX32 R23, R25, R96, 0x1, P6 ;  /* 0x0000006019177211 */ /* 0x000fe400030f0eff */
[----:B------:R-:W-:Y:S02]  /*dda0*/  LEA R28, P6, R33, R72, 0x1 ;  /* 0x00000048211c7211 */ /* 0x000fe400078c08ff */
[----:B------:R-:W-:Y:S02]  /*ddb0*/  LEA.HI.X.SX32 R27, R31, R96, 0x1, P4 ;  /* 0x000000601f1b7211 */ /* 0x000fe400020f0eff */
[----:B------:R-:W-:Y:S02]  /*ddc0*/  LEA R61, R78, R59, 0x2 ;  /* 0x0000003b4e3d7211 */ /* 0x000fe400078e10ff */
[----:B------:R-:W-:Y:S02]  /*ddd0*/  LEA R32, P4, R37, R72, 0x1 ;  /* 0x0000004825207211 */ /* 0x000fe400078808ff */
[----:B------:R-:W-:-:S02]  /*dde0*/  LEA.HI.X.SX32 R25, R29, R96, 0x1, P5 ;  /* 0x000000601d197211 */ /* 0x000fc400028f0eff */
[----:B------:R-:W-:Y:S02]  /*ddf0*/  LEA R30, P5, R35, R72, 0x1 ;  /* 0x00000048231e7211 */ /* 0x000fe400078a08ff */
[----:B------:R-:W-:Y:S02]  /*de00*/  LEA.HI.X.SX32 R29, R33, R96, 0x1, P6 ;  /* 0x00000060211d7211 */ /* 0x000fe400030f0eff */
[C---:B------:R-:W-:Y:S02]  /*de10*/  LEA R63, R78.reuse, R61, 0x2 ;  /* 0x0000003d4e3f7211 */ /* 0x040fe400078e10ff */
[----:B------:R-:W-:Y:S02]  /*de20*/  LEA R34, P6, R39, R72, 0x1 ;  /* 0x0000004827227211 */ /* 0x000fe400078c08ff */
[----:B------:R-:W-:Y:S01]  /*de30*/  LEA.HI.X.SX32 R33, R37, R96, 0x1, P4 ;  /* 0x0000006025217211 */ /* 0x000fe200020f0eff */
[----:B------:R-:W-:Y:S01]  /*de40*/  IMAD R65, R78, 0x4, R63 ;  /* 0x000000044e417824 */ /* 0x000fe200078e023f */
[----:B------:R-:W-:Y:S01]  /*de50*/  LEA R38, P4, R43, R72, 0x1 ;  /* 0x000000482b267211 */ /* 0x000fe200078808ff */
[----:B-1----:R0:W-:Y:S01]  /*de60*/  STG.E.U16 desc[UR10][R12.64], R88 ;  /* 0x000000580c007986 */ /* 0x0021e2000c10150a */
[----:B------:R-:W-:-:S02]  /*de70*/  LEA.HI.X.SX32 R31, R35, R96, 0x1, P5 ;  /* 0x00000060231f7211 */ /* 0x000fc400028f0eff */
[----:B------:R-:W-:Y:S01]  /*de80*/  LEA R36, P5, R41, R72, 0x1 ;  /* 0x0000004829247211 */ /* 0x000fe200078a08ff */
[----:B------:R1:W-:Y:S01]  /*de90*/  STG.E.U16 desc[UR10][R14.64], R82 ;  /* 0x000000520e007986 */ /* 0x0003e2000c10150a */
[----:B------:R-:W-:Y:S02]  /*dea0*/  LEA.HI.X.SX32 R35, R39, R96, 0x1, P6 ;  /* 0x0000006027237211 */ /* 0x000fe400030f0eff */
[----:B------:R-:W-:Y:S01]  /*deb0*/  LEA R40, P6, R45, R72, 0x1 ;  /* 0x000000482d287211 */ /* 0x000fe200078c08ff */
[----:B------:R3:W-:Y:S01]  /*dec0*/  STG.E.U16 desc[UR10][R16.64], R90 ;  /* 0x0000005a10007986 */ /* 0x0007e2000c10150a */
[----:B------:R-:W-:Y:S02]  /*ded0*/  LEA.HI.X.SX32 R39, R43, R96, 0x1, P4 ;  /* 0x000000602b277211 */ /* 0x000fe400020f0eff */
[----:B------:R-:W-:Y:S01]  /*dee0*/  LEA R44, P4, R49, R72, 0x1 ;  /* 0x00000048312c7211 */ /* 0x000fe200078808ff */
[----:B------:R4:W-:Y:S01]  /*def0*/  STG.E.U16 desc[UR10][R18.64], R84 ;  /* 0x0000005412007986 */ /* 0x0009e2000c10150a */
[----:B------:R-:W-:-:S02]  /*df00*/  LEA.HI.X.SX32 R37, R41, R96, 0x1, P5 ;  /* 0x0000006029257211 */ /* 0x000fc400028f0eff */
[----:B------:R-:W-:Y:S01]  /*df10*/  FSETP.NEU.AND P3, PT, R67, RZ, PT ;  /* 0x000000ff4300720b */ /* 0x000fe20003f6d000 */
[----:B------:R5:W-:Y:S01]  /*df20*/  STG.E.U16 desc[UR10][R20.64], R92 ;  /* 0x0000005c14007986 */ /* 0x000be2000c10150a */
[----:B------:R-:W-:Y:S02]  /*df30*/  LEA R42, P5, R47, R72, 0x1 ;  /* 0x000000482f2a7211 */ /* 0x000fe400078a08ff */
[----:B------:R-:W-:Y:S01]  /*df40*/  LEA.HI.X.SX32 R41, R45, R96, 0x1, P6 ;  /* 0x000000602d297211 */ /* 0x000fe200030f0eff */
[----:B------:R-:W-:Y:S01]  /*df50*/  STG.E.U16 desc[UR10][R22.64], R86 ;  /* 0x0000005616007986 */ /* 0x000fe2000c10150a */
[----:B------:R-:W-:Y:S02]  /*df60*/  LEA R67, R78, R65, 0x2 ;  /* 0x000000414e437211 */ /* 0x000fe400078e10ff */
[----:B------:R-:W-:Y:S01]  /*df70*/  LEA R46, P6, R51, R72, 0x1 ;  /* 0x00000048332e7211 */ /* 0x000fe200078c08ff */
[----:B--2---:R-:W-:Y:S01]  /*df80*/  STG.E.U16 desc[UR10][R24.64], R94 ;  /* 0x0000005e18007986 */ /* 0x004fe2000c10150a */
[----:B------:R-:W-:-:S02]  /*df90*/  LEA.HI.X.SX32 R45, R49, R96, 0x1, P4 ;  /* 0x00000060312d7211 */ /* 0x000fc400020f0eff */
[----:B------:R-:W-:Y:S02]  /*dfa0*/  LEA R50, P4, R55, R72, 0x1 ;  /* 0x0000004837327211 */ /* 0x000fe400078808ff */
[----:B------:R-:W-:Y:S02]  /*dfb0*/  LEA.HI.X.SX32 R43, R47, R96, 0x1, P5 ;  /* 0x000000602f2b7211 */ /* 0x000fe400028f0eff */
[----:B------:R-:W-:Y:S02]  /*dfc0*/  LEA R69, R78, R67, 0x2 ;  /* 0x000000434e457211 */ /* 0x000fe400078e10ff */
[----:B------:R-:W-:Y:S02]  /*dfd0*/  LEA R48, P5, R53, R72, 0x1 ;  /* 0x0000004835307211 */ /* 0x000fe400078a08ff */
[----:B------:R-:W-:Y:S02]  /*dfe0*/  LEA.HI.X.SX32 R47, R51, R96, 0x1, P6 ;  /* 0x00000060332f7211 */ /* 0x000fe400030f0eff */
[----:B------:R-:W-:-:S02]  /*dff0*/  LEA R52, P6, R57, R72, 0x1 ;  /* 0x0000004839347211 */ /* 0x000fc400078c08ff */
[----:B------:R-:W-:Y:S02]  /*e000*/  LEA.HI.X.SX32 R51, R55, R96, 0x1, P4 ;  /* 0x0000006037337211 */ /* 0x000fe400020f0eff */
[----:B------:R-:W-:Y:S02]  /*e010*/  LEA R56, P4, R61, R72, 0x1 ;  /* 0x000000483d387211 */ /* 0x000fe400078808ff */
[----:B------:R-:W-:Y:S02]  /*e020*/  FSETP.NEU.AND P1, PT, R71, RZ, PT ;  /* 0x000000ff4700720b */ /* 0x000fe40003f2d000 */
[----:B------:R-:W-:Y:S02]  /*e030*/  LEA R71, R78, R69, 0x2 ;  /* 0x000000454e477211 */ /* 0x000fe400078e10ff */
[----:B------:R-:W-:Y:S02]  /*e040*/  LEA.HI.X.SX32 R49, R53, R96, 0x1, P5 ;  /* 0x0000006035317211 */ /* 0x000fe400028f0eff */
[----:B------:R-:W-:-:S02]  /*e050*/  LEA R54, P5, R59, R72, 0x1 ;  /* 0x000000483b367211 */ /* 0x000fc400078a08ff */
[----:B------:R-:W-:Y:S02]  /*e060*/  LEA.HI.X.SX32 R53, R57, R96, 0x1, P6 ;  /* 0x0000006039357211 */ /* 0x000fe400030f0eff */
[----:B------:R-:W-:Y:S02]  /*e070*/  LEA R58, P6, R63, R72, 0x1 ;  /* 0x000000483f3a7211 */ /* 0x000fe400078c08ff */
[----:B------:R-:W-:Y:S02]  /*e080*/  LEA.HI.X.SX32 R57, R61, R96, 0x1, P4 ;  /* 0x000000603d397211 */ /* 0x000fe400020f0eff */
[----:B------:R-:W-:Y:S02]  /*e090*/  LEA R62, P4, R67, R72, 0x1 ;  /* 0x00000048433e7211 */ /* 0x000fe400078808ff */
[----:B------:R-:W-:Y:S02]  /*e0a0*/  LEA R73, R78, R71, 0x2 ;  /* 0x000000474e497211 */ /* 0x000fe400078e10ff */
[----:B------:R-:W-:-:S02]  /*e0b0*/  LEA.HI.X.SX32 R55, R59, R96, 0x1, P5 ;  /* 0x000000603b377211 */ /* 0x000fc400028f0eff */
[----:B------:R-:W-:Y:S02]  /*e0c0*/  LEA R60, P5, R65, R72, 0x1 ;  /* 0x00000048413c7211 */ /* 0x000fe400078a08ff */
[----:B------:R-:W-:Y:S02]  /*e0d0*/  LEA.HI.X.SX32 R59, R63, R96, 0x1, P6 ;  /* 0x000000603f3b7211 */ /* 0x000fe400030f0eff */
[----:B------:R-:W-:Y:S02]  /*e0e0*/  LEA R64, P6, R69, R72, 0x1 ;  /* 0x0000004845407211 */ /* 0x000fe400078c08ff */
[----:B------:R-:W-:Y:S02]  /*e0f0*/  LEA.HI.X.SX32 R63, R67, R96, 0x1, P4 ;  /* 0x00000060433f7211 */ /* 0x000fe400020f0eff */
[----:B------:R-:W-:Y:S02]  /*e100*/  LEA R68, P4, R73, R72, 0x1 ;  /* 0x0000004849447211 */ /* 0x000fe400078808ff */
[----:B------:R-:W-:-:S02]  /*e110*/  LEA.HI.X.SX32 R61, R65, R96, 0x1, P5 ;  /* 0x00000060413d7211 */ /* 0x000fc400028f0eff */
[-C--:B------:R-:W-:Y:S02]  /*e120*/  LEA.HI.X.SX32 R65, R69, R96.reuse, 0x1, P6 ;  /* 0x0000006045417211 */ /* 0x080fe400030f0eff */
[----:B0-----:R-:W-:Y:S02]  /*e130*/  PRMT R13, R80, 0x7632, R13 ;  /* 0x00007632500d7816 */ /* 0x001fe4000000000d */
[----:B------:R-:W-:Y:S02]  /*e140*/  LEA.HI.X.SX32 R69, R73, R96, 0x1, P4 ;  /* 0x0000006049457211 */ /* 0x000fe400020f0eff */
[----:B------:R-:W-:Y:S01]  /*e150*/  PRMT R7, R88, 0x7632, R7 ;  /* 0x0000763258077816 */ /* 0x000fe20000000007 */
[----:B------:R0:W-:Y:S01]  /*e160*/  STG.E.U16 desc[UR10][R26.64], R13 ;  /* 0x0000000d1a007986 */ /* 0x0001e2000c10150a */
[----:B------:R-:W-:Y:S02]  /*e170*/  FSETP.NEU.AND P4, PT, R8, RZ, PT ;  /* 0x000000ff0800720b */ /* 0x000fe40003f8d000 */
[----:B-1----:R-:W-:Y:S01]  /*e180*/  PRMT R15, R82, 0x7632, R15 ;  /* 0x00007632520f7816 */ /* 0x002fe2000000000f */
[----:B------:R1:W-:Y:S01]  /*e190*/  STG.E.U16 desc[UR10][R28.64], R7 ;  /* 0x000000071c007986 */ /* 0x0003e2000c10150a */
[----:B------:R-:W-:-:S02]  /*e1a0*/  PRMT R8, R90, 0x7632, R8 ;  /* 0x000076325a087816 */ /* 0x000fc40000000008 */
[----:B---3--:R-:W-:Y:S01]  /*e1b0*/  PRMT R17, R84, 0x7632, R17 ;  /* 0x0000763254117816 */ /* 0x008fe20000000011 */
[----:B------:R2:W-:Y:S01]  /*e1c0*/  STG.E.U16 desc[UR10][R30.64], R15 ;  /* 0x0000000f1e007986 */ /* 0x0005e2000c10150a */
[----:B----4-:R-:W-:Y:S02]  /*e1d0*/  PRMT R18, R92, 0x7632, R18 ;  /* 0x000076325c127816 */ /* 0x010fe40000000012 */
[----:B------:R-:W-:Y:S01]  /*e1e0*/  PRMT R19, R86, 0x7632, R19 ;  /* 0x0000763256137816 */ /* 0x000fe20000000013 */
[----:B------:R3:W-:Y:S01]  /*e1f0*/  STG.E.U16 desc[UR10][R32.64], R8 ;  /* 0x0000000820007986 */ /* 0x0007e2000c10150a */
[----:B-----5:R-:W-:Y:S01]  /*e200*/  PRMT R20, R94, 0x7632, R20 ;  /* 0x000076325e147816 */ /* 0x020fe20000000014 */
[----:B0-----:R-:W0:Y:S01]  /*e210*/  LDC.64 R12, c[0x0][0x3a0] ;  /* 0x0000e800ff0c7b82 */ /* 0x001e220000000a00 */
[----:B------:R-:W-:Y:S01]  /*e220*/  LEA R77, R78, R73, 0x2 ;  /* 0x000000494e4d7211 */ /* 0x000fe200078e10ff */
[----:B------:R4:W-:Y:S01]  /*e230*/  STG.E.U16 desc[UR10][R34.64], R17 ;  /* 0x0000001122007986 */ /* 0x0009e2000c10150a */
[----:B------:R-:W-:-:S02]  /*e240*/  LEA R66, P5, R71, R72, 0x1 ;  /* 0x0000004847427211 */ /* 0x000fc400078a08ff */
[----:B------:R-:W-:Y:S01]  /*e250*/  LEA R78, R78, R77, 0x2 ;  /* 0x0000004d4e4e7211 */ /* 0x000fe200078e10ff */
[----:B------:R5:W-:Y:S01]  /*e260*/  STG.E.U16 desc[UR10][R36.64], R18 ;  /* 0x0000001224007986 */ /* 0x000be2000c10150a */
[----:B-1----:R-:W-:Y:S02]  /*e270*/  PRMT R29, R81, 0x7632, R29 ;  /* 0x00007632511d7816 */ /* 0x002fe4000000001d */
[----:B--2---:R-:W-:Y:S01]  /*e280*/  PRMT R30, R89, 0x7632, R30 ;  /* 0x00007632591e7816 */ /* 0x004fe2000000001e */
[----:B------:R1:W-:Y:S01]  /*e290*/  STG.E.U16 desc[UR10][R38.64], R19 ;  /* 0x0000001326007986 */ /* 0x0003e2000c10150a */
[----:B------:R-:W-:Y:S02]  /*e2a0*/  LEA R70, P6, R77, R72, 0x1 ;  /* 0x000000484d467211 */ /* 0x000fe400078c08ff */
[----:B------:R-:W-:Y:S01]  /*e2b0*/  LEA.HI.X.SX32 R67, R71, R96, 0x1, P5 ;  /* 0x0000006047437211 */ /* 0x000fe200028f0eff */
[----:B------:R1:W-:Y:S01]  /*e2c0*/  STG.E.U16 desc[UR10][R40.64], R20 ;  /* 0x0000001428007986 */ /* 0x0003e2000c10150a */
[----:B------:R-:W-:-:S02]  /*e2d0*/  PRMT R31, R83, 0x7632, R31 ;  /* 0x00007632531f7816 */ /* 0x000fc4000000001f */
[----:B------:R-:W-:Y:S01]  /*e2e0*/  LEA R72, P5, R78, R72, 0x1 ;  /* 0x000000484e487211 */ /* 0x000fe200078a08ff */
[----:B------:R1:W-:Y:S01]  /*e2f0*/  STG.E.U16 desc[UR10][R42.64], R81 ;  /* 0x000000512a007986 */ /* 0x0003e2000c10150a */
[----:B---3--:R-:W-:Y:S02]  /*e300*/  PRMT R32, R91, 0x7632, R32 ;  /* 0x000076325b207816 */ /* 0x008fe40000000020 */
[----:B------:R-:W-:Y:S01]  /*e310*/  PRMT R33, R85, 0x7632, R33 ;  /* 0x0000763255217816 */ /* 0x000fe20000000021 */
[----:B------:R1:W-:Y:S01]  /*e320*/  STG.E.U16 desc[UR10][R44.64], R89 ;  /* 0x000000592c007986 */ /* 0x0003e2000c10150a */
[----:B----4-:R-:W-:Y:S02]  /*e330*/  PRMT R34, R93, 0x7632, R34 ;  /* 0x000076325d227816 */ /* 0x010fe40000000022 */
[----:B------:R-:W-:Y:S01]  /*e340*/  LEA.HI.X.SX32 R71, R77, R96, 0x1, P6 ;  /* 0x000000604d477211 */ /* 0x000fe200030f0eff */
[----:B------:R1:W-:Y:S01]  /*e350*/  STG.E.U16 desc[UR10][R46.64], R83 ;  /* 0x000000532e007986 */ /* 0x0003e2000c10150a */
[----:B------:R-:W-:-:S02]  /*e360*/  PRMT R35, R87, 0x7632, R35 ;  /* 0x0000763257237816 */ /* 0x000fc40000000023 */
[----:B------:R-:W-:Y:S01]  /*e370*/  LEA.HI.X.SX32 R73, R78, R96, 0x1, P5 ;  /* 0x000000604e497211 */ /* 0x000fe200028f0eff */
[----:B------:R1:W-:Y:S01]  /*e380*/  STG.E.U16 desc[UR10][R48.64], R91 ;  /* 0x0000005b30007986 */ /* 0x0003e2000c10150a */
[----:B-----5:R-:W-:Y:S02]  /*e390*/  PRMT R36, R95, 0x7632, R36 ;  /* 0x000076325f247816 */ /* 0x020fe40000000024 */
[----:B------:R-:W-:Y:S01]  /*e3a0*/  FSEL R9, R9, -INF , P3 ;  /* 0xff80000009097808 */ /* 0x000fe20001800000 */
[----:B------:R1:W-:Y:S01]  /*e3b0*/  STG.E.U16 desc[UR10][R50.64], R85 ;  /* 0x0000005532007986 */ /* 0x0003e2000c10150a */
[----:B------:R-:W-:Y:S02]  /*e3c0*/  FSEL R74, R74, -INF , P2 ;  /* 0xff8000004a4a7808 */ /* 0x000fe40001000000 */
[----:B------:R-:W-:Y:S01]  /*e3d0*/  FSEL R75, R75, -INF , P1 ;  /* 0xff8000004b4b7808 */ /* 0x000fe20000800000 */
[----:B------:R1:W-:Y:S01]  /*e3e0*/  STG.E.U16 desc[UR10][R52.64], R93 ;  /* 0x0000005d34007986 */ /* 0x0003e2000c10150a */
[----:B------:R-:W-:Y:S01]  /*e3f0*/  FSEL R76, R76, -INF , P4 ;  /* 0xff8000004c4c7808 */ /* 0x000fe20002000000 */
[----:B------:R-:W-:Y:S01]  /*e400*/  FFMA R8, R9, 0.69314718246459960938, R6 ;  /* 0x3f31721809087823 */ /* 0x000fe20000000006 */
[----:B------:R-:W-:Y:S01]  /*e410*/  FFMA R9, R74, 0.69314718246459960938, R5 ;  /* 0x3f3172184a097823 */ /* 0x000fe20000000005 */
[----:B------:R1:W-:Y:S01]  /*e420*/  STG.E.U16 desc[UR10][R54.64], R87 ;  /* 0x0000005736007986 */ /* 0x0003e2000c10150a */
[----:B------:R-:W-:Y:S01]  /*e430*/  FFMA R10, R75, 0.69314718246459960938, R4 ;  /* 0x3f3172184b0a7823 */ /* 0x000fe20000000004 */
[----:B------:R-:W-:Y:S01]  /*e440*/  FFMA R11, R76, 0.69314718246459960938, R3 ;  /* 0x3f3172184c0b7823 */ /* 0x000fe20000000003 */
[----:B------:R-:W-:Y:S01]  /*e450*/  LOP3.LUT R0, R0, 0x70, RZ, 0xc0, !PT ;  /* 0x0000007000007812 */ /* 0x000fe200078ec0ff */
[----:B------:R1:W-:Y:S01]  /*e460*/  STG.E.U16 desc[UR10][R56.64], R95 ;  /* 0x0000005f38007986 */ /* 0x0003e2000c10150a */
[C---:B------:R-:W-:Y:S01]  /*e470*/  SHF.L.U32 R5, R252.reuse, 0x2, RZ ;  /* 0x00000002fc057819 */ /* 0x040fe200000006ff */
[----:B------:R-:W-:-:S02]  /*e480*/  IMAD.HI R252, R252, 0x4, RZ ;  /* 0x00000004fcfc7827 */ /* 0x000fc400078e02ff */
[----:B------:R1:W-:Y:S01]  /*e490*/  STG.E.U16 desc[UR10][R58.64], R29 ;  /* 0x0000001d3a007986 */ /* 0x0003e2000c10150a */
[----:B0-----:R-:W-:-:S03]  /*e4a0*/  IADD3 R4, P1, P2, R5, UR7, R12 ;  /* 0x0000000705047c10 */ /* 0x001fc6000fa3e00c */
[----:B------:R1:W-:Y:S01]  /*e4b0*/  STG.E.U16 desc[UR10][R60.64], R30 ;  /* 0x0000001e3c007986 */ /* 0x0003e2000c10150a */
[----:B------:R-:W-:-:S03]  /*e4c0*/  IADD3.X R5, PT, PT, R252, UR5, R13, P1, P2 ;  /* 0x00000005fc057c10 */ /* 0x000fc60008fe440d */
[----:B------:R1:W-:Y:S04]  /*e4d0*/  STG.E.U16 desc[UR10][R62.64], R31 ;  /* 0x0000001f3e007986 */ /* 0x0003e8000c10150a */
[----:B------:R1:W-:Y:S04]  /*e4e0*/  STG.E.U16 desc[UR10][R64.64], R32 ;  /* 0x0000002040007986 */ /* 0x0003e8000c10150a */
[----:B------:R1:W-:Y:S04]  /*e4f0*/  STG.E.U16 desc[UR10][R66.64], R33 ;  /* 0x0000002142007986 */ /* 0x0003e8000c10150a */
[----:B------:R1:W-:Y:S04]  /*e500*/  STG.E.U16 desc[UR10][R68.64], R34 ;  /* 0x0000002244007986 */ /* 0x0003e8000c10150a */
[----:B------:R1:W-:Y:S04]  /*e510*/  STG.E.U16 desc[UR10][R70.64], R35 ;  /* 0x0000002346007986 */ /* 0x0003e8000c10150a */
[----:B------:R1:W-:Y:S01]  /*e520*/  STG.E.U16 desc[UR10][R72.64], R36 ;  /* 0x0000002448007986 */ /* 0x0003e2000c10150a */
[----:B------:R-:W-:Y:S06]  /*e530*/  BAR.SYNC.DEFER_BLOCKING 0x0 ;  /* 0x0000000000007b1d */ /* 0x000fec0000010000 */
[----:B------:R1:W-:Y:S02]  /*e540*/  STS.128 [R0+UR6], R8 ;  /* 0x0000000800007988 */ /* 0x0003e40008000c06 */
[----:B------:R-:W-:Y:S06]  /*e550*/  BAR.SYNC.DEFER_BLOCKING 0x0 ;  /* 0x0000000000007b1d */ /* 0x000fec0000010000 */
[----:B------:R-:W-:Y:S05]  /*e560*/  @P0 EXIT ;  /* 0x000000000000094d */ /* 0x000fea0003800000 */
[----:B------:R-:W0:Y:S04]  /*e570*/  LDS R3, [R2] ;  /* 0x0000000002037984 */ /* 0x000e280000000800 */
[----:B0-----:R-:W-:Y:S01]  /*e580*/  STG.E desc[UR10][R4.64], R3 ;  /* 0x0000000304007986 */ /* 0x001fe2000c10190a */
[----:B------:R-:W-:Y:S05]  /*e590*/  EXIT ;  /* 0x000000000000794d */ /* 0x000fea0003800000 */
.L_x_2:
[----:B------:R-:W-:-:S00]  /*e5a0*/  BRA `(.L_x_2) ;  /* 0xfffffffc00fc7947 */ /* 0x000fc0000383ffff */
[----:B------:R-:W-:-:S00]  /*e5b0*/  NOP ;  /* 0x0000000000007918 */ /* 0x000fc00000000000 */
        /* <DEDUP_REMOVED lines=12> */
.L_x_3:


//--------------------- .nv.global.init           --------------------------
	.section	.nv.global.init,"aw",@progbits
.nv.global.init:
	.type		_$_str,@object
	.size		_$_str,(.L_0 - _$_str)
_$_str:
        /*0000*/ 	.byte	0x5f, 0x5f, 0x43, 0x55, 0x44, 0x41, 0x5f, 0x46, 0x54, 0x5a, 0x00
.L_0:


//--------------------- .nv.shared.attn_fwd       --------------------------
	.section	.nv.shared.attn_fwd,"aw",@nobits
	.sectionflags	@""
	.align	16
	.zero		1024


//--------------------- .nv.shared.reserved.0     --------------------------
	.section	.nv.shared.reserved.0,"aw",@nobits
	.weak		__nv_reservedSMEM_offset_0_alias
	.size		__nv_reservedSMEM_offset_0_alias, 0, 64
	.other		__nv_reservedSMEM_offset_0_alias,@"STO_CUDA_RESERVED_SHARED STV_DEFAULT"
__nv_reservedSMEM_offset_0_alias:
	.zero		0
	.zero		64


//--------------------- .nv.constant0.attn_fwd    --------------------------
	.section	.nv.constant0.attn_fwd,"a",@progbits
	.sectionflags	@""
	.align	4
.nv.constant0.attn_fwd:
	.zero		1032


//--------------------- SYMBOLS --------------------------

	.type		.nv.reservedSmem.offset0,@object
	.size		.nv.reservedSmem.offset0,0x4
	.type		.nv.reservedSmem.cap,@object
	.size		.nv.reservedSmem.cap,0x4
